	.target	sm_90a

	.elftype	@"ET_EXEC"


//--------------------- .note.nv.tkinfo           --------------------------
	.section	.note.nv.tkinfo,"",@"SHT_NOTE"
	.sectionflags	@"SHF_NOTE_NV_TKINFO"
	.tkinfo
        /*0018*/ 	.word	0x00000002
        /*0030*/ 	.string	""
        /*0030*/ 	.string	"ptxas"
        /*0030*/ 	.string	"Cuda compilation tools, release 13.0, V13.0.88"
        /*0030*/ 	.string	"Build cuda_13.0.r13.0/compiler.36424714_0"
        /*0030*/ 	.string	"-arch sm_90a -m 64 "



//--------------------- .note.nv.cuinfo           --------------------------
	.section	.note.nv.cuinfo,"",@"SHT_NOTE"
	.sectionflags	@"SHF_NOTE_NV_CUINFO"
        /*0018*/ 	.short	0x0002
        /*001a*/ 	.short	0x005a
        /*001c*/ 	.short	0x0082
	.zero		2


//--------------------- .nv.info                  --------------------------
	.section	.nv.info,"",@"SHT_CUDA_INFO"
	.align	4


	//----- nvinfo : EIATTR_REGCOUNT
	.align		4
        /*0000*/ 	.byte	0x04, 0x2f
        /*0002*/ 	.short	(.L_16 - .L_15)
	.align		4
.L_15:
        /*0004*/ 	.word	index@(_ZN7cutlass13device_kernelINS_4fmha6kernel28FmhaKernelTmaWarpSpecializedINS1_10collective30FmhaMainloopTmaWarpSpecializedINS_12float_e4m3_tEffN4cute5tupleIJNS7_1CILi128EEESA_NS9_ILi512EEEEEENS8_IJiNS9_ILi1EEENS8_IJiiEEEEEESF_NS8_IJSD_iSE_EEENS4_13DefaultFusionEJEEENS4_15FmhaFwdEpilogueIS6_fNS8_IJNS9_ILi64EEESB_SA_EEEEENS2_23IndividualTileSchedulerEJEEEEEvNT_6ParamsE)
        /*0008*/ 	.word	0x000000a8


	//----- nvinfo : EIATTR_FRAME_SIZE
	.align		4
.L_16:
        /*000c*/ 	.byte	0x04, 0x11
        /*000e*/ 	.short	(.L_18 - .L_17)
	.align		4
.L_17:
        /*0010*/ 	.word	index@($__internal_0_$__cuda_sm20_rcp_rn_f32_slowpath)
        /*0014*/ 	.word	0x00000a90


	//----- nvinfo : EIATTR_FRAME_SIZE
	.align		4
.L_18:
        /*0018*/ 	.byte	0x04, 0x11
        /*001a*/ 	.short	(.L_20 - .L_19)
	.align		4
.L_19:
        /*001c*/ 	.word	index@(_ZN7cutlass13device_kernelINS_4fmha6kernel28FmhaKernelTmaWarpSpecializedINS1_10collective30FmhaMainloopTmaWarpSpecializedINS_12float_e4m3_tEffN4cute5tupleIJNS7_1CILi128EEESA_NS9_ILi512EEEEEENS8_IJiNS9_ILi1EEENS8_IJiiEEEEEESF_NS8_IJSD_iSE_EEENS4_13DefaultFusionEJEEENS4_15FmhaFwdEpilogueIS6_fNS8_IJNS9_ILi64EEESB_SA_EEEEENS2_23IndividualTileSchedulerEJEEEEEvNT_6ParamsE)
        /*0020*/ 	.word	0x00000a90


	//----- nvinfo : EIATTR_MIN_STACK_SIZE
	.align		4
.L_20:
        /*0024*/ 	.byte	0x04, 0x12
        /*0026*/ 	.short	(.L_22 - .L_21)
	.align		4
.L_21:
        /*0028*/ 	.word	index@(_ZN7cutlass13device_kernelINS_4fmha6kernel28FmhaKernelTmaWarpSpecializedINS1_10collective30FmhaMainloopTmaWarpSpecializedINS_12float_e4m3_tEffN4cute5tupleIJNS7_1CILi128EEESA_NS9_ILi512EEEEEENS8_IJiNS9_ILi1EEENS8_IJiiEEEEEESF_NS8_IJSD_iSE_EEENS4_13DefaultFusionEJEEENS4_15FmhaFwdEpilogueIS6_fNS8_IJNS9_ILi64EEESB_SA_EEEEENS2_23IndividualTileSchedulerEJEEEEEvNT_6ParamsE)
        /*002c*/ 	.word	0x00000a90
.L_22:


//--------------------- .nv.compat                --------------------------
	.section	.nv.compat,"",@"SHT_CUDA_COMPAT_INFO"
	.align	4
        /*0000*/ 	.byte	0x02, 0x09, 0x01, 0x00, 0x02, 0x02, 0x04, 0x00, 0x02, 0x05, 0x05, 0x00, 0x03, 0x07, 0x01, 0x01
        /*0010*/ 	.byte	0x02, 0x03, 0x01, 0x00, 0x02, 0x06, 0x01, 0x00, 0x04, 0x0b, 0x08, 0x00, 0x00, 0x00, 0x00, 0x00
        /*0020*/ 	.byte	0x00, 0x00, 0x00, 0x00


//--------------------- .nv.info._ZN7cutlass13device_kernelINS_4fmha6kernel28FmhaKernelTmaWarpSpecializedINS1_10collective30FmhaMainloopTmaWarpSpecializedINS_12float_e4m3_tEffN4cute5tupleIJNS7_1CILi128EEESA_NS9_ILi512EEEEEENS8_IJiNS9_ILi1EEENS8_IJiiEEEEEESF_NS8_IJSD_iSE_EEENS4_13DefaultFusionEJEEENS4_15FmhaFwdEpilogueIS6_fNS8_IJNS9_ILi64EEESB_SA_EEEEENS2_23IndividualTileSchedulerEJEEEEEvNT_6ParamsE --------------------------
	.section	.nv.info._ZN7cutlass13device_kernelINS_4fmha6kernel28FmhaKernelTmaWarpSpecializedINS1_10collective30FmhaMainloopTmaWarpSpecializedINS_12float_e4m3_tEffN4cute5tupleIJNS7_1CILi128EEESA_NS9_ILi512EEEEEENS8_IJiNS9_ILi1EEENS8_IJiiEEEEEESF_NS8_IJSD_iSE_EEENS4_13DefaultFusionEJEEENS4_15FmhaFwdEpilogueIS6_fNS8_IJNS9_ILi64EEESB_SA_EEEEENS2_23IndividualTileSchedulerEJEEEEEvNT_6ParamsE,"",@"SHT_CUDA_INFO"
	.sectionflags	@""
	.align	4


	//----- nvinfo : EIATTR_CUDA_API_VERSION
	.align		4
        /*0000*/ 	.byte	0x04, 0x37
        /*0002*/ 	.short	(.L_24 - .L_23)
.L_23:
        /*0004*/ 	.word	0x00000082


	//----- nvinfo : EIATTR_KPARAM_INFO
	.align		4
.L_24:
        /*0008*/ 	.byte	0x04, 0x17
        /*000a*/ 	.short	(.L_26 - .L_25)
.L_25:
        /*000c*/ 	.word	0x00000000
        /*0010*/ 	.short	0x0000
        /*0012*/ 	.short	0x0070
        /*0014*/ 	.byte	0x00, 0xf0, 0x01, 0x20


	//----- nvinfo : EIATTR_SPARSE_MMA_MASK
	.align		4
.L_26:
        /*0018*/ 	.byte	0x03, 0x50
        /*001a*/ 	.short	0x0000


	//----- nvinfo : EIATTR_MAXREG_COUNT
	.align		4
        /*001c*/ 	.byte	0x03, 0x1b
        /*001e*/ 	.short	0x00a8


	//----- nvinfo : EIATTR_NUM_BARRIERS
	.align		4
        /*0020*/ 	.byte	0x02, 0x4c
        /*0022*/ 	.byte	0x02
	.zero		1


	//----- nvinfo : EIATTR_EXTERNS
	.align		4
        /*0024*/ 	.byte	0x04, 0x0f
        /*0026*/ 	.short	(.L_28 - .L_27)


	//   ....[0]....
	.align		4
.L_27:
        /*0028*/ 	.word	index@(__assertfail)


	//----- nvinfo : EIATTR_ANNOTATIONS
	.align		4
.L_28:
        /*002c*/ 	.byte	0x04, 0x55
        /*002e*/ 	.short	(.L_30 - .L_29)


	//   ....[0]....
.L_29:
        /*0030*/ 	.word	0x00000001
        /*0034*/ 	.byte	0x20, 0x02, 0x00, 0x00, 0x01, 0x00, 0x00, 0x00, 0x80, 0x0a, 0x00, 0x00, 0x01, 0x00, 0x00, 0x00
        /* <DEDUP_REMOVED lines=1138> */
        /*4764*/ 	.byte	0xd0, 0x85, 0x01, 0x00, 0x01, 0x00, 0x00, 0x00, 0x00, 0x9f, 0x01, 0x00


	//----- nvinfo : EIATTR_MERCURY_ISA_VERSION
	.align		4
.L_30:
        /*4770*/ 	.byte	0x03, 0x5f
        /*4772*/ 	.short	0x0101


	//----- nvinfo : EIATTR_INT_WARP_WIDE_INSTR_OFFSETS
	.align		4
        /*4774*/ 	.byte	0x04, 0x31
        /*4776*/ 	.short	(.L_32 - .L_31)


	//   ....[0]....
.L_31:
        /*4778*/ 	.word	0x00000720


	//   ....[1]....
        /*477c*/ 	.word	0x00000730


	//   ....[2]....
        /*4780*/ 	.word	0x00000740


	//   ....[3]....
        /*4784*/ 	.word	0x00000750


	//   ....[4]....
        /*4788*/ 	.word	0x000007c0


	//----- nvinfo : EIATTR_COOP_GROUP_MASK_REGIDS
	.align		4
.L_32:
        /*478c*/ 	.byte	0x04, 0x29
        /*478e*/ 	.short	(.L_34 - .L_33)


	//   ....[0]....
.L_33:
        /*4790*/ 	.word	0xffffffff


	//   ....[1]....
        /*4794*/ 	.word	0xffffffff


	//   ....[2]....
        /*4798*/ 	.word	0xffffffff


	//   ....[3]....
        /*479c*/ 	.word	0xffffffff


	//   ....[4]....
        /*47a0*/ 	.word	0xffffffff


	//   ....[5]....
        /*47a4*/ 	.word	0xffffffff


	//   ....[6]....
        /*47a8*/ 	.word	0xffffffff


	//   ....[7]....
        /*47ac*/ 	.word	0xffffffff


	//   ....[8]....
        /*47b0*/ 	.word	0xffffffff


	//   ....[9]....
        /*47b4*/ 	.word	0xffffffff


	//   ....[10]....
        /*47b8*/ 	.word	0xffffffff


	//   ....[11]....
        /*47bc*/ 	.word	0xffffffff


	//   ....[12]....
        /*47c0*/ 	.word	0xffffffff


	//   ....[13]....
        /*47c4*/ 	.word	0xffffffff


	//   ....[14]....
        /*47c8*/ 	.word	0xffffffff


	//   ....[15]....
        /*47cc*/ 	.word	0xffffffff


	//   ....[16]....
        /*47d0*/ 	.word	0xffffffff


	//   ....[17]....
        /*47d4*/ 	.word	0xffffffff


	//   ....[18]....
        /*47d8*/ 	.word	0xffffffff


	//   ....[19]....
        /*47dc*/ 	.word	0xffffffff


	//   ....[20]....
        /*47e0*/ 	.word	0xffffffff


	//   ....[21]....
        /*47e4*/ 	.word	0xffffffff


	//   ....[22]....
        /*47e8*/ 	.word	0xffffffff


	//   ....[23]....
        /*47ec*/ 	.word	0xffffffff


	//   ....[24]....
        /*47f0*/ 	.word	0xffffffff


	//   ....[25]....
        /*47f4*/ 	.word	0xffffffff


	//   ....[26]....
        /*47f8*/ 	.word	0xffffffff


	//   ....[27]....
        /*47fc*/ 	.word	0xffffffff


	//   ....[28]....
        /*4800*/ 	.word	0xffffffff


	//   ....[29]....
        /*4804*/ 	.word	0xffffffff


	//   ....[30]....
        /*4808*/ 	.word	0xffffffff


	//   ....[31]....
        /*480c*/ 	.word	0xffffffff


	//   ....[32]....
        /*4810*/ 	.word	0xffffffff


	//   ....[33]....
        /*4814*/ 	.word	0xffffffff


	//   ....[34]....
        /*4818*/ 	.word	0xffffffff


	//   ....[35]....
        /*481c*/ 	.word	0xffffffff


	//   ....[36]....
        /*4820*/ 	.word	0xffffffff


	//   ....[37]....
        /*4824*/ 	.word	0xffffffff


	//   ....[38]....
        /*4828*/ 	.word	0xffffffff


	//   ....[39]....
        /*482c*/ 	.word	0xffffffff


	//   ....[40]....
        /*4830*/ 	.word	0xffffffff


	//   ....[41]....
        /*4834*/ 	.word	0xffffffff


	//   ....[42]....
        /*4838*/ 	.word	0xffffffff


	//   ....[43]....
        /*483c*/ 	.word	0xffffffff


	//   ....[44]....
        /*4840*/ 	.word	0xffffffff


	//   ....[45]....
        /*4844*/ 	.word	0xffffffff


	//   ....[46]....
        /*4848*/ 	.word	0xffffffff


	//   ....[47]....
        /*484c*/ 	.word	0xffffffff


	//   ....[48]....
        /*4850*/ 	.word	0xffffffff


	//   ....[49]....
        /*4854*/ 	.word	0xffffffff


	//----- nvinfo : EIATTR_COOP_GROUP_INSTR_OFFSETS
	.align		4
.L_34:
        /*4858*/ 	.byte	0x04, 0x28
        /*485a*/ 	.short	(.L_36 - .L_35)


	//   ....[0]....
.L_35:
        /*485c*/ 	.word	0x00000060


	//   ....[1]....
        /*4860*/ 	.word	0x00000090


	//   ....[2]....
        /*4864*/ 	.word	0x000001c0


	//   ....[3]....
        /*4868*/ 	.word	0x000003a0


	//   ....[4]....
        /*486c*/ 	.word	0x00000560


	//   ....[5]....
        /*4870*/ 	.word	0x000006c0


	//   ....[6]....
        /*4874*/ 	.word	0x00001c00


	//   ....[7]....
        /*4878*/ 	.word	0x00001c90


	//   ....[8]....
        /*487c*/ 	.word	0x00001ce0


	//   ....[9]....
        /*4880*/ 	.word	0x00001db0


	//   ....[10]....
        /*4884*/ 	.word	0x00004730


	//   ....[11]....
        /*4888*/ 	.word	0x00004750


	//   ....[12]....
        /*488c*/ 	.word	0x00004760


	//   ....[13]....
        /*4890*/ 	.word	0x00004770


	//   ....[14]....
        /*4894*/ 	.word	0x00004780


	//   ....[15]....
        /*4898*/ 	.word	0x00004790


	//   ....[16]....
        /*489c*/ 	.word	0x000047a0


	//   ....[17]....
        /*48a0*/ 	.word	0x000047b0


	//   ....[18]....
        /*48a4*/ 	.word	0x000047e0


	//   ....[19]....
        /*48a8*/ 	.word	0x000047f0


	//   ....[20]....
        /*48ac*/ 	.word	0x00004820


	//   ....[21]....
        /*48b0*/ 	.word	0x00004830


	//   ....[22]....
        /*48b4*/ 	.word	0x00004860


	//   ....[23]....
        /*48b8*/ 	.word	0x00004870


	//   ....[24]....
        /*48bc*/ 	.word	0x000048a0


	//   ....[25]....
        /*48c0*/ 	.word	0x000048b0


	//   ....[26]....
        /*48c4*/ 	.word	0x00009c80


	//   ....[27]....
        /*48c8*/ 	.word	0x00009ce0


	//   ....[28]....
        /*48cc*/ 	.word	0x0000aee0


	//   ....[29]....
        /*48d0*/ 	.word	0x0000b140


	//   ....[30]....
        /*48d4*/ 	.word	0x0000e600


	//   ....[31]....
        /*48d8*/ 	.word	0x0000e610


	//   ....[32]....
        /*48dc*/ 	.word	0x0000e620


	//   ....[33]....
        /*48e0*/ 	.word	0x0000e630


	//   ....[34]....
        /*48e4*/ 	.word	0x0000e640


	//   ....[35]....
        /*48e8*/ 	.word	0x0000e650


	//   ....[36]....
        /*48ec*/ 	.word	0x0000e660


	//   ....[37]....
        /*48f0*/ 	.word	0x0000e670


	//   ....[38]....
        /*48f4*/ 	.word	0x0000e680


	//   ....[39]....
        /*48f8*/ 	.word	0x0000e690


	//   ....[40]....
        /*48fc*/ 	.word	0x0000e6a0


	//   ....[41]....
        /*4900*/ 	.word	0x0000e6b0


	//   ....[42]....
        /*4904*/ 	.word	0x0000e6c0


	//   ....[43]....
        /*4908*/ 	.word	0x0000e6d0


	//   ....[44]....
        /*490c*/ 	.word	0x0000e6f0


	//   ....[45]....
        /*4910*/ 	.word	0x0000e700


	//   ....[46]....
        /*4914*/ 	.word	0x00014290


	//   ....[47]....
        /*4918*/ 	.word	0x000142d0


	//   ....[48]....
        /*491c*/ 	.word	0x00014310


	//   ....[49]....
        /*4920*/ 	.word	0x00014320


	//----- nvinfo : EIATTR_REG_RECONFIG
	.align		4
.L_36:
        /*4924*/ 	.byte	0x01, 0x54
	.zero		2


	//----- nvinfo : EIATTR_SYSCALL_OFFSETS
	.align		4
        /*4928*/ 	.byte	0x04, 0x46
        /*492a*/ 	.short	(.L_38 - .L_37)


	//   ....[0]....
.L_37:
        /*492c*/ 	.word	0x000167f0


	//   ....[1]....
        /*4930*/ 	.word	0x00016980


	//----- nvinfo : EIATTR_MBARRIER_INSTR_OFFSETS
	.align		4
.L_38:
        /*4934*/ 	.byte	0x04, 0x39
        /*4936*/ 	.short	(.L_40 - .L_39)


	//   ....[0]....
.L_39:
        /*4938*/ 	.word	0x00000350
        /*493c*/ 	.word	0x000000ff
        /*4940*/ 	.word	0x00060050
        /*4944*/ 	.short	0x0100
        /*4946*/ 	.byte	0x0a
	.zero		1


	//   ....[1]....
        /*4948*/ 	.word	0x00000360
        /*494c*/ 	.word	0x000000ff
        /*4950*/ 	.word	0x00060060
        /*4954*/ 	.short	0x0100
        /*4956*/ 	.byte	0x0a
	.zero		1


	//   ....[2]....
        /*4958*/ 	.word	0x00000370
        /*495c*/ 	.word	0x000000ff
        /*4960*/ 	.word	0x00060058
        /*4964*/ 	.short	0x0100
        /*4966*/ 	.byte	0x0a
	.zero		1


	//   ....[3]....
        /*4968*/ 	.word	0x00000380
        /*496c*/ 	.word	0x000000ff
        /*4970*/ 	.word	0x00060068
        /*4974*/ 	.short	0x0100
        /*4976*/ 	.byte	0x0a
	.zero		1


	//   ....[4]....
        /*4978*/ 	.word	0x000004b0
        /*497c*/ 	.word	0x000000ff
        /*4980*/ 	.word	0x00060000
        /*4984*/ 	.short	0x0100
        /*4986*/ 	.byte	0x0a
	.zero		1


	//   ....[5]....
        /*4988*/ 	.word	0x000004c0
        /*498c*/ 	.word	0x000000ff
        /*4990*/ 	.word	0x00060028
        /*4994*/ 	.short	0x0100
        /*4996*/ 	.byte	0x0a
	.zero		1


	//   ....[6]....
        /*4998*/ 	.word	0x000004d0
        /*499c*/ 	.word	0x000000ff
        /*49a0*/ 	.word	0x00060008
        /*49a4*/ 	.short	0x0100
        /*49a6*/ 	.byte	0x0a
	.zero		1


	//   ....[7]....
        /*49a8*/ 	.word	0x000004e0
        /*49ac*/ 	.word	0x000000ff
        /*49b0*/ 	.word	0x00060030
        /*49b4*/ 	.short	0x0100
        /*49b6*/ 	.byte	0x0a
	.zero		1


	//   ....[8]....
        /*49b8*/ 	.word	0x000004f0
        /*49bc*/ 	.word	0x000000ff
        /*49c0*/ 	.word	0x00060010
        /*49c4*/ 	.short	0x0100
        /*49c6*/ 	.byte	0x0a
	.zero		1


	//   ....[9]....
        /*49c8*/ 	.word	0x00000500
        /*49cc*/ 	.word	0x000000ff
        /*49d0*/ 	.word	0x00060038
        /*49d4*/ 	.short	0x0100
        /*49d6*/ 	.byte	0x0a
	.zero		1


	//   ....[10]....
        /*49d8*/ 	.word	0x00000510
        /*49dc*/ 	.word	0x000000ff
        /*49e0*/ 	.word	0x00060018
        /*49e4*/ 	.short	0x0100
        /*49e6*/ 	.byte	0x0a
	.zero		1


	//   ....[11]....
        /*49e8*/ 	.word	0x00000520
        /*49ec*/ 	.word	0x000000ff
        /*49f0*/ 	.word	0x00060040
        /*49f4*/ 	.short	0x0100
        /*49f6*/ 	.byte	0x0a
	.zero		1


	//   ....[12]....
        /*49f8*/ 	.word	0x00000530
        /*49fc*/ 	.word	0x000000ff
        /*4a00*/ 	.word	0x00060020
        /*4a04*/ 	.short	0x0100
        /*4a06*/ 	.byte	0x0a
	.zero		1


	//   ....[13]....
        /*4a08*/ 	.word	0x00000540
        /*4a0c*/ 	.word	0x000000ff
        /*4a10*/ 	.word	0x00060048
        /*4a14*/ 	.short	0x0100
        /*4a16*/ 	.byte	0x0a
	.zero		1


	//   ....[14]....
        /*4a18*/ 	.word	0x00000670
        /*4a1c*/ 	.word	0x000000ff
        /*4a20*/ 	.word	0x00060070
        /*4a24*/ 	.short	0x0100
        /*4a26*/ 	.byte	0x0a
	.zero		1


	//   ....[15]....
        /*4a28*/ 	.word	0x00000680
        /*4a2c*/ 	.word	0x000000ff
        /*4a30*/ 	.word	0x00060080
        /*4a34*/ 	.short	0x0100
        /*4a36*/ 	.byte	0x0a
	.zero		1


	//   ....[16]....
        /*4a38*/ 	.word	0x00000690
        /*4a3c*/ 	.word	0x000000ff
        /*4a40*/ 	.word	0x00060078
        /*4a44*/ 	.short	0x0100
        /*4a46*/ 	.byte	0x0a
	.zero		1


	//   ....[17]....
        /*4a48*/ 	.word	0x000006a0
        /*4a4c*/ 	.word	0x000000ff
        /*4a50*/ 	.word	0x00060088
        /*4a54*/ 	.short	0x0100
        /*4a56*/ 	.byte	0x0a
	.zero		1


	//   ....[18]....
        /*4a58*/ 	.word	0x000007e0
        /*4a5c*/ 	.word	0x000000ff
        /*4a60*/ 	.word	0x00060090
        /*4a64*/ 	.short	0x0100
        /*4a66*/ 	.byte	0x08
	.zero		1


	//   ....[19]....
        /*4a68*/ 	.word	0x000007f0
        /*4a6c*/ 	.word	0x000000ff
        /*4a70*/ 	.word	0x00060098
        /*4a74*/ 	.short	0x0100
        /*4a76*/ 	.byte	0x08
	.zero		1


	//   ....[20]....
        /*4a78*/ 	.word	0x00000800
        /*4a7c*/ 	.word	0x000000ff
        /*4a80*/ 	.word	0x000600a0
        /*4a84*/ 	.short	0x0100
        /*4a86*/ 	.byte	0x08
	.zero		1


	//   ....[21]....
        /*4a88*/ 	.word	0x00000810
        /*4a8c*/ 	.word	0x000000ff
        /*4a90*/ 	.word	0x000600a8
        /*4a94*/ 	.short	0x0100
        /*4a96*/ 	.byte	0x08
	.zero		1


	//   ....[22]....
        /*4a98*/ 	.word	0x00000910
        /*4a9c*/ 	.word	0x000000ff
        /*4aa0*/ 	.word	0x000600c0
        /*4aa4*/ 	.short	0x0100
        /*4aa6*/ 	.byte	0x0a
	.zero		1


	//   ....[23]....
        /*4aa8*/ 	.word	0x00000920
        /*4aac*/ 	.word	0x000000ff
        /*4ab0*/ 	.word	0x000600e0
        /*4ab4*/ 	.short	0x0100
        /*4ab6*/ 	.byte	0x0a
	.zero		1


	//   ....[24]....
        /*4ab8*/ 	.word	0x00000930
        /*4abc*/ 	.word	0x000000ff
        /*4ac0*/ 	.word	0x000600c8
        /*4ac4*/ 	.short	0x0100
        /*4ac6*/ 	.byte	0x0a
	.zero		1


	//   ....[25]....
        /*4ac8*/ 	.word	0x00000940
        /*4acc*/ 	.word	0x000000ff
        /*4ad0*/ 	.word	0x000600e8
        /*4ad4*/ 	.short	0x0100
        /*4ad6*/ 	.byte	0x0a
	.zero		1


	//   ....[26]....
        /*4ad8*/ 	.word	0x00000950
        /*4adc*/ 	.word	0x000000ff
        /*4ae0*/ 	.word	0x000600d0
        /*4ae4*/ 	.short	0x0100
        /*4ae6*/ 	.byte	0x0a
	.zero		1


	//   ....[27]....
        /*4ae8*/ 	.word	0x00000960
        /*4aec*/ 	.word	0x000000ff
        /*4af0*/ 	.word	0x000600f0
        /*4af4*/ 	.short	0x0100
        /*4af6*/ 	.byte	0x0a
	.zero		1


	//   ....[28]....
        /*4af8*/ 	.word	0x00000970
        /*4afc*/ 	.word	0x000000ff
        /*4b00*/ 	.word	0x000600d8
        /*4b04*/ 	.short	0x0100
        /*4b06*/ 	.byte	0x0a
	.zero		1


	//   ....[29]....
        /*4b08*/ 	.word	0x00000980
        /*4b0c*/ 	.word	0x000000ff
        /*4b10*/ 	.word	0x000600f8
        /*4b14*/ 	.short	0x0100
        /*4b16*/ 	.byte	0x0a
	.zero		1


	//   ....[30]....
        /*4b18*/ 	.word	0x00000eb0
        /*4b1c*/ 	.word	0x000000ff
        /*4b20*/ 	.word	0x00060050
        /*4b24*/ 	.short	0x010a
        /*4b26*/ 	.byte	0x05
	.zero		1


	//   ....[31]....
        /*4b28*/ 	.word	0x00000f20
        /*4b2c*/ 	.word	0x000000ff
        /*4b30*/ 	.word	0x00060000
        /*4b34*/ 	.short	0x010a
        /*4b36*/ 	.byte	0x04
	.zero		1


	//   ....[32]....
        /*4b38*/ 	.word	0x00000fa0
        /*4b3c*/ 	.word	0x000000ff
        /*4b40*/ 	.word	0x00000000
        /*4b44*/ 	.short	0x010a
        /*4b46*/ 	.byte	0x04
	.zero		1


	//   ....[33]....
        /*4b48*/ 	.word	0x000035f0
        /*4b4c*/ 	.word	0x00000013
        /*4b50*/ 	.word	0x00000000
        /*4b54*/ 	.short	0x0101
        /*4b56*/ 	.byte	0x0a
	.zero		1


	//   ....[34]....
        /*4b58*/ 	.word	0x00004970
        /*4b5c*/ 	.word	0x000000ff
        /*4b60*/ 	.word	0x00060008
        /*4b64*/ 	.short	0x010a
        /*4b66*/ 	.byte	0x06
	.zero		1


	//   ....[35]....
        /*4b68*/ 	.word	0x00009160
        /*4b6c*/ 	.word	0x000000ff
        /*4b70*/ 	.word	0x00000000
        /*4b74*/ 	.short	0x0101
        /*4b76*/ 	.byte	0x06
	.zero		1


	//   ....[36]....
        /*4b78*/ 	.word	0x000092d0
        /*4b7c*/ 	.word	0x000000ff
        /*4b80*/ 	.word	0x00060000
        /*4b84*/ 	.short	0x010a
        /*4b86*/ 	.byte	0x06
	.zero		1


	//   ....[37]....
        /*4b88*/ 	.word	0x0000e7e0
        /*4b8c*/ 	.word	0x000000ff
        /*4b90*/ 	.word	0x00060000
        /*4b94*/ 	.short	0x010a
        /*4b96*/ 	.byte	0x07
	.zero		1


	//   ....[38]....
        /*4b98*/ 	.word	0x0000ecd0
        /*4b9c*/ 	.word	0x000000ff
        /*4ba0*/ 	.word	0x00060000
        /*4ba4*/ 	.short	0x010a
        /*4ba6*/ 	.byte	0x07
	.zero		1


	//   ....[39]....
        /*4ba8*/ 	.word	0x000140a0
        /*4bac*/ 	.word	0x000000ff
        /*4bb0*/ 	.word	0x00000000
        /*4bb4*/ 	.short	0x0101
        /*4bb6*/ 	.byte	0x07
	.zero		1


	//   ....[40]....
        /*4bb8*/ 	.word	0x00014170
        /*4bbc*/ 	.word	0x000000ff
        /*4bc0*/ 	.word	0x00000000
        /*4bc4*/ 	.short	0x0101
        /*4bc6*/ 	.byte	0x07
	.zero		1


	//   ....[41]....
        /*4bc8*/ 	.word	0x00016400
        /*4bcc*/ 	.word	0x000000ff
        /*4bd0*/ 	.word	0x00060098
        /*4bd4*/ 	.short	0x010a
        /*4bd6*/ 	.byte	0x04
	.zero		1


	//   ....[42]....
        /*4bd8*/ 	.word	0x00019f90
        /*4bdc*/ 	.word	0x00000000
        /*4be0*/ 	.word	0x00060090
        /*4be4*/ 	.short	0x0101
        /*4be6*/ 	.byte	0x05
	.zero		1


	//   ....[43]....
        /*4be8*/ 	.word	0x0001a0e0
        /*4bec*/ 	.word	0x00000004
        /*4bf0*/ 	.word	0x00060060
        /*4bf4*/ 	.short	0x010a
        /*4bf6*/ 	.byte	0x3f
	.zero		1


	//   ....[44]....
        /*4bf8*/ 	.word	0x0001a470
        /*4bfc*/ 	.word	0x00000005
        /*4c00*/ 	.word	0x00060028
        /*4c04*/ 	.short	0x010a
        /*4c06*/ 	.byte	0x3f
	.zero		1


	//   ....[45]....
        /*4c08*/ 	.word	0x0001a800
        /*4c0c*/ 	.word	0x00000005
        /*4c10*/ 	.word	0x00060060
        /*4c14*/ 	.short	0x010a
        /*4c16*/ 	.byte	0x3f
	.zero		1


	//   ....[46]....
        /*4c18*/ 	.word	0x0001abc0
        /*4c1c*/ 	.word	0x00000004
        /*4c20*/ 	.word	0x00060028
        /*4c24*/ 	.short	0x010a
        /*4c26*/ 	.byte	0x3f
	.zero		1


	//   ....[47]....
        /*4c28*/ 	.word	0x0001aef0
        /*4c2c*/ 	.word	0x00000006
        /*4c30*/ 	.word	0x00060028
        /*4c34*/ 	.short	0x010a
        /*4c36*/ 	.byte	0x3f
	.zero		1


	//   ....[48]....
        /*4c38*/ 	.word	0x0001b2b0
        /*4c3c*/ 	.word	0x00000006
        /*4c40*/ 	.word	0x00060028
        /*4c44*/ 	.short	0x010a
        /*4c46*/ 	.byte	0x3f
	.zero		1


	//   ....[49]....
        /*4c48*/ 	.word	0x0001b510
        /*4c4c*/ 	.word	0x00000003
        /*4c50*/ 	.word	0x00060050
        /*4c54*/ 	.short	0x010a
        /*4c56*/ 	.byte	0x3f
	.zero		1


	//   ....[50]....
        /*4c58*/ 	.word	0x0001b580
        /*4c5c*/ 	.word	0x00000003
        /*4c60*/ 	.word	0x00060000
        /*4c64*/ 	.short	0x010a
        /*4c66*/ 	.byte	0x3f
	.zero		1


	//   ....[51]....
        /*4c68*/ 	.word	0x0001b5e0
        /*4c6c*/ 	.word	0x00000004
        /*4c70*/ 	.word	0x00000000
        /*4c74*/ 	.short	0x010a
        /*4c76*/ 	.byte	0x3f
	.zero		1


	//   ....[52]....
        /*4c78*/ 	.word	0x0001b650
        /*4c7c*/ 	.word	0x00000003
        /*4c80*/ 	.word	0x00060008
        /*4c84*/ 	.short	0x010a
        /*4c86*/ 	.byte	0x3f
	.zero		1


	//   ....[53]....
        /*4c88*/ 	.word	0x0001b6b0
        /*4c8c*/ 	.word	0x00000004
        /*4c90*/ 	.word	0x00060000
        /*4c94*/ 	.short	0x010a
        /*4c96*/ 	.byte	0x3f
	.zero		1


	//   ....[54]....
        /*4c98*/ 	.word	0x0001b710
        /*4c9c*/ 	.word	0x00000000
        /*4ca0*/ 	.word	0x00060000
        /*4ca4*/ 	.short	0x010a
        /*4ca6*/ 	.byte	0x3f
	.zero		1


	//   ....[55]....
        /*4ca8*/ 	.word	0x0001b770
        /*4cac*/ 	.word	0x00000003
        /*4cb0*/ 	.word	0x00060098
        /*4cb4*/ 	.short	0x010a
        /*4cb6*/ 	.byte	0x3f
	.zero		1


	//   ....[56]....
        /*4cb8*/ 	.word	0x0001b7c0
        /*4cbc*/ 	.word	0x00000004
        /*4cc0*/ 	.word	0x00060060
        /*4cc4*/ 	.short	0x010a
        /*4cc6*/ 	.byte	0x3f
	.zero		1


	//   ....[57]....
        /*4cc8*/ 	.word	0x0001b810
        /*4ccc*/ 	.word	0x00000005
        /*4cd0*/ 	.word	0x00060028
        /*4cd4*/ 	.short	0x010a
        /*4cd6*/ 	.byte	0x3f
	.zero		1


	//   ....[58]....
        /*4cd8*/ 	.word	0x0001b860
        /*4cdc*/ 	.word	0x00000005
        /*4ce0*/ 	.word	0x00060060
        /*4ce4*/ 	.short	0x010a
        /*4ce6*/ 	.byte	0x3f
	.zero		1


	//   ....[59]....
        /*4ce8*/ 	.word	0x0001b8b0
        /*4cec*/ 	.word	0x00000004
        /*4cf0*/ 	.word	0x00060028
        /*4cf4*/ 	.short	0x010a
        /*4cf6*/ 	.byte	0x3f
	.zero		1


	//   ....[60]....
        /*4cf8*/ 	.word	0x0001b900
        /*4cfc*/ 	.word	0x00000006
        /*4d00*/ 	.word	0x00060028
        /*4d04*/ 	.short	0x010a
        /*4d06*/ 	.byte	0x3f
	.zero		1


	//   ....[61]....
        /*4d08*/ 	.word	0x0001b950
        /*4d0c*/ 	.word	0x00000006
        /*4d10*/ 	.word	0x00060028
        /*4d14*/ 	.short	0x010a
        /*4d16*/ 	.byte	0x3f
	.zero		1


	//----- nvinfo : EIATTR_NUM_MBARRIERS
	.align		4
.L_40:
        /*4d18*/ 	.byte	0x03, 0x38
        /*4d1a*/ 	.short	0x001e


	//----- nvinfo : EIATTR_EXIT_INSTR_OFFSETS
	.align		4
        /*4d1c*/ 	.byte	0x04, 0x1c
        /*4d1e*/ 	.short	(.L_42 - .L_41)


	//   ....[0]....
.L_41:
        /*4d20*/ 	.word	0x00000a30


	//   ....[1]....
        /*4d24*/ 	.word	0x00019fa0


	//   ....[2]....
        /*4d28*/ 	.word	0x00019fe0


	//   ....[3]....
        /*4d2c*/ 	.word	0x0001adc0


	//   ....[4]....
        /*4d30*/ 	.word	0x0001b4f0


	//----- nvinfo : EIATTR_MAX_THREADS
	.align		4
.L_42:
        /*4d34*/ 	.byte	0x04, 0x05
        /*4d36*/ 	.short	(.L_44 - .L_43)
.L_43:
        /*4d38*/ 	.word	0x00000180
        /*4d3c*/ 	.word	0x00000001
        /*4d40*/ 	.word	0x00000001


	//----- nvinfo : EIATTR_CRS_STACK_SIZE
	.align		4
.L_44:
        /*4d44*/ 	.byte	0x04, 0x1e
        /*4d46*/ 	.short	(.L_46 - .L_45)
.L_45:
        /*4d48*/ 	.word	0x00000000


	//----- nvinfo : EIATTR_CBANK_PARAM_SIZE
	.align		4
.L_46:
        /*4d4c*/ 	.byte	0x03, 0x19
        /*4d4e*/ 	.short	0x0870


	//----- nvinfo : EIATTR_PARAM_CBANK
	.align		4
        /*4d50*/ 	.byte	0x04, 0x0a
        /*4d52*/ 	.short	(.L_48 - .L_47)
	.align		4
.L_47:
        /*4d54*/ 	.word	index@(.nv.constant0._ZN7cutlass13device_kernelINS_4fmha6kernel28FmhaKernelTmaWarpSpecializedINS1_10collective30FmhaMainloopTmaWarpSpecializedINS_12float_e4m3_tEffN4cute5tupleIJNS7_1CILi128EEESA_NS9_ILi512EEEEEENS8_IJiNS9_ILi1EEENS8_IJiiEEEEEESF_NS8_IJSD_iSE_EEENS4_13DefaultFusionEJEEENS4_15FmhaFwdEpilogueIS6_fNS8_IJNS9_ILi64EEESB_SA_EEEEENS2_23IndividualTileSchedulerEJEEEEEvNT_6ParamsE)
        /*4d58*/ 	.short	0x0210
        /*4d5a*/ 	.short	0x0870


	//----- nvinfo : EIATTR_SW_WAR
	.align		4
.L_48:
        /*4d5c*/ 	.byte	0x04, 0x36
        /*4d5e*/ 	.short	(.L_50 - .L_49)
.L_49:
        /*4d60*/ 	.word	0x00000008
.L_50:


//--------------------- .nv.callgraph             --------------------------
	.section	.nv.callgraph,"",@"SHT_CUDA_CALLGRAPH"
	.align	4
	.sectionentsize	8
	.align		4
        /*0000*/ 	.word	0x00000000
	.align		4
        /*0004*/ 	.word	0xffffffff
	.align		4
        /*0008*/ 	.word	index@(_ZN7cutlass13device_kernelINS_4fmha6kernel28FmhaKernelTmaWarpSpecializedINS1_10collective30FmhaMainloopTmaWarpSpecializedINS_12float_e4m3_tEffN4cute5tupleIJNS7_1CILi128EEESA_NS9_ILi512EEEEEENS8_IJiNS9_ILi1EEENS8_IJiiEEEEEESF_NS8_IJSD_iSE_EEENS4_13DefaultFusionEJEEENS4_15FmhaFwdEpilogueIS6_fNS8_IJNS9_ILi64EEESB_SA_EEEEENS2_23IndividualTileSchedulerEJEEEEEvNT_6ParamsE)
	.align		4
        /*000c*/ 	.word	index@(__assertfail)
	.align		4
        /*0010*/ 	.word	0x00000000
	.align		4
        /*0014*/ 	.word	0xfffffffe
	.align		4
        /*0018*/ 	.word	0x00000000
	.align		4
        /*001c*/ 	.word	0xfffffffd
	.align		4
        /*0020*/ 	.word	0x00000000
	.align		4
        /*0024*/ 	.word	0xfffffffc


//--------------------- .nv.constant4             --------------------------
	.section	.nv.constant4,"a",@progbits
	.align	8
	.align		8
.nv.constant4:
        /*0000*/ 	.dword	__assertfail
	.align		8
        /*0008*/ 	.dword	__unnamed_1
	.align		8
        /*0010*/ 	.dword	__unnamed_2
	.align		8
        /*0018*/ 	.dword	_ZN39_INTERNAL_fea172ef_4_k_cu_8b705858_31004cuda3std3__45__cpo5beginE
	.align		8
        /*0020*/ 	.dword	_ZN39_INTERNAL_fea172ef_4_k_cu_8b705858_31004cuda3std3__45__cpo3endE
	.align		8
        /*0028*/ 	.dword	_ZN39_INTERNAL_fea172ef_4_k_cu_8b705858_31004cuda3std3__45__cpo6cbeginE
	.align		8
        /*0030*/ 	.dword	_ZN39_INTERNAL_fea172ef_4_k_cu_8b705858_31004cuda3std3__45__cpo4cendE
	.align		8
        /*0038*/ 	.dword	_ZN39_INTERNAL_fea172ef_4_k_cu_8b705858_31004cuda3std3__441_GLOBAL__N__fea172ef_4_k_cu_8b705858_31006ignoreE
	.align		8
        /*0040*/ 	.dword	_ZN39_INTERNAL_fea172ef_4_k_cu_8b705858_31004cuda3std3__419piecewise_constructE
	.align		8
        /*0048*/ 	.dword	_ZN39_INTERNAL_fea172ef_4_k_cu_8b705858_31004cuda3std3__48in_placeE
	.align		8
        /*0050*/ 	.dword	_ZN39_INTERNAL_fea172ef_4_k_cu_8b705858_31004cuda3std6ranges3__45__cpo4swapE
	.align		8
        /*0058*/ 	.dword	_ZN39_INTERNAL_fea172ef_4_k_cu_8b705858_31004cuda3std6ranges3__45__cpo9iter_moveE
	.align		8
        /*0060*/ 	.dword	_ZN39_INTERNAL_fea172ef_4_k_cu_8b705858_31004cute7productE
	.align		8
        /*0068*/ 	.dword	_ZN39_INTERNAL_fea172ef_4_k_cu_8b705858_31004cute1_E
	.align		8
        /*0070*/ 	.dword	$str$24
	.align		8
        /*0078*/ 	.dword	$str$25


//--------------------- .text._ZN7cutlass13device_kernelINS_4fmha6kernel28FmhaKernelTmaWarpSpecializedINS1_10collective30FmhaMainloopTmaWarpSpecializedINS_12float_e4m3_tEffN4cute5tupleIJNS7_1CILi128EEESA_NS9_ILi512EEEEEENS8_IJiNS9_ILi1EEENS8_IJiiEEEEEESF_NS8_IJSD_iSE_EEENS4_13DefaultFusionEJEEENS4_15FmhaFwdEpilogueIS6_fNS8_IJNS9_ILi64EEESB_SA_EEEEENS2_23IndividualTileSchedulerEJEEEEEvNT_6ParamsE --------------------------
	.section	.text._ZN7cutlass13device_kernelINS_4fmha6kernel28FmhaKernelTmaWarpSpecializedINS1_10collective30FmhaMainloopTmaWarpSpecializedINS_12float_e4m3_tEffN4cute5tupleIJNS7_1CILi128EEESA_NS9_ILi512EEEEEENS8_IJiNS9_ILi1EEENS8_IJiiEEEEEESF_NS8_IJSD_iSE_EEENS4_13DefaultFusionEJEEENS4_15FmhaFwdEpilogueIS6_fNS8_IJNS9_ILi64EEESB_SA_EEEEENS2_23IndividualTileSchedulerEJEEEEEvNT_6ParamsE,"ax",@progbits
	.align	128
.text._ZN7cutlass13device_kernelINS_4fmha6kernel28FmhaKernelTmaWarpSpecializedINS1_10collective30FmhaMainloopTmaWarpSpecializedINS_12float_e4m3_tEffN4cute5tupleIJNS7_1CILi128EEESA_NS9_ILi512EEEEEENS8_IJiNS9_ILi1EEENS8_IJiiEEEEEESF_NS8_IJSD_iSE_EEENS4_13DefaultFusionEJEEENS4_15FmhaFwdEpilogueIS6_fNS8_IJNS9_ILi64EEESB_SA_EEEEENS2_23IndividualTileSchedulerEJEEEEEvNT_6ParamsE:
        .type           _ZN7cutlass13device_kernelINS_4fmha6kernel28FmhaKernelTmaWarpSpecializedINS1_10collective30FmhaMainloopTmaWarpSpecializedINS_12float_e4m3_tEffN4cute5tupleIJNS7_1CILi128EEESA_NS9_ILi512EEEEEENS8_IJiNS9_ILi1EEENS8_IJiiEEEEEESF_NS8_IJSD_iSE_EEENS4_13DefaultFusionEJEEENS4_15FmhaFwdEpilogueIS6_fNS8_IJNS9_ILi64EEESB_SA_EEEEENS2_23IndividualTileSchedulerEJEEEEEvNT_6ParamsE,@function
        .size           _ZN7cutlass13device_kernelINS_4fmha6kernel28FmhaKernelTmaWarpSpecializedINS1_10collective30FmhaMainloopTmaWarpSpecializedINS_12float_e4m3_tEffN4cute5tupleIJNS7_1CILi128EEESA_NS9_ILi512EEEEEENS8_IJiNS9_ILi1EEENS8_IJiiEEEEEESF_NS8_IJSD_iSE_EEENS4_13DefaultFusionEJEEENS4_15FmhaFwdEpilogueIS6_fNS8_IJNS9_ILi64EEESB_SA_EEEEENS2_23IndividualTileSchedulerEJEEEEEvNT_6ParamsE,(.L_x_119 - _ZN7cutlass13device_kernelINS_4fmha6kernel28FmhaKernelTmaWarpSpecializedINS1_10collective30FmhaMainloopTmaWarpSpecializedINS_12float_e4m3_tEffN4cute5tupleIJNS7_1CILi128EEESA_NS9_ILi512EEEEEENS8_IJiNS9_ILi1EEENS8_IJiiEEEEEESF_NS8_IJSD_iSE_EEENS4_13DefaultFusionEJEEENS4_15FmhaFwdEpilogueIS6_fNS8_IJNS9_ILi64EEESB_SA_EEEEENS2_23IndividualTileSchedulerEJEEEEEvNT_6ParamsE)
        .other          _ZN7cutlass13device_kernelINS_4fmha6kernel28FmhaKernelTmaWarpSpecializedINS1_10collective30FmhaMainloopTmaWarpSpecializedINS_12float_e4m3_tEffN4cute5tupleIJNS7_1CILi128EEESA_NS9_ILi512EEEEEENS8_IJiNS9_ILi1EEENS8_IJiiEEEEEESF_NS8_IJSD_iSE_EEENS4_13DefaultFusionEJEEENS4_15FmhaFwdEpilogueIS6_fNS8_IJNS9_ILi64EEESB_SA_EEEEENS2_23IndividualTileSchedulerEJEEEEEvNT_6ParamsE,@"STO_CUDA_ENTRY STV_DEFAULT"
_ZN7cutlass13device_kernelINS_4fmha6kernel28FmhaKernelTmaWarpSpecializedINS1_10collective30FmhaMainloopTmaWarpSpecializedINS_12float_e4m3_tEffN4cute5tupleIJNS7_1CILi128EEESA_NS9_ILi512EEEEEENS8_IJiNS9_ILi1EEENS8_IJiiEEEEEESF_NS8_IJSD_iSE_EEENS4_13DefaultFusionEJEEENS4_15FmhaFwdEpilogueIS6_fNS8_IJNS9_ILi64EEESB_SA_EEEEENS2_23IndividualTileSchedulerEJEEEEEvNT_6ParamsE:
[----:B------:R-:W1:Y:S02]  /*0000*/  LDC R1, c[0x0][0x28] ;  /* 0x00000a00ff017b82 */ /* 0x000e640000000800 */
[----:B-1----:R-:W-:Y:S01]  /*0010*/  IADD3 R1, R1, -0xa90, RZ ;  /* 0xfffff57001017810 */ /* 0x002fe20007ffe0ff */
[----:B------:R-:W1:Y:S01]  /*0020*/  S2R R0, SR_TID.X ;  /* 0x0000000000007919 */ /* 0x000e620000002100 */
[----:B------:R-:W-:Y:S01]  /*0030*/  ELECT P1, URZ, PT ;  /* 0x00000000003f782f */ /* 0x000fe20003820000 */
[----:B------:R-:W-:Y:S01]  /*0040*/  BSSY B0, `(.L_x_0) ;  /* 0x0000017000007945 */ /* 0x000fe20003800000 */
[----:B-1----:R-:W-:-:S05]  /*0050*/  SHF.R.U32.HI R2, RZ, 0x5, R0 ;  /* 0x00000005ff027819 */ /* 0x002fca0000011600 */
[----:B------:R-:W1:Y:S02]  /*0060*/  SHFL.IDX PT, R3, R2, RZ, 0x1f ;  /* 0x00001fff02037589 */ /* 0x000e6400000e0000 */
[----:B-1----:R-:W-:Y:S02]  /*0070*/  R2UR UR4, R3 ;  /* 0x00000000030472ca */ /* 0x002fe400000e0000 */
[----:B------:R-:W-:-:S06]  /*0080*/  SHF.R.U32.HI R3, RZ, 0x7, R0 ;  /* 0x00000007ff037819 */ /* 0x000fcc0000011600 */
[----:B------:R-:W1:Y:S05]  /*0090*/  SHFL.IDX PT, R3, R3, RZ, 0x1f ;  /* 0x00001fff03037589 */ /* 0x000e6a00000e0000 */
[----:B------:R-:W-:Y:S02]  /*00a0*/  USHF.R.S32.HI UR5, URZ, 0x1f, UR4 ;  /* 0x0000001f3f057899 */ /* 0x000fe40008011404 */
[----:B------:R-:W-:Y:S02]  /*00b0*/  ISETP.NE.OR P0, PT, RZ, UR4, !P1 ;  /* 0x00000004ff007c0c */ /* 0x000fe4000cf05670 */
[----:B------:R-:W-:-:S04]  /*00c0*/  ULEA.HI UR5, UR5, UR4, URZ, 0x2 ;  /* 0x0000000405057291 */ /* 0x000fc8000f8f103f */
[----:B------:R-:W-:-:S04]  /*00d0*/  ULOP3.LUT UR5, UR5, 0xfffffffc, URZ, 0xc0, !UPT ;  /* 0xfffffffc05057892 */ /* 0x000fc8000f8ec03f */
[----:B------:R-:W-:-:S03]  /*00e0*/  UIADD3 UR6, UR4, -UR5, URZ ;  /* 0x8000000504067290 */ /* 0x000fc6000fffe03f */
[----:B------:R-:W-:Y:S09]  /*00f0*/  @P0 BRA `(.L_x_1) ;  /* 0x00000000002c0947 */ /* 0x000ff20003800000 */
[----:B------:R-:W-:Y:S02]  /*0100*/  ULDC.64 UR4, c[0x0][0x198] ;  /* 0x0000660000047ab9 */ /* 0x000fe40000000a00 */
[----:B------:R-:W-:Y:S02]  /*0110*/  UIADD3 UR8, UP0, UR4, 0xf0, URZ ;  /* 0x000000f004087890 */ /* 0x000fe4000ff1e03f */
[----:B------:R-:W-:Y:S02]  /*0120*/  UIADD3 UR10, UP1, UR4, 0x1f0, URZ ;  /* 0x000001f0040a7890 */ /* 0x000fe4000ff3e03f */
[----:B------:R-:W-:Y:S02]  /*0130*/  UIADD3 UR4, UP2, UR4, 0x2f0, URZ ;  /* 0x000002f004047890 */ /* 0x000fe4000ff5e03f */
[----:B------:R-:W-:Y:S02]  /*0140*/  UIADD3.X UR9, URZ, UR5, URZ, UP0, !UPT ;  /* 0x000000053f097290 */ /* 0x000fe400087fe43f */
[----:B------:R-:W-:-:S02]  /*0150*/  UIADD3.X UR11, URZ, UR5, URZ, UP1, !UPT ;  /* 0x000000053f0b7290 */ /* 0x000fc40008ffe43f */
[----:B------:R-:W-:-:S05]  /*0160*/  UIADD3.X UR5, URZ, UR5, URZ, UP2, !UPT ;  /* 0x000000053f057290 */ /* 0x000fca00097fe43f */
[----:B------:R2:W-:Y:S02]  /*0170*/  UTMACCTL.PF [UR8] ;  /* 0x00000000080079b9 */ /* 0x0005e40008040000 */
[----:B------:R2:W-:Y:S02]  /*0180*/  UTMACCTL.PF [UR10] ;  /* 0x000000000a0079b9 */ /* 0x0005e40008040000 */
[----:B------:R2:W-:Y:S02]  /*0190*/  UTMACCTL.PF [UR4] ;  /* 0x00000000040079b9 */ /* 0x0005e40008040000 */
[----:B--2---:R-:W-:Y:S01]  /*01a0*/  NOP ;  /* 0x0000000000007918 */ /* 0x004fe20000000000 */
.L_x_1:
[----:B------:R-:W-:Y:S05]  /*01b0*/  BSYNC B0 ;  /* 0x0000000000007941 */ /* 0x000fea0003800000 */
.L_x_0:
[----:B------:R-:W2:Y:S01]  /*01c0*/  SHFL.IDX PT, R4, R2, RZ, 0x1f ;  /* 0x00001fff02047589 */ /* 0x000ea200000e0000 */
[----:B-1----:R-:W-:Y:S01]  /*01d0*/  R2UR UR4, R3 ;  /* 0x00000000030472ca */ /* 0x002fe200000e0000 */
[----:B------:R-:W-:-:S12]  /*01e0*/  UISETP.NE.AND UP0, UPT, UR6, 0x1, UPT ;  /* 0x000000010600788c */ /* 0x000fd8000bf05270 */
[----:B------:R-:W-:Y:S01]  /*01f0*/  IMAD.U32 R5, RZ, RZ, UR4 ;  /* 0x00000004ff057e24 */ /* 0x000fe2000f8e00ff */
[----:B------:R-:W-:Y:S02]  /*0200*/  UIADD3 UR11, UR4, -0x1, URZ ;  /* 0xffffffff040b7890 */ /* 0x000fe4000fffe03f */
[----:B------:R-:W-:Y:S02]  /*0210*/  UISETP.EQ.AND UP0, UPT, UR4, URZ, !UP0 ;  /* 0x0000003f0400728c */ /* 0x000fe4000c702270 */
[----:B------:R1:W-:Y:S01]  /*0220*/  STL [R1+0x200], R5 ;  /* 0x0002000501007387 */ /* 0x0003e20000100800 */
[----:B------:R-:W-:Y:S02]  /*0230*/  UISETP.GE.U32.AND UP1, UPT, UR11, 0x4, UPT ;  /* 0x000000040b00788c */ /* 0x000fe4000bf26070 */
[----:B------:R-:W-:Y:S01]  /*0240*/  USEL UR7, URZ, 0x1, !UP0 ;  /* 0x000000013f077887 */ /* 0x000fe2000c000000 */
[----:B--2---:R-:W-:-:S03]  /*0250*/  ISETP.NE.AND P0, PT, R4, RZ, PT ;  /* 0x000000ff0400720c */ /* 0x004fc60003f05270 */
[----:B------:R-:W-:-:S10]  /*0260*/  USEL UR7, UR7, 0x2, UP1 ;  /* 0x0000000207077887 */ /* 0x000fd40008800000 */
[----:B-1----:R-:W-:Y:S05]  /*0270*/  @P0 BRA `(.L_x_2) ;  /* 0x0000000000480947 */ /* 0x002fea0003800000 */
[----:B------:R-:W1:Y:S01]  /*0280*/  S2UR UR10, SR_CgaCtaId ;  /* 0x00000000000a79c3 */ /* 0x000e620000008800 */
[----:B------:R-:W-:Y:S01]  /*0290*/  UMOV UR4, 0x400 ;  /* 0x0000040000047882 */ /* 0x000fe20000000000 */
[----:B------:R-:W-:Y:S01]  /*02a0*/  UMOV UR5, 0x1 ;  /* 0x0000000100057882 */ /* 0x000fe20000000000 */
[----:B------:R-:W-:Y:S01]  /*02b0*/  UMOV UR8, 0x80 ;  /* 0x0000008000087882 */ /* 0x000fe20000000000 */
[----:B------:R-:W-:Y:S01]  /*02c0*/  ELECT P0, URZ, PT ;  /* 0x00000000003f782f */ /* 0x000fe20003800000 */
[----:B------:R-:W-:-:S04]  /*02d0*/  UIADD3 UR8, -UR8, 0x100000, URZ ;  /* 0x0010000008087890 */ /* 0x000fc8000fffe13f */
[----:B------:R-:W-:Y:S02]  /*02e0*/  USHF.L.U32 UR9, UR8, 0xb, URZ ;  /* 0x0000000b08097899 */ /* 0x000fe4000800063f */
[----:B------:R-:W-:Y:S02]  /*02f0*/  USHF.L.U32 UR8, UR8, 0x1, URZ ;  /* 0x0000000108087899 */ /* 0x000fe4000800063f */
[----:B-1----:R-:W-:Y:S02]  /*0300*/  ULEA UR10, UR10, UR4, 0x18 ;  /* 0x000000040a0a7291 */ /* 0x002fe4000f8ec03f */
[----:B------:R-:W-:-:S04]  /*0310*/  UIADD3 UR4, -UR5, 0x100000, URZ ;  /* 0x0010000005047890 */ /* 0x000fc8000fffe13f */
[----:B------:R-:W-:Y:S02]  /*0320*/  USHF.L.U32 UR5, UR4, 0xb, URZ ;  /* 0x0000000b04057899 */ /* 0x000fe4000800063f */
[----:B------:R-:W-:Y:S01]  /*0330*/  USHF.L.U32 UR4, UR4, 0x1, URZ ;  /* 0x0000000104047899 */ /* 0x000fe2000800063f */
[----:B------:R-:W1:Y:S11]  /*0340*/  FENCE.VIEW.ASYNC.S ;  /* 0x00000000000073c6 */ /* 0x000e760000000000 */
[----:B-1----:R1:W2:Y:S01]  /*0350*/  SYNCS.EXCH.64 URZ, [UR10+0x60050], UR4 ;  /* 0x060050040a3f75b2 */ /* 0x0022a20008000100 */
[----:B------:R1:W3:Y:S01]  /*0360*/  SYNCS.EXCH.64 URZ, [UR10+0x60060], UR8 ;  /* 0x060060080a3f75b2 */ /* 0x0002e20008000100 */
[----:B------:R1:W4:Y:S01]  /*0370*/  SYNCS.EXCH.64 URZ, [UR10+0x60058], UR4 ;  /* 0x060058040a3f75b2 */ /* 0x0003220008000100 */
[----:B------:R1:W1:Y:S01]  /*0380*/  SYNCS.EXCH.64 URZ, [UR10+0x60068], UR8 ;  /* 0x060068080a3f75b2 */ /* 0x0002620008000100 */
[----:B------:R-:W-:Y:S01]  /*0390*/  NOP ;  /* 0x0000000000007918 */ /* 0x000fe20000000000 */
.L_x_2:
[----:B------:R-:W5:Y:S01]  /*03a0*/  SHFL.IDX PT, R3, R2, RZ, 0x1f ;  /* 0x00001fff02037589 */ /* 0x000f6200000e0000 */
[----:B------:R-:W-:Y:S01]  /*03b0*/  NOP ;  /* 0x0000000000007918 */ /* 0x000fe20000000000 */
[----:B-----5:R-:W-:-:S13]  /*03c0*/  ISETP.NE.AND P0, PT, R3, RZ, PT ;  /* 0x000000ff0300720c */ /* 0x020fda0003f05270 */
[----:B------:R-:W-:Y:S05]  /*03d0*/  @P0 BRA `(.L_x_3) ;  /* 0x0000000000600947 */ /* 0x000fea0003800000 */
[----:B-1----:R-:W1:Y:S01]  /*03e0*/  S2UR UR5, SR_CgaCtaId ;  /* 0x00000000000579c3 */ /* 0x002e620000008800 */
[----:B------:R-:W-:Y:S01]  /*03f0*/  UMOV UR4, 0x400 ;  /* 0x0000040000047882 */ /* 0x000fe20000000000 */
[----:B------:R-:W-:Y:S01]  /*0400*/  UMOV UR8, 0x1 ;  /* 0x0000000100087882 */ /* 0x000fe20000000000 */
[----:B------:R-:W-:Y:S01]  /*0410*/  UMOV UR12, 0x100 ;  /* 0x00000100000c7882 */ /* 0x000fe20000000000 */
[----:B------:R-:W-:-:S04]  /*0420*/  UIADD3 UR8, -UR8, 0x100000, URZ ;  /* 0x0010000008087890 */ /* 0x000fc8000fffe13f */
[----:B------:R-:W-:Y:S02]  /*0430*/  USHF.L.U32 UR9, UR8, 0xb, URZ ;  /* 0x0000000b08097899 */ /* 0x000fe4000800063f */
[----:B------:R-:W-:Y:S01]  /*0440*/  USHF.L.U32 UR8, UR8, 0x1, URZ ;  /* 0x0000000108087899 */ /* 0x000fe2000800063f */
[----:B------:R-:W-:Y:S01]  /*0450*/  ELECT P0, URZ, PT ;  /* 0x00000000003f782f */ /* 0x000fe20003800000 */
[----:B-1----:R-:W-:Y:S02]  /*0460*/  ULEA UR10, UR5, UR4, 0x18 ;  /* 0x00000004050a7291 */ /* 0x002fe4000f8ec03f */
[----:B------:R-:W-:-:S04]  /*0470*/  UIADD3 UR4, -UR12, 0x100000, URZ ;  /* 0x001000000c047890 */ /* 0x000fc8000fffe13f */
[----:B------:R-:W-:Y:S02]  /*0480*/  USHF.L.U32 UR5, UR4, 0xb, URZ ;  /* 0x0000000b04057899 */ /* 0x000fe4000800063f */
[----:B------:R-:W-:Y:S01]  /*0490*/  USHF.L.U32 UR4, UR4, 0x1, URZ ;  /* 0x0000000104047899 */ /* 0x000fe2000800063f */
[----:B------:R-:W1:Y:S03]  /*04a0*/  FENCE.VIEW.ASYNC.S ;  /* 0x00000000000073c6 */ /* 0x000e660000000000 */
[----:B-1----:R1:W1:Y:S08]  /*04b0*/  SYNCS.EXCH.64 URZ, [UR10+0x60000], UR8 ;  /* 0x060000080a3f75b2 */ /* 0x0022700008000100 */
[----:B------:R1:W1:Y:S01]  /*04c0*/  SYNCS.EXCH.64 URZ, [UR10+0x60028], UR4 ;  /* 0x060028040a3f75b2 */ /* 0x0002620008000100 */
        /* <DEDUP_REMOVED lines=8> */
[----:B------:R-:W-:Y:S01]  /*0550*/  NOP ;  /* 0x0000000000007918 */ /* 0x000fe20000000000 */
.L_x_3:
        /* <DEDUP_REMOVED lines=21> */
[----:B------:R-:W-:Y:S01]  /*06b0*/  NOP ;  /* 0x0000000000007918 */ /* 0x000fe20000000000 */
.L_x_4:
[----:B------:R-:W5:Y:S01]  /*06c0*/  SHFL.IDX PT, R3, R2, RZ, 0x1f ;  /* 0x00001fff02037589 */ /* 0x000f6200000e0000 */
[----:B------:R-:W-:Y:S01]  /*06d0*/  ELECT P0, URZ, PT ;  /* 0x00000000003f782f */ /* 0x000fe20003800000 */
[----:B------:R-:W-:Y:S01]  /*06e0*/  NOP ;  /* 0x0000000000007918 */ /* 0x000fe20000000000 */
[----:B-1----:R-:W-:Y:S02]  /*06f0*/  UMOV UR4, 0x80 ;  /* 0x0000008000047882 */ /* 0x002fe40000000000 */
[C---:B-----5:R-:W-:Y:S02]  /*0700*/  ISETP.NE.OR P0, PT, R3.reuse, RZ, !P0 ;  /* 0x000000ff0300720c */ /* 0x060fe40004705670 */
[----:B------:R-:W-:-:S11]  /*0710*/  ISETP.NE.AND P2, PT, R3, RZ, PT ;  /* 0x000000ff0300720c */ /* 0x000fd60003f45270 */
[----:B------:R-:W-:Y:S01]  /*0720*/  VOTEU.ALL UP0, P0 ;  /* 0x00000000003f7886 */ /* 0x000fe20000000000 */
[----:B------:R-:W-:Y:S01]  /*0730*/  VOTEU.ALL UP2, P0 ;  /* 0x00000000003f7886 */ /* 0x000fe20000040000 */
[----:B------:R-:W-:Y:S01]  /*0740*/  VOTEU.ALL UP3, P0 ;  /* 0x00000000003f7886 */ /* 0x000fe20000060000 */
[----:B------:R-:W-:Y:S02]  /*0750*/  VOTEU.ALL UP4, P0 ;  /* 0x00000000003f7886 */ /* 0x000fe40000080000 */
[----:B------:R-:W1:Y:S01]  /*0760*/  @!UP0 S2UR UR9, SR_CgaCtaId ;  /* 0x00000000000989c3 */ /* 0x000e620000008800 */
[----:B------:R-:W-:Y:S01]  /*0770*/  @!UP0 UMOV UR8, 0x400 ;  /* 0x0000040000088882 */ /* 0x000fe20000000000 */
[----:B------:R-:W-:-:S04]  /*0780*/  @!UP0 UIADD3 UR4, -UR4, 0x100000, URZ ;  /* 0x0010000004048890 */ /* 0x000fc8000fffe13f */
[----:B------:R-:W-:Y:S02]  /*0790*/  @!UP0 USHF.L.U32 UR5, UR4, 0xb, URZ ;  /* 0x0000000b04058899 */ /* 0x000fe4000800063f */
[----:B------:R-:W-:Y:S02]  /*07a0*/  @!UP0 USHF.L.U32 UR4, UR4, 0x1, URZ ;  /* 0x0000000104048899 */ /* 0x000fe4000800063f */
[----:B-1----:R-:W-:Y:S01]  /*07b0*/  @!UP0 ULEA UR8, UR9, UR8, 0x18 ;  /* 0x0000000809088291 */ /* 0x002fe2000f8ec03f */
[----:B------:R-:W-:Y:S01]  /*07c0*/  VOTEU.ALL UP0, P0 ;  /* 0x00000000003f7886 */ /* 0x000fe20000000000 */
[----:B------:R-:W1:Y:S10]  /*07d0*/  FENCE.VIEW.ASYNC.S ;  /* 0x00000000000073c6 */ /* 0x000e740000000000 */
[----:B-1----:R1:W1:Y:S01]  /*07e0*/  @!UP0 SYNCS.EXCH.64 URZ, [UR8+0x60090], UR4 ;  /* 0x06009004083f85b2 */ /* 0x0022620008000100 */
[----:B------:R1:W1:Y:S01]  /*07f0*/  @!UP2 SYNCS.EXCH.64 URZ, [UR8+0x60098], UR4 ;  /* 0x06009804083fa5b2 */ /* 0x0002620008000100 */
[----:B------:R1:W1:Y:S01]  /*0800*/  @!UP3 SYNCS.EXCH.64 URZ, [UR8+0x600a0], UR4 ;  /* 0x0600a004083fb5b2 */ /* 0x0002620008000100 */
[----:B------:R1:W1:Y:S01]  /*0810*/  @!UP4 SYNCS.EXCH.64 URZ, [UR8+0x600a8], UR4 ;  /* 0x0600a804083fc5b2 */ /* 0x0002620008000100 */
[----:B------:R-:W-:Y:S01]  /*0820*/  NOP ;  /* 0x0000000000007918 */ /* 0x000fe20000000000 */
[----:B------:R-:W-:Y:S05]  /*0830*/  @P2 BRA `(.L_x_5) ;  /* 0x0000000000582947 */ /* 0x000fea0003800000 */
[----:B-1----:R-:W1:Y:S01]  /*0840*/  S2UR UR5, SR_CgaCtaId ;  /* 0x00000000000579c3 */ /* 0x002e620000008800 */
[----:B------:R-:W-:Y:S01]  /*0850*/  UMOV UR4, 0x400 ;  /* 0x0000040000047882 */ /* 0x000fe20000000000 */
[----:B------:R-:W-:Y:S01]  /*0860*/  UMOV UR8, 0x20 ;  /* 0x0000002000087882 */ /* 0x000fe20000000000 */
[----:B------:R-:W-:Y:S01]  /*0870*/  UMOV UR9, 0x80 ;  /* 0x0000008000097882 */ /* 0x000fe20000000000 */
[----:B------:R-:W-:Y:S01]  /*0880*/  ELECT P0, URZ, PT ;  /* 0x00000000003f782f */ /* 0x000fe20003800000 */
[----:B-1----:R-:W-:Y:S02]  /*0890*/  ULEA UR10, UR5, UR4, 0x18 ;  /* 0x00000004050a7291 */ /* 0x002fe4000f8ec03f */
[----:B------:R-:W-:-:S04]  /*08a0*/  UIADD3 UR4, -UR8, 0x100000, URZ ;  /* 0x0010000008047890 */ /* 0x000fc8000fffe13f */
[----:B------:R-:W-:Y:S02]  /*08b0*/  USHF.L.U32 UR5, UR4, 0xb, URZ ;  /* 0x0000000b04057899 */ /* 0x000fe4000800063f */
[----:B------:R-:W-:Y:S02]  /*08c0*/  USHF.L.U32 UR4, UR4, 0x1, URZ ;  /* 0x0000000104047899 */ /* 0x000fe4000800063f */
        /* <DEDUP_REMOVED lines=13> */
.L_x_5:
[----:B-1----:R-:W-:Y:S01]  /*09a0*/  R2UR UR4, R5 ;  /* 0x00000000050472ca */ /* 0x002fe200000e0000 */
[----:B------:R-:W-:Y:S01]  /*09b0*/  NOP ;  /* 0x0000000000007918 */ /* 0x000fe20000000000 */
[----:B------:R-:W-:Y:S01]  /*09c0*/  MOV R2, UR6 ;  /* 0x0000000600027c02 */ /* 0x000fe20008000f00 */
[----:B--234-:R-:W-:Y:S03]  /*09d0*/  BAR.SYNC.DEFER_BLOCKING 0x0 ;  /* 0x0000000000007b1d */ /* 0x01cfe60000010000 */
[----:B------:R-:W-:-:S07]  /*09e0*/  ISETP.EQ.AND P2, PT, R2, 0x1, P1 ;  /* 0x000000010200780c */ /* 0x000fce0000f42270 */
[----:B------:R-:W-:-:S13]  /*09f0*/  ISETP.NE.AND P0, PT, RZ, UR4, PT ;  /* 0x00000004ff007c0c */ /* 0x000fda000bf05270 */
[----:B------:R-:W-:Y:S05]  /*0a00*/  @!P0 BRA `(.L_x_6) ;  /* 0x0000019400688947 */ /* 0x000fea0003800000 */
[----:B------:R-:W-:-:S06]  /*0a10*/  UISETP.GT.U32.AND UP0, UPT, UR11, 0x3, UPT ;  /* 0x000000030b00788c */ /* 0x000fcc000bf04070 */
[----:B------:R-:W-:-:S13]  /*0a20*/  PLOP3.LUT P0, PT, PT, PT, UP0, 0x80, 0x0 ;  /* 0x000000000000781c */ /* 0x000fda0003f0f008 */
[----:B------:R-:W-:Y:S05]  /*0a30*/  @P0 EXIT ;  /* 0x000000000000094d */ /* 0x000fea0003800000 */
.L_x_7:
[----:B------:R-:W-:-:S08]  /*0a40*/  NOP ;  /* 0x0000000000007918 */ /* 0x000fd00000000000 */
[----:B------:R-:W1:Y:S02]  /*0a50*/  USETMAXREG.TRY_ALLOC.CTAPOOL UP0, 0xf0 ;  /* 0x000000f0000079c8 */ /* 0x000e640008000600 */
[----:B-1----:R-:W-:-:S13]  /*0a60*/  PLOP3.LUT P0, PT, PT, PT, UP0, 0x80, 0x0 ;  /* 0x000000000000781c */ /* 0x002fda0003f0f008 */
[----:B------:R-:W-:Y:S05]  /*0a70*/  @!P0 BRA `(.L_x_7) ;  /* 0xfffffffc00f08947 */ /* 0x000fea000383ffff */
[----:B------:R-:W2:Y:S01]  /*0a80*/  LDL R2, [R1+0x200] ;  /* 0x0002000001027983 */ /* 0x000ea20000100800 */
[----:B------:R-:W1:Y:S01]  /*0a90*/  S2UR UR5, SR_CTAID.X ;  /* 0x00000000000579c3 */ /* 0x000e620000002500 */
[----:B------:R-:W-:Y:S01]  /*0aa0*/  UMOV UR6, URZ ;  /* 0x0000003f00067c82 */ /* 0x000fe20008000000 */
[----:B-1----:R-:W-:Y:S01]  /*0ab0*/  IMAD.U32 R229, RZ, RZ, UR5 ;  /* 0x00000005ffe57e24 */ /* 0x002fe2000f8e00ff */
[----:B--2---:R-:W-:-:S13]  /*0ac0*/  R2UR UR4, R2 ;  /* 0x00000000020472ca */ /* 0x004fda00000e0000 */
[----:B------:R-:W-:-:S03]  /*0ad0*/  UISETP.NE.AND UP0, UPT, UR4, 0x1, UPT ;  /* 0x000000010400788c */ /* 0x000fc6000bf05270 */
[----:B------:R-:W-:-:S03]  /*0ae0*/  UMOV UR4, URZ ;  /* 0x0000003f00047c82 */ /* 0x000fc60008000000 */
[----:B------:R-:W-:-:S13]  /*0af0*/  PLOP3.LUT P0, PT, PT, PT, UP0, 0x80, 0x0 ;  /* 0x000000000000781c */ /* 0x000fda0003f0f008 */
[----:B------:R-:W-:Y:S05]  /*0b00*/  @!P0 BRA `(.L_x_8) ;  /* 0x0000000000488947 */ /* 0x000fea0003800000 */
[----:B------:R-:W-:Y:S01]  /*0b10*/  R2UR UR5, R2 ;  /* 0x00000000020572ca */ /* 0x000fe200000e0000 */
[----:B------:R-:W-:-:S12]  /*0b20*/  UMOV UR6, 0x1 ;  /* 0x0000000100067882 */ /* 0x000fd80000000000 */
[----:B------:R-:W-:-:S06]  /*0b30*/  UISETP.NE.AND UP0, UPT, UR5, 0x2, UPT ;  /* 0x000000020500788c */ /* 0x000fcc000bf05270 */
[----:B------:R-:W-:-:S13]  /*0b40*/  PLOP3.LUT P1, PT, PT, PT, UP0, 0x80, 0x0 ;  /* 0x000000000000781c */ /* 0x000fda0003f2f008 */
[----:B------:R-:W-:Y:S05]  /*0b50*/  @!P1 BRA `(.L_x_8) ;  /* 0x0000000000349947 */ /* 0x000fea0003800000 */
[----:B------:R-:W-:-:S13]  /*0b60*/  R2UR UR4, R2 ;  /* 0x00000000020472ca */ /* 0x000fda00000e0000 */
[----:B------:R-:W-:-:S06]  /*0b70*/  UISETP.NE.AND UP0, UPT, UR4, 0x3, UPT ;  /* 0x000000030400788c */ /* 0x000fcc000bf05270 */
[----:B------:R-:W-:-:S13]  /*0b80*/  PLOP3.LUT P1, PT, PT, PT, UP0, 0x80, 0x0 ;  /* 0x000000000000781c */ /* 0x000fda0003f2f008 */
[----:B------:R-:W-:Y:S05]  /*0b90*/  @!P1 BRA `(.L_x_9) ;  /* 0x00000000001c9947 */ /* 0x000fea0003800000 */
[----:B------:R-:W-:-:S13]  /*0ba0*/  R2UR UR4, R2 ;  /* 0x00000000020472ca */ /* 0x000fda00000e0000 */
[----:B------:R-:W-:-:S11]  /*0bb0*/  UISETP.NE.AND UP0, UPT, UR4, 0x4, UPT ;  /* 0x000000040400788c */ /* 0x000fd6000bf05270 */
[----:B------:R-:W-:Y:S01]  /*0bc0*/  @!UP0 UMOV UR4, 0x1 ;  /* 0x0000000100048882 */ /* 0x000fe20000000000 */
[----:B------:R-:W-:Y:S01]  /*0bd0*/  @!UP0 UMOV UR6, 0x1 ;  /* 0x0000000100068882 */ /* 0x000fe20000000000 */
[----:B------:R-:W-:Y:S01]  /*0be0*/  @UP0 UMOV UR4, URZ ;  /* 0x0000003f00040c82 */ /* 0x000fe20008000000 */
[----:B------:R-:W-:Y:S01]  /*0bf0*/  @UP0 UMOV UR6, URZ ;  /* 0x0000003f00060c82 */ /* 0x000fe20008000000 */
[----:B------:R-:W-:Y:S05]  /*0c00*/  BRA `(.L_x_8) ;  /* 0x0000000000087947 */ /* 0x000fea0003800000 */
.L_x_9:
[----:B------:R-:W-:Y:S01]  /*0c10*/  UMOV UR4, 0x1 ;  /* 0x0000000100047882 */ /* 0x000fe20000000000 */
[----:B------:R-:W-:-:S05]  /*0c20*/  UMOV UR6, URZ ;  /* 0x0000003f00067c82 */ /* 0x000fca0008000000 */
.L_x_8:
[----:B------:R-:W-:Y:S05]  /*0c30*/  @!P0 BRA `(.L_x_10) ;  /* 0x0000000000608947 */ /* 0x000fea0003800000 */
[----:B------:R-:W-:-:S13]  /*0c40*/  R2UR UR5, R2 ;  /* 0x00000000020572ca */ /* 0x000fda00000e0000 */
        /* <DEDUP_REMOVED lines=10> */
[----:B------:R-:W-:Y:S05]  /*0cf0*/  @P0 BRA `(.L_x_13) ;  /* 0x00000000003c0947 */ /* 0x000fea0003800000 */
[----:B------:R-:W-:-:S13]  /*0d00*/  R2UR UR5, R229 ;  /* 0x00000000e50572ca */ /* 0x000fda00000e0000 */
[----:B------:R-:W-:-:S06]  /*0d10*/  ULEA UR5, UR5, 0x3, 0x1 ;  /* 0x0000000305057891 */ /* 0x000fcc000f8e083f */
[----:B------:R-:W-:Y:S01]  /*0d20*/  MOV R229, UR5 ;  /* 0x0000000500e57c02 */ /* 0x000fe20008000f00 */
[----:B------:R-:W-:Y:S06]  /*0d30*/  BRA `(.L_x_13) ;  /* 0x00000000002c7947 */ /* 0x000fec0003800000 */
.L_x_12:
[----:B------:R-:W-:-:S13]  /*0d40*/  R2UR UR5, R229 ;  /* 0x00000000e50572ca */ /* 0x000fda00000e0000 */
[----:B------:R-:W-:-:S06]  /*0d50*/  ULEA UR5, UR5, 0x2, 0x1 ;  /* 0x0000000205057891 */ /* 0x000fcc000f8e083f */
[----:B------:R-:W-:Y:S01]  /*0d60*/  IMAD.U32 R229, RZ, RZ, UR5 ;  /* 0x00000005ffe57e24 */ /* 0x000fe2000f8e00ff */
[----:B------:R-:W-:Y:S06]  /*0d70*/  BRA `(.L_x_13) ;  /* 0x00000000001c7947 */ /* 0x000fec0003800000 */
.L_x_11:
[----:B------:R-:W-:-:S13]  /*0d80*/  R2UR UR5, R229 ;  /* 0x00000000e50572ca */ /* 0x000fda00000e0000 */
[----:B------:R-:W-:-:S06]  /*0d90*/  ULEA UR5, UR5, 0x1, 0x1 ;  /* 0x0000000105057891 */ /* 0x000fcc000f8e083f */
[----:B------:R-:W-:Y:S01]  /*0da0*/  MOV R229, UR5 ;  /* 0x0000000500e57c02 */ /* 0x000fe20008000f00 */
[----:B------:R-:W-:Y:S06]  /*0db0*/  BRA `(.L_x_13) ;  /* 0x00000000000c7947 */ /* 0x000fec0003800000 */
.L_x_10:
[----:B------:R-:W-:-:S13]  /*0dc0*/  R2UR UR5, R229 ;  /* 0x00000000e50572ca */ /* 0x000fda00000e0000 */
[----:B------:R-:W-:-:S06]  /*0dd0*/  USHF.L.U32 UR5, UR5, 0x1, URZ ;  /* 0x0000000105057899 */ /* 0x000fcc000800063f */
[----:B------:R-:W-:-:S07]  /*0de0*/  IMAD.U32 R229, RZ, RZ, UR5 ;  /* 0x00000005ffe57e24 */ /* 0x000fce000f8e00ff */
.L_x_13:
[----:B------:R-:W-:-:S04]  /*0df0*/  ULOP3.LUT UR5, UR7, 0x1, URZ, 0xfc, !UPT ;  /* 0x0000000107057892 */ /* 0x000fc8000f8efc3f */
[----:B------:R-:W-:-:S06]  /*0e00*/  UISETP.NE.AND UP0, UPT, UR5, 0x3, UPT ;  /* 0x000000030500788c */ /* 0x000fcc000bf05270 */
[----:B------:R-:W-:-:S13]  /*0e10*/  PLOP3.LUT P0, PT, PT, PT, UP0, 0x80, 0x0 ;  /* 0x000000000000781c */ /* 0x000fda0003f0f008 */
[----:B------:R-:W-:Y:S05]  /*0e20*/  @!P0 BRA `(.L_x_14) ;  /* 0x0000000000048947 */ /* 0x000fea0003800000 */
[----:B------:R-:W-:Y:S01]  /*0e30*/  BPT.TRAP 0x1 ;  /* 0x000000040000795c */ /* 0x000fe20000300000 */
.L_x_14:
[----:B------:R-:W1:Y:S01]  /*0e40*/  S2UR UR8, SR_CgaCtaId ;  /* 0x00000000000879c3 */ /* 0x000e620000008800 */
[----:B------:R-:W-:Y:S01]  /*0e50*/  UMOV UR5, 0x400 ;  /* 0x0000040000057882 */ /* 0x000fe20000000000 */
[----:B------:R-:W-:-:S05]  /*0e60*/  IMAD.U32 R2, RZ, RZ, UR4 ;  /* 0x00000004ff027e24 */ /* 0x000fca000f8e00ff */
[----:B------:R-:W-:Y:S01]  /*0e70*/  SHF.L.U32 R2, R2, 0x1f, RZ ;  /* 0x0000001f02027819 */ /* 0x000fe200000006ff */
[----:B-1----:R-:W-:-:S04]  /*0e80*/  ULEA UR9, UR8, UR5, 0x18 ;  /* 0x0000000508097291 */ /* 0x002fc8000f8ec03f */
[----:B------:R-:W-:Y:S02]  /*0e90*/  ULEA UR5, UR6, UR9, 0x3 ;  /* 0x0000000906057291 */ /* 0x000fe4000f8e183f */
[----:B------:R-:W-:-:S07]  /*0ea0*/  MOV R216, UR9 ;  /* 0x0000000900d87c02 */ /* 0x000fce0008000f00 */
[----:B------:R-:W1:Y:S02]  /*0eb0*/  SYNCS.PHASECHK.TRANS64.TRYWAIT P1, [UR5+0x60050], R2 ;  /* 0x06005002ff0075a7 */ /* 0x000e640008020145 */
[----:B-1----:R-:W-:Y:S05]  /*0ec0*/  @!P1 BRA `(.L_x_15) ;  /* 0x000001a4008c9947 */ /* 0x002fea0003800000 */
.L_x_102:
[----:B------:R-:W-:Y:S05]  /*0ed0*/  @!P0 BRA `(.L_x_16) ;  /* 0x0000000000048947 */ /* 0x000fea0003800000 */
[----:B------:R-:W-:Y:S01]  /*0ee0*/  BPT.TRAP 0x1 ;  /* 0x000000040000795c */ /* 0x000fe20000300000 */
.L_x_16:
[----:B------:R-:W-:Y:S02]  /*0ef0*/  R2UR UR4, R216 ;  /* 0x00000000d80472ca */ /* 0x000fe400000e0000 */
[----:B-1----:R-:W-:Y:S02]  /*0f00*/  SHF.L.U32 R2, RZ, 0x1f, RZ ;  /* 0x0000001fff027819 */ /* 0x002fe400000006ff */
[----:B------:R-:W-:-:S09]  /*0f10*/  ISETP.NE.AND P2, PT, RZ, UR11, PT ;  /* 0x0000000bff007c0c */ /* 0x000fd2000bf45270 */
[----:B------:R-:W1:Y:S01]  /*0f20*/  SYNCS.PHASECHK.TRANS64.TRYWAIT P1, [UR4+0x60000], R2 ;  /* 0x06000002ff0075a7 */ /* 0x000e620008020144 */
[----:B------:R-:W-:Y:S01]  /*0f30*/  UIADD3 UR10, UR4, 0x60090, URZ ;  /* 0x00060090040a7890 */ /* 0x000fe2000fffe03f */
[----:B-1----:R-:W-:Y:S11]  /*0f40*/  @!P1 BRA `(.L_x_17) ;  /* 0x000001a400849947 */ /* 0x002ff60003800000 */
.L_x_103:
[----:B-1----:R-:W2:Y:S01]  /*0f50*/  LDL R3, [R1+0x200] ;  /* 0x0002000001037983 */ /* 0x002ea20000100800 */
[----:B------:R-:W-:Y:S01]  /*0f60*/  ULEA UR4, UR11, UR10, 0x3 ;  /* 0x0000000a0b047291 */ /* 0x000fe2000f8e183f */
[----:B--2---:R-:W-:Y:S02]  /*0f70*/  R2UR UR5, R3 ;  /* 0x00000000030572ca */ /* 0x004fe400000e0000 */
[----:B------:R-:W-:-:S04]  /*0f80*/  SEL R3, RZ, 0x1, P2 ;  /* 0x00000001ff037807 */ /* 0x000fc80001000000 */
[----:B------:R-:W-:-:S04]  /*0f90*/  SHF.L.U32 R3, R3, 0x1f, RZ ;  /* 0x0000001f03037819 */ /* 0x000fc800000006ff */
[----:B------:R-:W1:Y:S03]  /*0fa0*/  SYNCS.PHASECHK.TRANS64.TRYWAIT P1, [UR4], R3 ;  /* 0x00000003ff0075a7 */ /* 0x000e660008020144 */
[----:B------:R-:W-:-:S04]  /*0fb0*/  UIADD3 UR11, UR5, -0x1, URZ ;  /* 0xffffffff050b7890 */ /* 0x000fc8000fffe03f */
[----:B------:R-:W-:Y:S01]  /*0fc0*/  USHF.L.U32 UR11, UR11, 0x3, URZ ;  /* 0x000000030b0b7899 */ /* 0x000fe2000800063f */
[----:B-1----:R-:W-:Y:S11]  /*0fd0*/  @!P1 BRA `(.L_x_18) ;  /* 0x000001a4007c9947 */ /* 0x002ff60003800000 */
.L_x_104:
[----:B------:R-:W-:Y:S01]  /*0fe0*/  R2UR UR5, R216 ;  /* 0x00000000d80572ca */ /* 0x000fe200000e0000 */
[----:B------:R-:W-:Y:S01]  /*0ff0*/  WARPGROUP.ARRIVE ;  /* 0x00000000000079c5 */ /* 0x000fe20000000000 */
[----:B------:R-:W-:Y:S01]  /*1000*/  UMOV UR9, 0x40000040 ;  /* 0x4000004000097882 */ /* 0x000fe20000000000 */
[----:B------:R-:W-:Y:S01]  /*1010*/  UMOV UR15, 0x40000040 ;  /* 0x40000040000f7882 */ /* 0x000fe20000000000 */
[----:B------:R-:W-:Y:S01]  /*1020*/  UMOV UR13, UR9 ;  /* 0x00000009000d7c82 */ /* 0x000fe20008000000 */
[----:B------:R-:W-:Y:S01]  /*1030*/  MOV R227, UR9 ;  /* 0x0000000900e37c02 */ /* 0x000fe20008000f00 */
[----:B------:R-:W-:Y:S01]  /*1040*/  UMOV UR9, 0x40000040 ;  /* 0x4000004000097882 */ /* 0x000fe20000000000 */
[----:B------:R-:W-:Y:S01]  /*1050*/  UMOV UR17, 0x40000040 ;  /* 0x4000004000117882 */ /* 0x000fe20000000000 */
[----:B------:R-:W-:Y:S01]  /*1060*/  MOV R225, UR9 ;  /* 0x0000000900e17c02 */ /* 0x000fe20008000f00 */
[----:B------:R-:W-:Y:S01]  /*1070*/  UMOV UR19, 0x40000040 ;  /* 0x4000004000137882 */ /* 0x000fe20000000000 */
[----:B------:R-:W-:Y:S01]  /*1080*/  UMOV UR21, 0x40000040 ;  /* 0x4000004000157882 */ /* 0x000fe20000000000 */
[----:B------:R-:W-:Y:S01]  /*1090*/  UMOV UR23, 0x40000040 ;  /* 0x4000004000177882 */ /* 0x000fe20000000000 */
[----:B------:R-:W-:Y:S01]  /*10a0*/  UMOV UR25, 0x40000040 ;  /* 0x4000004000197882 */ /* 0x000fe20000000000 */
[----:B------:R-:W-:Y:S01]  /*10b0*/  USHF.R.U32.HI UR4, URZ, 0x4, UR5 ;  /* 0x000000043f047899 */ /* 0x000fe20008011605 */
[----:B------:R-:W-:Y:S01]  /*10c0*/  IMAD.MOV.U32 R151, RZ, RZ, RZ ;  /* 0x000000ffff977224 */ /* 0x000fe200078e00ff */
[----:B------:R-:W-:Y:S01]  /*10d0*/  UIADD3 UR5, UR5, 0x10000, URZ ;  /* 0x0001000005057890 */ /* 0x000fe2000fffe03f */
[----:B------:R-:W-:Y:S01]  /*10e0*/  SHF.L.U32 R230, R0, 0x2, RZ ;  /* 0x0000000200e67819 */ /* 0x000fe200000006ff */
[----:B------:R-:W-:Y:S01]  /*10f0*/  ULOP3.LUT UR4, UR4, 0x3fff, URZ, 0xc0, !UPT ;  /* 0x00003fff04047892 */ /* 0x000fe2000f8ec03f */
[----:B------:R-:W-:Y:S01]  /*1100*/  IMAD.MOV.U32 R228, RZ, RZ, 0x1054 ;  /* 0x00001054ffe47424 */ /* 0x000fe200078e00ff */
[----:B------:R-:W-:Y:S01]  /*1110*/  USHF.R.U32.HI UR5, URZ, 0x4, UR5 ;  /* 0x000000043f057899 */ /* 0x000fe20008011605 */
[----:B------:R-:W-:Y:S01]  /*1120*/  LOP3.LUT R230, R230, 0xc, RZ, 0xc0, !PT ;  /* 0x0000000ce6e67812 */ /* 0x000fe200078ec0ff */
[----:B------:R-:W-:Y:S01]  /*1130*/  ULOP3.LUT UR4, UR4, 0x10000, URZ, 0xfc, !UPT ;  /* 0x0001000004047892 */ /* 0x000fe2000f8efc3f */
[----:B------:R-:W-:Y:S01]  /*1140*/  MOV R223, 0x3276 ;  /* 0x0000327600df7802 */ /* 0x000fe20000000f00 */
[----:B------:R-:W-:-:S02]  /*1150*/  ULOP3.LUT UR5, UR5, 0x3fff, URZ, 0xc0, !UPT ;  /* 0x00003fff05057892 */ /* 0x000fc4000f8ec03f */
[----:B------:R-:W-:Y:S02]  /*1160*/  ULEA UR6, UR6, UR4, 0xb ;  /* 0x0000000406067291 */ /* 0x000fe4000f8e583f */
[----:B------:R-:W-:Y:S02]  /*1170*/  ULOP3.LUT UR57, UR5, 0x10000, URZ, 0xfc, !UPT ;  /* 0x0001000005397892 */ /* 0x000fe4000f8efc3f */
[----:B------:R-:W-:Y:S01]  /*1180*/  UIADD3 UR4, UR6, 0x2, URZ ;  /* 0x0000000206047890 */ /* 0x000fe2000fffe03f */
[----:B------:R-:W-:Y:S02]  /*1190*/  UMOV UR5, 0x40000040 ;  /* 0x4000004000057882 */ /* 0x000fe40000000000 */
[----:B------:R-:W-:Y:S01]  /*11a0*/  UMOV UR8, UR6 ;  /* 0x0000000600087c82 */ /* 0x000fe20008000000 */
[----:B------:R-:W-:Y:S01]  /*11b0*/  UIADD3 UR16, UR6, 0x202, URZ ;  /* 0x0000020206107890 */ /* 0x000fe2000fffe03f */
[----:B------:R-:W-:Y:S01]  /*11c0*/  IMAD.U32 R226, RZ, RZ, UR8 ;  /* 0x00000008ffe27e24 */ /* 0x000fe2000f8e00ff */
[----:B------:R-:W-:Y:S01]  /*11d0*/  UMOV UR12, UR8 ;  /* 0x00000008000c7c82 */ /* 0x000fe20008000000 */
[----:B------:R-:W-:Y:S01]  /*11e0*/  UMOV UR14, UR57 ;  /* 0x00000039000e7c82 */ /* 0x000fe20008000000 */
[----:B------:R-:W-:Y:S01]  /*11f0*/  UMOV UR8, UR4 ;  /* 0x0000000400087c82 */ /* 0x000fe20008000000 */
[----:B------:R-:W-:Y:S01]  /*1200*/  QGMMA.64x128x32.F32.E4M3.E4M3 R24, gdesc[UR12], RZ, !UPT, gsb0 ;  /* 0x01e000000c1879f3 */ /* 0x000fe2000c0008ff */
[----:B------:R-:W-:Y:S01]  /*1210*/  UIADD3 UR14, UR57, 0x2, URZ ;  /* 0x00000002390e7890 */ /* 0x000fe2000fffe03f */
[----:B------:R-:W-:Y:S01]  /*1220*/  IMAD.U32 R224, RZ, RZ, UR8 ;  /* 0x00000008ffe07e24 */ /* 0x000fe2000f8e00ff */
[----:B------:R-:W-:Y:S01]  /*1230*/  UMOV UR12, UR8 ;  /* 0x00000008000c7c82 */ /* 0x000fe20008000000 */
[----:B------:R-:W-:Y:S01]  /*1240*/  UMOV UR13, UR9 ;  /* 0x00000009000d7c82 */ /* 0x000fe20008000000 */
[----:B------:R-:W-:Y:S01]  /*1250*/  UMOV UR15, 0x40000040 ;  /* 0x40000040000f7882 */ /* 0x000fe20000000000 */
[----:B------:R-:W-:Y:S01]  /*1260*/  UIADD3 UR4, UR6, 0x4, URZ ;  /* 0x0000000406047890 */ /* 0x000fe2000fffe03f */
[----:B------:R-:W-:Y:S01]  /*1270*/  MOV R222, UR57 ;  /* 0x0000003900de7c02 */ /* 0x000fe20008000f00 */
[----:B------:R-:W-:Y:S01]  /*1280*/  UIADD3 UR8, UR6, 0x6, URZ ;  /* 0x0000000606087890 */ /* 0x000fe2000fffe03f */
[----:B------:R-:W-:Y:S01]  /*1290*/  UMOV UR9, 0x40000040 ;  /* 0x4000004000097882 */ /* 0x000fe20000000000 */
[----:B------:R-:W-:-:S02]  /*12a0*/  UIADD3 UR18, UR57, 0x402, URZ ;  /* 0x0000040239127890 */ /* 0x000fc4000fffe03f */
[----:B------:R-:W-:Y:S02]  /*12b0*/  UIADD3 UR20, UR6, 0x204, URZ ;  /* 0x0000020406147890 */ /* 0x000fe4000fffe03f */
[----:B------:R-:W-:Y:S02]  /*12c0*/  UIADD3 UR22, UR57, 0x404, URZ ;  /* 0x0000040439167890 */ /* 0x000fe4000fffe03f */
[----:B------:R-:W-:Y:S02]  /*12d0*/  UIADD3 UR24, UR6, 0x206, URZ ;  /* 0x0000020606187890 */ /* 0x000fe4000fffe03f */
[----:B------:R-:W-:Y:S01]  /*12e0*/  UIADD3 UR26, UR57, 0x406, URZ ;  /* 0x00000406391a7890 */ /* 0x000fe2000fffe03f */
[----:B------:R-:W-:Y:S01]  /*12f0*/  UMOV UR27, 0x40000040 ;  /* 0x40000040001b7882 */ /* 0x000fe20000000000 */
[----:B------:R-:W-:Y:S02]  /*1300*/  UIADD3 UR28, UR6, 0x400, URZ ;  /* 0x00000400061c7890 */ /* 0x000fe4000fffe03f */
[----:B------:R-:W-:Y:S01]  /*1310*/  UIADD3 UR30, UR57, 0x800, URZ ;  /* 0x00000800391e7890 */ /* 0x000fe2000fffe03f */
[----:B------:R-:W-:Y:S01]  /*1320*/  UMOV UR29, 0x40000040 ;  /* 0x40000040001d7882 */ /* 0x000fe20000000000 */
[----:B------:R-:W-:Y:S01]  /*1330*/  UMOV UR31, 0x40000040 ;  /* 0x40000040001f7882 */ /* 0x000fe20000000000 */
[----:B------:R-:W-:-:S02]  /*1340*/  UIADD3 UR32, UR6, 0x402, URZ ;  /* 0x0000040206207890 */ /* 0x000fc4000fffe03f */
[----:B------:R-:W-:Y:S01]  /*1350*/  UIADD3 UR34, UR57, 0x802, URZ ;  /* 0x0000080239227890 */ /* 0x000fe2000fffe03f */
[----:B------:R-:W-:Y:S01]  /*1360*/  UMOV UR33, 0x40000040 ;  /* 0x4000004000217882 */ /* 0x000fe20000000000 */
[----:B------:R-:W-:Y:S01]  /*1370*/  UMOV UR35, 0x40000040 ;  /* 0x4000004000237882 */ /* 0x000fe20000000000 */
[----:B------:R-:W-:Y:S02]  /*1380*/  UIADD3 UR36, UR6, 0x404, URZ ;  /* 0x0000040406247890 */ /* 0x000fe4000fffe03f */
[----:B------:R-:W-:Y:S01]  /*1390*/  UIADD3 UR38, UR57, 0x804, URZ ;  /* 0x0000080439267890 */ /* 0x000fe2000fffe03f */
[----:B------:R-:W-:Y:S01]  /*13a0*/  UMOV UR37, 0x40000040 ;  /* 0x4000004000257882 */ /* 0x000fe20000000000 */
        /* <DEDUP_REMOVED lines=20> */
[----:B------:R-:W-:Y:S01]  /*14f0*/  ULOP3.LUT UR11, UR11, 0x8, URZ, 0xc, !UPT ;  /* 0x000000080b0b7892 */ /* 0x000fe2000f8e0c3f */
[----:B------:R-:W-:Y:S02]  /*1500*/  WARPGROUP.DEPBAR.LE gsb0, 0x0 ;  /* 0x00008000000079c5 */ /* 0x000fe40000010000 */
[----:B------:R-:W-:-:S06]  /*1510*/  WARPGROUP.ARRIVE ;  /* 0x00000000000079c5 */ /* 0x000fcc0000000000 */
[----:B------:R-:W-:Y:S01]  /*1520*/  QGMMA.64x128x32.F32.E4M3.E4M3 R24, gdesc[UR12], R24, gsb0 ;  /* 0x01e000000c1879f3 */ /* 0x000fe20008000818 */
[----:B------:R-:W-:Y:S01]  /*1530*/  UIADD3 UR14, UR57, 0x4, URZ ;  /* 0x00000004390e7890 */ /* 0x000fe2000fffe03f */
[----:B------:R-:W-:Y:S01]  /*1540*/  UMOV UR12, UR4 ;  /* 0x00000004000c7c82 */ /* 0x000fe20008000000 */
[----:B------:R-:W-:Y:S01]  /*1550*/  UMOV UR13, UR5 ;  /* 0x00000005000d7c82 */ /* 0x000fe20008000000 */
[----:B------:R-:W-:Y:S01]  /*1560*/  UMOV UR15, 0x40000040 ;  /* 0x40000040000f7882 */ /* 0x000fe20000000000 */
        /* <DEDUP_REMOVED lines=10> */
[----:B------:R-:W-:Y:S02]  /*1610*/  UIADD3 UR12, UR6, 0x200, URZ ;  /* 0x00000200060c7890 */ /* 0x000fe4000fffe03f */
[----:B------:R-:W-:Y:S01]  /*1620*/  UIADD3 UR14, UR57, 0x400, URZ ;  /* 0x00000400390e7890 */ /* 0x000fe2000fffe03f */
[----:B------:R-:W-:Y:S01]  /*1630*/  UMOV UR13, 0x40000040 ;  /* 0x40000040000d7882 */ /* 0x000fe20000000000 */
[----:B------:R-:W-:Y:S01]  /*1640*/  UMOV UR15, 0x40000040 ;  /* 0x40000040000f7882 */ /* 0x000fe20000000000 */
[----:B------:R-:W-:Y:S01]  /*1650*/  UMOV UR57, 0x40000040 ;  /* 0x4000004000397882 */ /* 0x000fe20000000000 */
[----:B------:R-:W-:Y:S01]  /*1660*/  ULDC UR6, c[0x0][0x604] ;  /* 0x0001810000067ab9 */ /* 0x000fe20000000800 */
[----:B------:R-:W-:Y:S02]  /*1670*/  WARPGROUP.DEPBAR.LE gsb0, 0x0 ;  /* 0x00008000000079c5 */ /* 0x000fe40000010000 */
[----:B------:R-:W-:-:S06]  /*1680*/  WARPGROUP.ARRIVE ;  /* 0x00000000000079c5 */ /* 0x000fcc0000000000 */
[----:B------:R-:W-:Y:S01]  /*1690*/  QGMMA.64x128x32.F32.E4M3.E4M3 R24, gdesc[UR12], R24, gsb0 ;  /* 0x01e000000c1879f3 */ /* 0x000fe20008000818 */
[----:B------:R-:W-:Y:S02]  /*16a0*/  ULDC UR14, c[0x0][0x604] ;  /* 0x00018100000e7ab9 */ /* 0x000fe40000000800 */
[----:B------:R-:W-:Y:S02]  /*16b0*/  WARPGROUP.DEPBAR.LE gsb0, 0x0 ;  /* 0x00008000000079c5 */ /* 0x000fe40000010000 */
[----:B------:R-:W-:-:S07]  /*16c0*/  WARPGROUP.ARRIVE ;  /* 0x00000000000079c5 */ /* 0x000fce0000000000 */
[----:B------:R-:W-:Y:S03]  /*16d0*/  QGMMA.64x128x32.F32.E4M3.E4M3 R24, gdesc[UR16], R24, gsb0 ;  /* 0x01e00000101879f3 */ /* 0x000fe60008000818 */
        /* <DEDUP_REMOVED lines=31> */
[----:B-1----:R-:W-:-:S04]  /*18d0*/  FMNMX R3, R24, R25, !PT ;  /* 0x0000001918037209 */ /* 0x002fc80007800000 */
[----:B------:R-:W-:-:S04]  /*18e0*/  FMNMX R4, R28, R3, !PT ;  /* 0x000000031c047209 */ /* 0x000fc80007800000 */
        /* <DEDUP_REMOVED lines=9> */
[----:B------:R-:W-:Y:S02]  /*1980*/  FMNMX R4, R48, R3, !PT ;  /* 0x0000000330047209 */ /* 0x000fe40007800000 */
[----:B------:R-:W-:Y:S02]  /*1990*/  FMNMX R3, R26, R27, !PT ;  /* 0x0000001b1a037209 */ /* 0x000fe40007800000 */
[----:B------:R-:W-:Y:S02]  /*19a0*/  FMNMX R5, R49, R4, !PT ;  /* 0x0000000431057209 */ /* 0x000fe40007800000 */
[----:B------:R-:W-:Y:S02]  /*19b0*/  FMNMX R4, R30, R3, !PT ;  /* 0x000000031e047209 */ /* 0x000fe40007800000 */
[----:B------:R-:W-:Y:S02]  /*19c0*/  FMNMX R6, R52, R5, !PT ;  /* 0x0000000534067209 */ /* 0x000fe40007800000 */
[----:B------:R-:W-:-:S02]  /*19d0*/  FMNMX R3, R31, R4, !PT ;  /* 0x000000041f037209 */ /* 0x000fc40007800000 */
        /* <DEDUP_REMOVED lines=33> */
[----:B------:R-:W-:-:S03]  /*1bf0*/  FMNMX R4, R66, R3, !PT ;  /* 0x0000000342047209 */ /* 0x000fc60007800000 */
[----:B------:R-:W1:Y:S01]  /*1c00*/  SHFL.BFLY PT, R5, R6, 0x1, 0x1f ;  /* 0x0c201f0006057f89 */ /* 0x000e6200000e0000 */
[----:B------:R-:W-:-:S04]  /*1c10*/  FMNMX R3, R67, R4, !PT ;  /* 0x0000000443037209 */ /* 0x000fc80007800000 */
[----:B------:R-:W-:-:S04]  /*1c20*/  FMNMX R4, R70, R3, !PT ;  /* 0x0000000346047209 */ /* 0x000fc80007800000 */
[----:B------:R-:W-:-:S04]  /*1c30*/  FMNMX R3, R71, R4, !PT ;  /* 0x0000000447037209 */ /* 0x000fc80007800000 */
[----:B------:R-:W-:-:S04]  /*1c40*/  FMNMX R4, R74, R3, !PT ;  /* 0x000000034a047209 */ /* 0x000fc80007800000 */
[----:B------:R-:W-:-:S04]  /*1c50*/  FMNMX R3, R75, R4, !PT ;  /* 0x000000044b037209 */ /* 0x000fc80007800000 */
[----:B------:R-:W-:Y:S02]  /*1c60*/  FMNMX R4, R78, R3, !PT ;  /* 0x000000034e047209 */ /* 0x000fe40007800000 */
[----:B-1----:R-:W-:Y:S02]  /*1c70*/  FMNMX R5, R6, R5, !PT ;  /* 0x0000000506057209 */ /* 0x002fe40007800000 */
[----:B------:R-:W-:-:S03]  /*1c80*/  FMNMX R3, R79, R4, !PT ;  /* 0x000000044f037209 */ /* 0x000fc60007800000 */
[----:B------:R-:W1:Y:S01]  /*1c90*/  SHFL.BFLY PT, R8, R5, 0x2, 0x1f ;  /* 0x0c401f0005087f89 */ /* 0x000e6200000e0000 */
[----:B------:R-:W-:-:S04]  /*1ca0*/  FMNMX R4, R82, R3, !PT ;  /* 0x0000000352047209 */ /* 0x000fc80007800000 */
[----:B------:R-:W-:-:S04]  /*1cb0*/  FMNMX R3, R83, R4, !PT ;  /* 0x0000000453037209 */ /* 0x000fc80007800000 */
[----:B------:R-:W-:-:S04]  /*1cc0*/  FMNMX R4, R86, R3, !PT ;  /* 0x0000000356047209 */ /* 0x000fc80007800000 */
[----:B------:R-:W-:-:S05]  /*1cd0*/  FMNMX R4, R87, R4, !PT ;  /* 0x0000000457047209 */ /* 0x000fca0007800000 */
[----:B------:R-:W2:Y:S01]  /*1ce0*/  SHFL.BFLY PT, R3, R4, 0x1, 0x1f ;  /* 0x0c201f0004037f89 */ /* 0x000ea200000e0000 */
[----:B-1----:R-:W-:-:S04]  /*1cf0*/  FMNMX R23, R5, R8, !PT ;  /* 0x0000000805177209 */ /* 0x002fc80007800000 */
[----:B------:R-:W-:-:S04]  /*1d00*/  FSETP.NEU.AND P1, PT, R23, -INF , PT ;  /* 0xff8000001700780b */ /* 0x000fc80003f2d000 */
[----:B------:R-:W-:-:S05]  /*1d10*/  FSEL R6, R23, RZ, P1 ;  /* 0x000000ff17067208 */ /* 0x000fca0000800000 */
[----:B------:R-:W-:Y:S01]  /*1d20*/  FMUL R6, R6, UR6 ;  /* 0x0000000606067c20 */ /* 0x000fe20008400000 */
[----:B------:R-:W-:-:S03]  /*1d30*/  ULDC UR6, c[0x0][0x604] ;  /* 0x0001810000067ab9 */ /* 0x000fc60000000800 */
[--C-:B------:R-:W-:Y:S01]  /*1d40*/  FFMA R24, R24, UR6, -R6.reuse ;  /* 0x0000000618187c23 */ /* 0x100fe20008000806 */
[----:B------:R-:W-:Y:S01]  /*1d50*/  ULDC UR6, c[0x0][0x604] ;  /* 0x0001810000067ab9 */ /* 0x000fe20000000800 */
[----:B--2---:R-:W-:Y:S01]  /*1d60*/  FMNMX R3, R4, R3, !PT ;  /* 0x0000000304037209 */ /* 0x004fe20007800000 */
[--C-:B------:R-:W-:Y:S01]  /*1d70*/  FFMA R25, R25, UR6, -R6.reuse ;  /* 0x0000000619197c23 */ /* 0x100fe20008000806 */
[----:B------:R-:W-:Y:S01]  /*1d80*/  ULDC UR6, c[0x0][0x604] ;  /* 0x0001810000067ab9 */ /* 0x000fe20000000800 */
[----:B------:R-:W-:Y:S01]  /*1d90*/  FSETP.GEU.AND P6, PT, R24, -126, PT ;  /* 0xc2fc00001800780b */ /* 0x000fe20003fce000 */
[--C-:B------:R-:W-:Y:S01]  /*1da0*/  FFMA R28, R28, UR6, -R6.reuse ;  /* 0x000000061c1c7c23 */ /* 0x100fe20008000806 */
[----:B------:R-:W1:Y:S01]  /*1db0*/  SHFL.BFLY PT, R4, R3, 0x2, 0x1f ;  /* 0x0c401f0003047f89 */ /* 0x000e6200000e0000 */
[----:B------:R-:W-:Y:S01]  /*1dc0*/  FSETP.GEU.AND P1, PT, R25, -126, PT ;  /* 0xc2fc00001900780b */ /* 0x000fe20003f2e000 */
[----:B------:R-:W-:Y:S02]  /*1dd0*/  ULDC UR6, c[0x0][0x604] ;  /* 0x0001810000067ab9 */ /* 0x000fe40000000800 */
[----:B------:R-:W-:Y:S01]  /*1de0*/  FFMA R29, R29, UR6, -R6 ;  /* 0x000000061d1d7c23 */ /* 0x000fe20008000806 */
[----:B------:R-:W-:Y:S01]  /*1df0*/  FSETP.GEU.AND P2, PT, R28, -126, PT ;  /* 0xc2fc00001c00780b */ /* 0x000fe20003f4e000 */
[----:B------:R-:W-:-:S02]  /*1e00*/  ULDC UR6, c[0x0][0x604] ;  /* 0x0001810000067ab9 */ /* 0x000fc40000000800 */
[--C-:B------:R-:W-:Y:S01]  /*1e10*/  FFMA R32, R32, UR6, -R6.reuse ;  /* 0x0000000620207c23 */ /* 0x100fe20008000806 */
[----:B------:R-:W-:Y:S01]  /*1e20*/  FSETP.GEU.AND P3, PT, R29, -126, PT ;  /* 0xc2fc00001d00780b */ /* 0x000fe20003f6e000 */
[----:B------:R-:W-:Y:S01]  /*1e30*/  ULDC UR6, c[0x0][0x604] ;  /* 0x0001810000067ab9 */ /* 0x000fe20000000800 */
[----:B------:R-:W-:Y:S01]  /*1e40*/  @!P6 FMUL R24, R24, 0.5 ;  /* 0x3f0000001818e820 */ /* 0x000fe20000400000 */
[--C-:B------:R-:W-:Y:S01]  /*1e50*/  FFMA R33, R33, UR6, -R6.reuse ;  /* 0x0000000621217c23 */ /* 0x100fe20008000806 */
[----:B------:R-:W-:Y:S01]  /*1e60*/  ULDC UR6, c[0x0][0x604] ;  /* 0x0001810000067ab9 */ /* 0x000fe20000000800 */
[----:B------:R-:W-:Y:S01]  /*1e70*/  @!P1 FMUL R25, R25, 0.5 ;  /* 0x3f00000019199820 */ /* 0x000fe20000400000 */
[----:B------:R-:W2:Y:S01]  /*1e80*/  MUFU.EX2 R5, R24 ;  /* 0x0000001800057308 */ /* 0x000ea20000000800 */
[--C-:B------:R-:W-:Y:S01]  /*1e90*/  FFMA R36, R36, UR6, -R6.reuse ;  /* 0x0000000624247c23 */ /* 0x100fe20008000806 */
[----:B------:R-:W-:Y:S01]  /*1ea0*/  ULDC UR6, c[0x0][0x604] ;  /* 0x0001810000067ab9 */ /* 0x000fe20000000800 */
[----:B------:R-:W-:Y:S01]  /*1eb0*/  @!P2 FMUL R28, R28, 0.5 ;  /* 0x3f0000001c1ca820 */ /* 0x000fe20000400000 */
[--C-:B------:R-:W-:Y:S01]  /*1ec0*/  FFMA R37, R37, UR6, -R6.reuse ;  /* 0x0000000625257c23 */ /* 0x100fe20008000806 */
[----:B------:R-:W-:Y:S01]  /*1ed0*/  ULDC UR6, c[0x0][0x604] ;  /* 0x0001810000067ab9 */ /* 0x000fe20000000800 */
[----:B------:R-:W-:Y:S01]  /*1ee0*/  FSETP.GEU.AND P4, PT, R32, -126, PT ;  /* 0xc2fc00002000780b */ /* 0x000fe20003f8e000 */
[----:B------:R-:W-:Y:S01]  /*1ef0*/  @!P3 FMUL R29, R29, 0.5 ;  /* 0x3f0000001d1db820 */ /* 0x000fe20000400000 */
[----:B------:R-:W3:Y:S01]  /*1f00*/  MUFU.EX2 R25, R25 ;  /* 0x0000001900197308 */ /* 0x000ee20000000800 */
[----:B-1----:R-:W-:Y:S01]  /*1f10*/  FMNMX R21, R3, R4, !PT ;  /* 0x0000000403157209 */ /* 0x002fe20007800000 */
[----:B------:R-:W-:Y:S01]  /*1f20*/  FFMA R40, R40, UR6, -R6 ;  /* 0x0000000628287c23 */ /* 0x000fe20008000806 */
[----:B------:R-:W-:-:S02]  /*1f30*/  ULDC UR6, c[0x0][0x604] ;  /* 0x0001810000067ab9 */ /* 0x000fc40000000800 */
[----:B------:R-:W-:Y:S01]  /*1f40*/  FSETP.NEU.AND P5, PT, R21, -INF , PT ;  /* 0xff8000001500780b */ /* 0x000fe20003fad000 */
[--C-:B------:R-:W-:Y:S01]  /*1f50*/  FFMA R41, R41, UR6, -R6.reuse ;  /* 0x0000000629297c23 */ /* 0x100fe20008000806 */
[----:B------:R-:W-:Y:S01]  /*1f60*/  ULDC UR6, c[0x0][0x604] ;  /* 0x0001810000067ab9 */ /* 0x000fe20000000800 */
[----:B------:R-:W1:Y:S01]  /*1f70*/  MUFU.EX2 R4, R28 ;  /* 0x0000001c00047308 */ /* 0x000e620000000800 */
[----:B------:R-:W-:Y:S01]  /*1f80*/  FSEL R15, R21, RZ, P5 ;  /* 0x000000ff150f7208 */ /* 0x000fe20002800000 */
[----:B--2---:R-:W-:Y:S01]  /*1f90*/  @!P6 FMUL R5, R5, R5 ;  /* 0x000000050505e220 */ /* 0x004fe20000400000 */
[----:B------:R-:W-:Y:S01]  /*1fa0*/  FSETP.GEU.AND P5, PT, R33, -126, PT ;  /* 0xc2fc00002100780b */ /* 0x000fe20003fae000 */
[----:B------:R-:W-:Y:S01]  /*1fb0*/  @!P4 FMUL R32, R32, 0.5 ;  /* 0x3f0000002020c820 */ /* 0x000fe20000400000 */
[----:B------:R-:W-:Y:S01]  /*1fc0*/  FSETP.GEU.AND P6, PT, R36, -126, PT ;  /* 0xc2fc00002400780b */ /* 0x000fe20003fce000 */
[--C-:B------:R-:W-:Y:S01]  /*1fd0*/  FFMA R44, R44, UR6, -R6.reuse ;  /* 0x000000062c2c7c23 */ /* 0x100fe20008000806 */
[----:B------:R-:W-:Y:S01]  /*1fe0*/  ULDC UR6, c[0x0][0x604] ;  /* 0x0001810000067ab9 */ /* 0x000fe20000000800 */
[----:B------:R-:W2:Y:S01]  /*1ff0*/  MUFU.EX2 R29, R29 ;  /* 0x0000001d001d7308 */ /* 0x000ea20000000800 */
[----:B---3--:R-:W-:Y:S01]  /*2000*/  @!P1 FMUL R25, R25, R25 ;  /* 0x0000001919199220 */ /* 0x008fe20000400000 */
[----:B------:R-:W-:Y:S01]  /*2010*/  FSETP.GEU.AND P1, PT, R37, -126, PT ;  /* 0xc2fc00002500780b */ /* 0x000fe20003f2e000 */
[----:B------:R-:W-:Y:S01]  /*2020*/  FFMA R45, R45, UR6, -R6 ;  /* 0x000000062d2d7c23 */ /* 0x000fe20008000806 */
[----:B------:R-:W-:-:S02]  /*2030*/  ULDC UR6, c[0x0][0x604] ;  /* 0x0001810000067ab9 */ /* 0x000fc40000000800 */
[--C-:B------:R-:W-:Y:S01]  /*2040*/  FFMA R48, R48, UR6, -R6.reuse ;  /* 0x0000000630307c23 */ /* 0x100fe20008000806 */
[----:B------:R-:W-:Y:S01]  /*2050*/  ULDC UR6, c[0x0][0x604] ;  /* 0x0001810000067ab9 */ /* 0x000fe20000000800 */
[----:B------:R-:W-:Y:S01]  /*2060*/  @!P5 FMUL R33, R33, 0.5 ;  /* 0x3f0000002121d820 */ /* 0x000fe20000400000 */
[----:B-1----:R-:W-:Y:S01]  /*2070*/  @!P2 FMUL R4, R4, R4 ;  /* 0x000000040404a220 */ /* 0x002fe20000400000 */
[----:B------:R-:W-:Y:S01]  /*2080*/  FSETP.GEU.AND P2, PT, R40, -126, PT ;  /* 0xc2fc00002800780b */ /* 0x000fe20003f4e000 */
[----:B------:R-:W-:Y:S01]  /*2090*/  @!P6 FMUL R36, R36, 0.5 ;  /* 0x3f0000002424e820 */ /* 0x000fe20000400000 */
[----:B------:R1:W3:Y:S01]  /*20a0*/  MUFU.EX2 R7, R32 ;  /* 0x0000002000077308 */ /* 0x0002e20000000800 */
[--C-:B------:R-:W-:Y:S01]  /*20b0*/  FFMA R49, R49, UR6, -R6.reuse ;  /* 0x0000000631317c23 */ /* 0x100fe20008000806 */
[----:B------:R-:W-:Y:S01]  /*20c0*/  ULDC UR6, c[0x0][0x604] ;  /* 0x0001810000067ab9 */ /* 0x000fe20000000800 */
[----:B------:R-:W-:Y:S01]  /*20d0*/  @!P1 FMUL R37, R37, 0.5 ;  /* 0x3f00000025259820 */ /* 0x000fe20000400000 */
[--C-:B------:R-:W-:Y:S01]  /*20e0*/  FFMA R3, R52, UR6, -R6.reuse ;  /* 0x0000000634037c23 */ /* 0x100fe20008000806 */
[----:B--2---:R-:W-:Y:S01]  /*20f0*/  @!P3 FMUL R29, R29, R29 ;  /* 0x0000001d1d1db220 */ /* 0x004fe20000400000 */
[----:B------:R-:W-:Y:S01]  /*2100*/  FSETP.GEU.AND P3, PT, R41, -126, PT ;  /* 0xc2fc00002900780b */ /* 0x000fe20003f6e000 */
[----:B------:R-:W-:Y:S01]  /*2110*/  ULDC UR6, c[0x0][0x604] ;  /* 0x0001810000067ab9 */ /* 0x000fe20000000800 */
[----:B------:R-:W2:Y:S01]  /*2120*/  MUFU.EX2 R33, R33 ;  /* 0x0000002100217308 */ /* 0x000ea20000000800 */
[--C-:B------:R-:W-:Y:S01]  /*2130*/  FFMA R53, R53, UR6, -R6.reuse ;  /* 0x0000000635357c23 */ /* 0x100fe20008000806 */
[----:B------:R-:W-:Y:S01]  /*2140*/  ULDC UR6, c[0x0][0x604] ;  /* 0x0001810000067ab9 */ /* 0x000fe20000000800 */
[----:B------:R-:W-:Y:S01]  /*2150*/  @!P2 FMUL R40, R40, 0.5 ;  /* 0x3f0000002828a820 */ /* 0x000fe20000400000 */
[----:B------:R-:W-:Y:S01]  /*2160*/  FFMA R8, R56, UR6, -R6 ;  /* 0x0000000638087c23 */ /* 0x000fe20008000806 */
[----:B------:R-:W-:-:S02]  /*2170*/  ULDC UR6, c[0x0][0x604] ;  /* 0x0001810000067ab9 */ /* 0x000fc40000000800 */
[--C-:B-1----:R-:W-:Y:S01]  /*2180*/  FFMA R32, R57, UR6, -R6.reuse ;  /* 0x0000000639207c23 */ /* 0x102fe20008000806 */
[----:B------:R-:W1:Y:S01]  /*2190*/  MUFU.EX2 R9, R36 ;  /* 0x0000002400097308 */ /* 0x000e620000000800 */
[----:B---3--:R-:W-:Y:S01]  /*21a0*/  @!P4 FMUL R7, R7, R7 ;  /* 0x000000070707c220 */ /* 0x008fe20000400000 */
[----:B------:R-:W-:Y:S01]  /*21b0*/  FSETP.GEU.AND P4, PT, R44, -126, PT ;  /* 0xc2fc00002c00780b */ /* 0x000fe20003f8e000 */
[----:B------:R-:W-:Y:S01]  /*21c0*/  @!P3 FMUL R41, R41, 0.5 ;  /* 0x3f0000002929b820 */ /* 0x000fe20000400000 */
[----:B------:R-:W-:Y:S02]  /*21d0*/  ULDC UR6, c[0x0][0x604] ;  /* 0x0001810000067ab9 */ /* 0x000fe40000000800 */
[----:B------:R-:W-:Y:S01]  /*21e0*/  FFMA R12, R60, UR6, -R6 ;  /* 0x000000063c0c7c23 */ /* 0x000fe20008000806 */
[----:B------:R-:W-:Y:S01]  /*21f0*/  ULDC UR6, c[0x0][0x604] ;  /* 0x0001810000067ab9 */ /* 0x000fe20000000800 */
[----:B------:R-:W3:Y:S01]  /*2200*/  MUFU.EX2 R37, R37 ;  /* 0x0000002500257308 */ /* 0x000ee20000000800 */
[----:B--2---:R-:W-:Y:S01]  /*2210*/  @!P5 FMUL R33, R33, R33 ;  /* 0x000000212121d220 */ /* 0x004fe20000400000 */
[----:B------:R-:W-:-:S05]  /*2220*/  FSETP.GEU.AND P5, PT, R45, -126, PT ;  /* 0xc2fc00002d00780b */ /* 0x000fca0003fae000 */
[----:B------:R-:W-:Y:S01]  /*2230*/  @!P4 FMUL R44, R44, 0.5 ;  /* 0x3f0000002c2cc820 */ /* 0x000fe20000400000 */
[----:B------:R-:W2:Y:S01]  /*2240*/  MUFU.EX2 R10, R40 ;  /* 0x00000028000a7308 */ /* 0x000ea20000000800 */
[----:B-1----:R-:W-:Y:S01]  /*2250*/  @!P6 FMUL R9, R9, R9 ;  /* 0x000000090909e220 */ /* 0x002fe20000400000 */
[----:B------:R-:W-:-:S04]  /*2260*/  FSETP.GEU.AND P6, PT, R48, -126, PT ;  /* 0xc2fc00003000780b */ /* 0x000fc80003fce000 */
[----:B------:R-:W-:Y:S01]  /*2270*/  F2FP.SATFINITE.E4M3.F32.PACK_AB_MERGE_C R91, R151, R9, RZ ;  /* 0x00000009975b723e */ /* 0x000fe200048070ff */
[----:B------:R-:W-:Y:S01]  /*2280*/  @!P5 FMUL R45, R45, 0.5 ;  /* 0x3f0000002d2dd820 */ /* 0x000fe20000400000 */
[----:B------:R-:W1:Y:S01]  /*2290*/  MUFU.EX2 R41, R41 ;  /* 0x0000002900297308 */ /* 0x000e620000000800 */
[----:B---3--:R-:W-:Y:S01]  /*22a0*/  @!P1 FMUL R37, R37, R37 ;  /* 0x0000002525259220 */ /* 0x008fe20000400000 */
[----:B------:R-:W-:Y:S02]  /*22b0*/  FSETP.GEU.AND P1, PT, R49, -126, PT ;  /* 0xc2fc00003100780b */ /* 0x000fe40003f2e000 */
[----:B------:R-:W-:Y:S02]  /*22c0*/  LOP3.LUT R91, R91, 0xff, RZ, 0xc0, !PT ;  /* 0x000000ff5b5b7812 */ /* 0x000fe400078ec0ff */
[----:B------:R-:W-:Y:S01]  /*22d0*/  F2FP.SATFINITE.E4M3.F32.PACK_AB_MERGE_C R93, R151, R37, RZ ;  /* 0x00000025975d723e */ /* 0x000fe200048070ff */
[----:B------:R-:W-:Y:S01]  /*22e0*/  @!P6 FMUL R48, R48, 0.5 ;  /* 0x3f0000003030e820 */ /* 0x000fe20000400000 */
[----:B------:R-:W3:Y:S01]  /*22f0*/  MUFU.EX2 R11, R44 ;  /* 0x0000002c000b7308 */ /* 0x000ee20000000800 */
[----:B--2---:R-:W-:Y:S01]  /*2300*/  @!P2 FMUL R10, R10, R10 ;  /* 0x0000000a0a0aa220 */ /* 0x004fe20000400000 */
[----:B------:R-:W-:-:S04]  /*2310*/  FSETP.GEU.AND P2, PT, R3, -126, PT ;  /* 0xc2fc00000300780b */ /* 0x000fc80003f4e000 */
[----:B------:R-:W-:Y:S01]  /*2320*/  F2FP.SATFINITE.E4M3.F32.PACK_AB_MERGE_C R95, R151, R10, RZ ;  /* 0x0000000a975f723e */ /* 0x000fe200048070ff */
[----:B------:R-:W-:Y:S01]  /*2330*/  @!P1 FMUL R49, R49, 0.5 ;  /* 0x3f00000031319820 */ /* 0x000fe20000400000 */
[----:B------:R2:W4:Y:S01]  /*2340*/  MUFU.EX2 R13, R48 ;  /* 0x00000030000d7308 */ /* 0x0005220000000800 */
[----:B-1----:R-:W-:Y:S01]  /*2350*/  @!P3 FMUL R41, R41, R41 ;  /* 0x000000292929b220 */ /* 0x002fe20000400000 */
[----:B------:R-:W-:Y:S02]  /*2360*/  FSETP.GEU.AND P3, PT, R53, -126, PT ;  /* 0xc2fc00003500780b */ /* 0x000fe40003f6e000 */
[----:B------:R-:W-:Y:S02]  /*2370*/  LOP3.LUT R95, R95, 0xff, RZ, 0xc0, !PT ;  /* 0x000000ff5f5f7812 */ /* 0x000fe400078ec0ff */
[----:B------:R-:W-:Y:S01]  /*2380*/  F2FP.SATFINITE.E4M3.F32.PACK_AB_MERGE_C R96, R151, R41, RZ ;  /* 0x000000299760723e */ /* 0x000fe200048070ff */
[----:B------:R-:W-:Y:S01]  /*2390*/  @!P2 FMUL R3, R3, 0.5 ;  /* 0x3f0000000303a820 */ /* 0x000fe20000400000 */
[----:B------:R-:W1:Y:S01]  /*23a0*/  MUFU.EX2 R45, R45 ;  /* 0x0000002d002d7308 */ /* 0x000e620000000800 */
[--C-:B--2---:R-:W-:Y:S01]  /*23b0*/  FFMA R48, R61, UR6, -R6.reuse ;  /* 0x000000063d307c23 */ /* 0x104fe20008000806 */
[----:B---3--:R-:W-:Y:S01]  /*23c0*/  @!P4 FMUL R11, R11, R11 ;  /* 0x0000000b0b0bc220 */ /* 0x008fe20000400000 */
[----:B------:R-:W-:Y:S01]  /*23d0*/  ULDC UR6, c[0x0][0x604] ;  /* 0x0001810000067ab9 */ /* 0x000fe20000000800 */
[----:B------:R-:W-:Y:S01]  /*23e0*/  FSETP.GEU.AND P4, PT, R8, -126, PT ;  /* 0xc2fc00000800780b */ /* 0x000fe20003f8e000 */
[--C-:B------:R-:W-:Y:S01]  /*23f0*/  FFMA R14, R64, UR6, -R6.reuse ;  /* 0x00000006400e7c23 */ /* 0x100fe20008000806 */
[----:B------:R-:W-:Y:S01]  /*2400*/  ULDC UR6, c[0x0][0x604] ;  /* 0x0001810000067ab9 */ /* 0x000fe20000000800 */
[----:B------:R-:W-:Y:S01]  /*2410*/  @!P3 FMUL R53, R53, 0.5 ;  /* 0x3f0000003535b820 */ /* 0x000fe20000400000 */
[----:B------:R-:W2:Y:S01]  /*2420*/  MUFU.EX2 R52, R49 ;  /* 0x0000003100347308 */ /* 0x000ea20000000800 */
[----:B----4-:R-:W-:Y:S01]  /*2430*/  @!P6 FMUL R13, R13, R13 ;  /* 0x0000000d0d0de220 */ /* 0x010fe20000400000 */
[----:B------:R-:W-:Y:S01]  /*2440*/  FSETP.GEU.AND P6, PT, R12, -126, PT ;  /* 0xc2fc00000c00780b */ /* 0x000fe20003fce000 */
[--C-:B------:R-:W-:Y:S01]  /*2450*/  FFMA R44, R65, UR6, -R6.reuse ;  /* 0x00000006412c7c23 */ /* 0x100fe20008000806 */
[----:B------:R-:W-:Y:S01]  /*2460*/  ULDC UR6, c[0x0][0x604] ;  /* 0x0001810000067ab9 */ /* 0x000fe20000000800 */
[----:B------:R-:W-:Y:S01]  /*2470*/  F2FP.SATFINITE.E4M3.F32.PACK_AB_MERGE_C R65, R151, R5, RZ ;  /* 0x000000059741723e */ /* 0x000fe200048070ff */
[--C-:B------:R-:W-:Y:S01]  /*2480*/  FFMA R16, R68, UR6, -R6.reuse ;  /* 0x0000000644107c23 */ /* 0x100fe20008000806 */
[----:B------:R-:W-:Y:S01]  /*2490*/  ULDC UR6, c[0x0][0x604] ;  /* 0x0001810000067ab9 */ /* 0x000fe20000000800 */
[----:B------:R-:W3:Y:S01]  /*24a0*/  MUFU.EX2 R56, R3 ;  /* 0x0000000300387308 */ /* 0x000ee20000000800 */
[----:B-1----:R-:W-:Y:S01]  /*24b0*/  @!P5 FMUL R45, R45, R45 ;  /* 0x0000002d2d2dd220 */ /* 0x002fe20000400000 */
[----:B------:R-:W-:Y:S01]  /*24c0*/  FSETP.GEU.AND P5, PT, R32, -126, PT ;  /* 0xc2fc00002000780b */ /* 0x000fe20003fae000 */
[----:B------:R-:W-:Y:S01]  /*24d0*/  @!P4 FMUL R8, R8, 0.5 ;  /* 0x3f0000000808c820 */ /* 0x000fe20000400000 */
[--C-:B------:R-:W-:Y:S01]  /*24e0*/  FFMA R40, R69, UR6, -R6.reuse ;  /* 0x0000000645287c23 */ /* 0x100fe20008000806 */
[----:B------:R-:W-:Y:S01]  /*24f0*/  ULDC UR6, c[0x0][0x604] ;  /* 0x0001810000067ab9 */ /* 0x000fe20000000800 */
[C---:B------:R-:W-:Y:S01]  /*2500*/  F2FP.SATFINITE.E4M3.F32.PACK_AB_MERGE_C R69, R151.reuse, R25, RZ ;  /* 0x000000199745723e */ /* 0x040fe200048070ff */
[----:B------:R-:W-:Y:S01]  /*2510*/  @!P6 FMUL R12, R12, 0.5 ;  /* 0x3f0000000c0ce820 */ /* 0x000fe20000400000 */
[----:B------:R-:W1:Y:S01]  /*2520*/  MUFU.EX2 R88, R53 ;  /* 0x0000003500587308 */ /* 0x000e620000000800 */
[----:B--2---:R-:W-:Y:S01]  /*2530*/  @!P1 FMUL R52, R52, R52 ;  /* 0x0000003434349220 */ /* 0x004fe20000400000 */
[----:B------:R-:W-:Y:S01]  /*2540*/  FSETP.GEU.AND P1, PT, R48, -126, PT ;  /* 0xc2fc00003000780b */ /* 0x000fe20003f2e000 */
[--C-:B------:R-:W-:Y:S01]  /*2550*/  FFMA R22, R72, UR6, -R6.reuse ;  /* 0x0000000648167c23 */ /* 0x100fe20008000806 */
[----:B------:R-:W-:Y:S01]  /*2560*/  ULDC UR6, c[0x0][0x604] ;  /* 0x0001810000067ab9 */ /* 0x000fe20000000800 */
[----:B------:R-:W-:Y:S01]  /*2570*/  F2FP.SATFINITE.E4M3.F32.PACK_AB_MERGE_C R100, R151, R13, RZ ;  /* 0x0000000d9764723e */ /* 0x000fe200048070ff */
[--C-:B------:R-:W-:Y:S01]  /*2580*/  FFMA R28, R73, UR6, -R6.reuse ;  /* 0x00000006491c7c23 */ /* 0x100fe20008000806 */
[----:B------:R-:W-:Y:S01]  /*2590*/  @!P5 FMUL R32, R32, 0.5 ;  /* 0x3f0000002020d820 */ /* 0x000fe20000400000 */
[----:B------:R-:W2:Y:S01]  /*25a0*/  MUFU.EX2 R12, R12 ;  /* 0x0000000c000c7308 */ /* 0x000ea20000000800 */
[----:B---3--:R-:W-:Y:S01]  /*25b0*/  @!P2 FMUL R56, R56, R56 ;  /* 0x000000383838a220 */ /* 0x008fe20000400000 */
[----:B------:R-:W-:Y:S01]  /*25c0*/  FSETP.GEU.AND P2, PT, R14, -126, PT ;  /* 0xc2fc00000e00780b */ /* 0x000fe20003f4e000 */
[----:B------:R-:W-:Y:S01]  /*25d0*/  ULDC UR6, c[0x0][0x604] ;  /* 0x0001810000067ab9 */ /* 0x000fe20000000800 */
[----:B------:R-:W-:Y:S01]  /*25e0*/  F2FP.SATFINITE.E4M3.F32.PACK_AB_MERGE_C R73, R151, R4, RZ ;  /* 0x000000049749723e */ /* 0x000fe200048070ff */
[--C-:B------:R-:W-:Y:S01]  /*25f0*/  FFMA R20, R76, UR6, -R6.reuse ;  /* 0x000000064c147c23 */ /* 0x100fe20008000806 */
[----:B------:R-:W-:Y:S01]  /*2600*/  ULDC UR6, c[0x0][0x604] ;  /* 0x0001810000067ab9 */ /* 0x000fe20000000800 */
[----:B------:R-:W-:Y:S01]  /*2610*/  @!P1 FMUL R48, R48, 0.5 ;  /* 0x3f00000030309820 */ /* 0x000fe20000400000 */
[----:B------:R-:W3:Y:S01]  /*2620*/  MUFU.EX2 R8, R8 ;  /* 0x0000000800087308 */ /* 0x000ee20000000800 */
[----:B-1----:R-:W-:Y:S01]  /*2630*/  @!P3 FMUL R88, R88, R88 ;  /* 0x000000585858b220 */ /* 0x002fe20000400000 */
[----:B------:R-:W-:Y:S01]  /*2640*/  FSETP.GEU.AND P3, PT, R44, -126, PT ;  /* 0xc2fc00002c00780b */ /* 0x000fe20003f6e000 */
[--C-:B------:R-:W-:Y:S01]  /*2650*/  FFMA R36, R77, UR6, -R6.reuse ;  /* 0x000000064d247c23 */ /* 0x100fe20008000806 */
[----:B------:R-:W-:Y:S01]  /*2660*/  ULDC UR6, c[0x0][0x604] ;  /* 0x0001810000067ab9 */ /* 0x000fe20000000800 */
[C---:B------:R-:W-:Y:S01]  /*2670*/  F2FP.SATFINITE.E4M3.F32.PACK_AB_MERGE_C R77, R151.reuse, R29, RZ ;  /* 0x0000001d974d723e */ /* 0x040fe200048070ff */
[--C-:B------:R-:W-:Y:S01]  /*2680*/  FFMA R24, R80, UR6, -R6.reuse ;  /* 0x0000000650187c23 */ /* 0x100fe20008000806 */
[----:B------:R-:W-:Y:S01]  /*2690*/  @!P2 FMUL R14, R14, 0.5 ;  /* 0x3f0000000e0ea820 */ /* 0x000fe20000400000 */
[----:B------:R-:W1:Y:S01]  /*26a0*/  MUFU.EX2 R32, R32 ;  /* 0x0000002000207308 */ /* 0x000e620000000800 */
[----:B--2---:R-:W-:Y:S01]  /*26b0*/  @!P6 FMUL R12, R12, R12 ;  /* 0x0000000c0c0ce220 */ /* 0x004fe20000400000 */
[----:B------:R-:W-:Y:S01]  /*26c0*/  FSETP.GEU.AND P6, PT, R22, -126, PT ;  /* 0xc2fc00001600780b */ /* 0x000fe20003fce000 */
[----:B------:R-:W-:Y:S01]  /*26d0*/  ULDC UR6, c[0x0][0x604] ;  /* 0x0001810000067ab9 */ /* 0x000fe20000000800 */
[----:B------:R-:W-:Y:S01]  /*26e0*/  F2FP.SATFINITE.E4M3.F32.PACK_AB_MERGE_C R101, R151, R52, RZ ;  /* 0x000000349765723e */ /* 0x000fe200048070ff */
[--C-:B------:R-:W-:Y:S01]  /*26f0*/  FFMA R81, R81, UR6, -R6.reuse ;  /* 0x0000000651517c23 */ /* 0x100fe20008000806 */
[----:B------:R-:W-:Y:S01]  /*2700*/  ULDC UR6, c[0x0][0x604] ;  /* 0x0001810000067ab9 */ /* 0x000fe20000000800 */
[----:B------:R-:W-:Y:S01]  /*2710*/  @!P3 FMUL R44, R44, 0.5 ;  /* 0x3f0000002c2cb820 */ /* 0x000fe20000400000 */
[----:B------:R-:W2:Y:S01]  /*2720*/  MUFU.EX2 R48, R48 ;  /* 0x0000003000307308 */ /* 0x000ea20000000800 */
[----:B---3--:R-:W-:Y:S01]  /*2730*/  @!P4 FMUL R8, R8, R8 ;  /* 0x000000080808c220 */ /* 0x008fe20000400000 */
[----:B------:R-:W-:Y:S01]  /*2740*/  FSETP.GEU.AND P4, PT, R16, -126, PT ;  /* 0xc2fc00001000780b */ /* 0x000fe20003f8e000 */
[--C-:B------:R-:W-:Y:S01]  /*2750*/  FFMA R84, R84, UR6, -R6.reuse ;  /* 0x0000000654547c23 */ /* 0x100fe20008000806 */
[----:B------:R-:W-:Y:S01]  /*2760*/  ULDC UR6, c[0x0][0x604] ;  /* 0x0001810000067ab9 */ /* 0x000fe20000000800 */
[----:B------:R-:W-:Y:S01]  /*2770*/  LOP3.LUT R65, R65, 0xff, RZ, 0xc0, !PT ;  /* 0x000000ff41417812 */ /* 0x000fe200078ec0ff */
[----:B------:R-:W-:Y:S01]  /*2780*/  FFMA R6, R85, UR6, -R6 ;  /* 0x0000000655067c23 */ /* 0x000fe20008000806 */
[----:B------:R-:W-:Y:S01]  /*2790*/  @!P6 FMUL R22, R22, 0.5 ;  /* 0x3f0000001616e820 */ /* 0x000fe20000400000 */
[----:B------:R-:W3:Y:S01]  /*27a0*/  MUFU.EX2 R14, R14 ;  /* 0x0000000e000e7308 */ /* 0x000ee20000000800 */
[----:B-1----:R-:W-:Y:S01]  /*27b0*/  @!P5 FMUL R32, R32, R32 ;  /* 0x000000202020d220 */ /* 0x002fe20000400000 */
[----:B------:R-:W-:Y:S01]  /*27c0*/  FSETP.GEU.AND P5, PT, R40, -126, PT ;  /* 0xc2fc00002800780b */ /* 0x000fe20003fae000 */
[----:B------:R-:W-:Y:S01]  /*27d0*/  ULDC UR6, c[0x0][0x604] ;  /* 0x0001810000067ab9 */ /* 0x000fe20000000800 */
[----:B------:R-:W-:Y:S01]  /*27e0*/  F2FP.SATFINITE.E4M3.F32.PACK_AB_MERGE_C R85, R151, R7, RZ ;  /* 0x000000079755723e */ /* 0x000fe200048070ff */
[----:B------:R-:W-:Y:S01]  /*27f0*/  FMUL R15, R15, UR6 ;  /* 0x000000060f0f7c20 */ /* 0x000fe20008400000 */
[----:B------:R-:W-:Y:S01]  /*2800*/  ULDC UR6, c[0x0][0x604] ;  /* 0x0001810000067ab9 */ /* 0x000fe20000000800 */
[----:B------:R-:W-:Y:S01]  /*2810*/  @!P4 FMUL R16, R16, 0.5 ;  /* 0x3f0000001010c820 */ /* 0x000fe20000400000 */
[----:B------:R-:W1:Y:S01]  /*2820*/  MUFU.EX2 R44, R44 ;  /* 0x0000002c002c7308 */ /* 0x000e620000000800 */
[----:B--2---:R-:W-:Y:S01]  /*2830*/  @!P1 FMUL R48, R48, R48 ;  /* 0x0000003030309220 */ /* 0x004fe20000400000 */
[----:B------:R-:W-:Y:S01]  /*2840*/  FSETP.GEU.AND P1, PT, R28, -126, PT ;  /* 0xc2fc00001c00780b */ /* 0x000fe20003f2e000 */
[--C-:B------:R-:W-:Y:S01]  /*2850*/  FFMA R3, R26, UR14, -R15.reuse ;  /* 0x0000000e1a037c23 */ /* 0x100fe2000800080f */
[--C-:B------:R-:W-:Y:S01]  /*2860*/  FFMA R27, R27, UR6, -R15.reuse ;  /* 0x000000061b1b7c23 */ /* 0x100fe2000800080f */
[----:B------:R-:W-:Y:S01]  /*2870*/  ULDC UR6, c[0x0][0x604] ;  /* 0x0001810000067ab9 */ /* 0x000fe20000000800 */
[----:B------:R-:W-:Y:S01]  /*2880*/  ULDC UR14, c[0x0][0x604] ;  /* 0x00018100000e7ab9 */ /* 0x000fe20000000800 */
[----:B------:R-:W-:Y:S01]  /*2890*/  @!P5 FMUL R40, R40, 0.5 ;  /* 0x3f0000002828d820 */ /* 0x000fe20000400000 */
[----:B------:R-:W2:Y:S01]  /*28a0*/  MUFU.EX2 R22, R22 ;  /* 0x0000001600167308 */ /* 0x000ea20000000800 */
[----:B---3--:R-:W-:Y:S01]  /*28b0*/  @!P2 FMUL R14, R14, R14 ;  /* 0x0000000e0e0ea220 */ /* 0x008fe20000400000 */
[----:B------:R-:W-:Y:S01]  /*28c0*/  FSETP.GEU.AND P2, PT, R20, -126, PT ;  /* 0xc2fc00001400780b */ /* 0x000fe20003f4e000 */
[--C-:B------:R-:W-:Y:S01]  /*28d0*/  FFMA R30, R30, UR6, -R15.reuse ;  /* 0x000000061e1e7c23 */ /* 0x100fe2000800080f */
[----:B------:R-:W-:Y:S01]  /*28e0*/  ULDC UR6, c[0x0][0x604] ;  /* 0x0001810000067ab9 */ /* 0x000fe20000000800 */
[--C-:B------:R-:W-:Y:S01]  /*28f0*/  FFMA R75, R75, UR14, -R15.reuse ;  /* 0x0000000e4b4b7c23 */ /* 0x100fe2000800080f */
[--C-:B------:R-:W-:Y:S01]  /*2900*/  FFMA R31, R31, UR6, -R15.reuse ;  /* 0x000000061f1f7c23 */ /* 0x100fe2000800080f */
[----:B------:R-:W-:Y:S01]  /*2910*/  @!P1 FMUL R28, R28, 0.5 ;  /* 0x3f0000001c1c9820 */ /* 0x000fe20000400000 */
[----:B------:R-:W3:Y:S01]  /*2920*/  MUFU.EX2 R16, R16 ;  /* 0x0000001000107308 */ /* 0x000ee20000000800 */
[----:B-1----:R-:W-:Y:S01]  /*2930*/  @!P3 FMUL R44, R44, R44 ;  /* 0x0000002c2c2cb220 */ /* 0x002fe20000400000 */
[----:B------:R-:W-:Y:S01]  /*2940*/  FSETP.GEU.AND P3, PT, R36, -126, PT ;  /* 0xc2fc00002400780b */ /* 0x000fe20003f6e000 */
[----:B------:R-:W-:Y:S01]  /*2950*/  ULDC UR6, c[0x0][0x604] ;  /* 0x0001810000067ab9 */ /* 0x000fe20000000800 */
[----:B------:R-:W-:Y:S01]  /*2960*/  ULDC UR14, c[0x0][0x604] ;  /* 0x00018100000e7ab9 */ /* 0x000fe20000000800 */
[--C-:B------:R-:W-:Y:S01]  /*2970*/  FFMA R17, R34, UR6, -R15.reuse ;  /* 0x0000000622117c23 */ /* 0x100fe2000800080f */
[----:B------:R-:W-:Y:S01]  /*2980*/  ULDC UR6, c[0x0][0x604] ;  /* 0x0001810000067ab9 */ /* 0x000fe20000000800 */
[----:B------:R-:W-:Y:S01]  /*2990*/  @!P2 FMUL R20, R20, 0.5 ;  /* 0x3f0000001414a820 */ /* 0x000fe20000400000 */
[----:B------:R-:W1:Y:S01]  /*29a0*/  MUFU.EX2 R40, R40 ;  /* 0x0000002800287308 */ /* 0x000e620000000800 */
[----:B--2---:R-:W-:Y:S01]  /*29b0*/  @!P6 FMUL R22, R22, R22 ;  /* 0x000000161616e220 */ /* 0x004fe20000400000 */
[----:B------:R-:W-:Y:S01]  /*29c0*/  FSETP.GEU.AND P6, PT, R84, -126, PT ;  /* 0xc2fc00005400780b */ /* 0x000fe20003fce000 */
[--C-:B------:R-:W-:Y:S01]  /*29d0*/  FFMA R35, R35, UR6, -R15.reuse ;  /* 0x0000000623237c23 */ /* 0x100fe2000800080f */
[----:B------:R-:W-:Y:S01]  /*29e0*/  ULDC UR6, c[0x0][0x604] ;  /* 0x0001810000067ab9 */ /* 0x000fe20000000800 */
[----:B------:R-:W-:Y:S01]  /*29f0*/  FFMA R86, R86, UR14, -R15 ;  /* 0x0000000e56567c23 */ /* 0x000fe2000800080f */
[----:B------:R-:W-:Y:S01]  /*2a00*/  F2FP.SATFINITE.E4M3.F32.PACK_AB_MERGE_C R104, R151, R32, RZ ;  /* 0x000000209768723e */ /* 0x000fe200048070ff */
[----:B------:R-:W-:Y:S01]  /*2a10*/  @!P3 FMUL R36, R36, 0.5 ;  /* 0x3f0000002424b820 */ /* 0x000fe20000400000 */
[----:B------:R-:W2:Y:S01]  /*2a20*/  MUFU.EX2 R28, R28 ;  /* 0x0000001c001c7308 */ /* 0x000ea20000000800 */
[----:B---3--:R-:W-:Y:S01]  /*2a30*/  @!P4 FMUL R16, R16, R16 ;  /* 0x000000101010c220 */ /* 0x008fe20000400000 */
[----:B------:R-:W-:-:S02]  /*2a40*/  FSETP.GEU.AND P4, PT, R24, -126, PT ;  /* 0xc2fc00001800780b */ /* 0x000fc40003f8e000 */
[----:B------:R-:W-:Y:S02]  /*2a50*/  LOP3.LUT R100, R100, 0xff, RZ, 0xc0, !PT ;  /* 0x000000ff64647812 */ /* 0x000fe400078ec0ff */
[----:B------:R-:W-:Y:S01]  /*2a60*/  LOP3.LUT R101, R101, 0xffff, RZ, 0xc0, !PT ;  /* 0x0000ffff65657812 */ /* 0x000fe200078ec0ff */
[----:B------:R-:W-:Y:S01]  /*2a70*/  @!P6 FMUL R84, R84, 0.5 ;  /* 0x3f0000005454e820 */ /* 0x000fe20000400000 */
[----:B------:R-:W3:Y:S01]  /*2a80*/  MUFU.EX2 R20, R20 ;  /* 0x0000001400147308 */ /* 0x000ee20000000800 */
[----:B-1----:R-:W-:Y:S01]  /*2a90*/  @!P5 FMUL R40, R40, R40 ;  /* 0x000000282828d220 */ /* 0x002fe20000400000 */
[----:B------:R-:W-:Y:S02]  /*2aa0*/  FSETP.GEU.AND P5, PT, R81, -126, PT ;  /* 0xc2fc00005100780b */ /* 0x000fe40003fae000 */
[----:B------:R-:W-:Y:S02]  /*2ab0*/  LOP3.LUT R96, R96, 0xffff, RZ, 0xc0, !PT ;  /* 0x0000ffff60607812 */ /* 0x000fe400078ec0ff */
[----:B------:R-:W-:Y:S01]  /*2ac0*/  PRMT R100, R101, 0x7604, R100 ;  /* 0x0000760465647816 */ /* 0x000fe20000000064 */
[----:B------:R-:W-:Y:S01]  /*2ad0*/  @!P4 FMUL R24, R24, 0.5 ;  /* 0x3f0000001818c820 */ /* 0x000fe20000400000 */
[----:B------:R-:W1:Y:S01]  /*2ae0*/  MUFU.EX2 R36, R36 ;  /* 0x0000002400247308 */ /* 0x000e620000000800 */
[----:B--2---:R-:W-:Y:S01]  /*2af0*/  @!P1 FMUL R28, R28, R28 ;  /* 0x0000001c1c1c9220 */ /* 0x004fe20000400000 */
[----:B------:R-:W-:-:S02]  /*2b00*/  FSETP.GEU.AND P1, PT, R6, -126, PT ;  /* 0xc2fc00000600780b */ /* 0x000fc40003f2e000 */
[----:B------:R-:W-:Y:S02]  /*2b10*/  PRMT R95, R96, 0x7604, R95 ;  /* 0x00007604605f7816 */ /* 0x000fe4000000005f */
[----:B------:R-:W-:Y:S01]  /*2b20*/  F2FP.SATFINITE.E4M3.F32.PACK_AB_MERGE_C R106, R151, R28, RZ ;  /* 0x0000001c976a723e */ /* 0x000fe200048070ff */
[----:B------:R-:W-:Y:S01]  /*2b30*/  @!P5 FMUL R81, R81, 0.5 ;  /* 0x3f0000005151d820 */ /* 0x000fe20000400000 */
[----:B------:R-:W2:Y:S01]  /*2b40*/  MUFU.EX2 R84, R84 ;  /* 0x0000005400547308 */ /* 0x000ea20000000800 */
[----:B---3--:R-:W-:Y:S01]  /*2b50*/  @!P2 FMUL R20, R20, R20 ;  /* 0x000000141414a220 */ /* 0x008fe20000400000 */
[----:B------:R-:W-:Y:S02]  /*2b60*/  FSETP.GEU.AND P2, PT, R3, -126, PT ;  /* 0xc2fc00000300780b */ /* 0x000fe40003f4e000 */
[----:B------:R-:W-:Y:S02]  /*2b70*/  F2FP.SATFINITE.E4M3.F32.PACK_AB_MERGE_C R98, R151, R11, RZ ;  /* 0x0000000b9762723e */ /* 0x000fe400048070ff */
[----:B------:R-:W-:Y:S01]  /*2b80*/  LOP3.LUT R73, R73, 0xff, RZ, 0xc0, !PT ;  /* 0x000000ff49497812 */ /* 0x000fe200078ec0ff */
[----:B------:R-:W-:Y:S01]  /*2b90*/  @!P1 FMUL R6, R6, 0.5 ;  /* 0x3f00000006069820 */ /* 0x000fe20000400000 */
[----:B------:R-:W3:Y:S01]  /*2ba0*/  MUFU.EX2 R24, R24 ;  /* 0x0000001800187308 */ /* 0x000ee20000000800 */
[----:B-1----:R-:W-:Y:S01]  /*2bb0*/  @!P3 FMUL R36, R36, R36 ;  /* 0x000000242424b220 */ /* 0x002fe20000400000 */
[----:B------:R-:W-:-:S02]  /*2bc0*/  FSETP.GEU.AND P3, PT, R27, -126, PT ;  /* 0xc2fc00001b00780b */ /* 0x000fc40003f6e000 */
[----:B------:R-:W-:Y:S02]  /*2bd0*/  LOP3.LUT R85, R85, 0xff, RZ, 0xc0, !PT ;  /* 0x000000ff55557812 */ /* 0x000fe400078ec0ff */
[----:B------:R-:W-:Y:S01]  /*2be0*/  LOP3.LUT R98, R98, 0xff, RZ, 0xc0, !PT ;  /* 0x000000ff62627812 */ /* 0x000fe200078ec0ff */
[----:B------:R-:W-:Y:S01]  /*2bf0*/  @!P2 FMUL R3, R3, 0.5 ;  /* 0x3f0000000303a820 */ /* 0x000fe20000400000 */
[----:B------:R-:W1:Y:S01]  /*2c00*/  MUFU.EX2 R81, R81 ;  /* 0x0000005100517308 */ /* 0x000e620000000800 */
[----:B--2---:R-:W-:Y:S01]  /*2c10*/  @!P6 FMUL R84, R84, R84 ;  /* 0x000000545454e220 */ /* 0x004fe20000400000 */
[----:B------:R-:W-:Y:S02]  /*2c20*/  FSETP.GEU.AND P6, PT, R17, -126, PT ;  /* 0xc2fc00001100780b */ /* 0x000fe40003fce000 */
[----:B------:R-:W-:-:S03]  /*2c30*/  LOP3.LUT R106, R106, 0xffff, RZ, 0xc0, !PT ;  /* 0x0000ffff6a6a7812 */ /* 0x000fc600078ec0ff */
[----:B------:R-:W-:Y:S01]  /*2c40*/  @!P3 FMUL R27, R27, 0.5 ;  /* 0x3f0000001b1bb820 */ /* 0x000fe20000400000 */
[----:B------:R-:W2:Y:S01]  /*2c50*/  MUFU.EX2 R26, R6 ;  /* 0x00000006001a7308 */ /* 0x000ea20000000800 */
[----:B---3--:R-:W-:Y:S01]  /*2c60*/  @!P4 FMUL R24, R24, R24 ;  /* 0x000000181818c220 */ /* 0x008fe20000400000 */
[----:B------:R-:W-:-:S05]  /*2c70*/  FSETP.GEU.AND P4, PT, R30, -126, PT ;  /* 0xc2fc00001e00780b */ /* 0x000fca0003f8e000 */
[----:B------:R-:W-:Y:S01]  /*2c80*/  @!P6 FMUL R17, R17, 0.5 ;  /* 0x3f0000001111e820 */ /* 0x000fe20000400000 */
[----:B------:R3:W4:Y:S01]  /*2c90*/  MUFU.EX2 R18, R3 ;  /* 0x0000000300127308 */ /* 0x0007220000000800 */
[----:B-1----:R-:W-:Y:S01]  /*2ca0*/  @!P5 FMUL R81, R81, R81 ;  /* 0x000000515151d220 */ /* 0x002fe20000400000 */
[----:B------:R-:W-:-:S05]  /*2cb0*/  FSETP.GEU.AND P5, PT, R31, -126, PT ;  /* 0xc2fc00001f00780b */ /* 0x000fca0003fae000 */
[----:B------:R-:W-:Y:S01]  /*2cc0*/  @!P4 FMUL R30, R30, 0.5 ;  /* 0x3f0000001e1ec820 */ /* 0x000fe20000400000 */
[----:B------:R-:W1:Y:S01]  /*2cd0*/  MUFU.EX2 R6, R27 ;  /* 0x0000001b00067308 */ /* 0x000e620000000800 */
[----:B--2---:R-:W-:Y:S01]  /*2ce0*/  @!P1 FMUL R26, R26, R26 ;  /* 0x0000001a1a1a9220 */ /* 0x004fe20000400000 */
[--C-:B---3--:R-:W-:Y:S01]  /*2cf0*/  FFMA R3, R38, UR6, -R15.reuse ;  /* 0x0000000626037c23 */ /* 0x108fe2000800080f */
[----:B------:R-:W-:Y:S01]  /*2d00*/  FSETP.GEU.AND P1, PT, R35, -126, PT ;  /* 0xc2fc00002300780b */ /* 0x000fe20003f2e000 */
[----:B------:R-:W-:Y:S02]  /*2d10*/  ULDC UR6, c[0x0][0x604] ;  /* 0x0001810000067ab9 */ /* 0x000fe40000000800 */
[----:B------:R-:W-:Y:S01]  /*2d20*/  FFMA R39, R39, UR6, -R15 ;  /* 0x0000000627277c23 */ /* 0x000fe2000800080f */
[----:B------:R-:W-:Y:S01]  /*2d30*/  @!P5 FMUL R31, R31, 0.5 ;  /* 0x3f0000001f1fd820 */ /* 0x000fe20000400000 */
[----:B------:R2:W3:Y:S01]  /*2d40*/  MUFU.EX2 R38, R17 ;  /* 0x0000001100267308 */ /* 0x0004e20000000800 */
[----:B----4-:R-:W-:Y:S01]  /*2d50*/  @!P2 FMUL R18, R18, R18 ;  /* 0x000000121212a220 */ /* 0x010fe20000400000 */
[----:B------:R-:W-:Y:S01]  /*2d60*/  FSETP.GEU.AND P2, PT, R3, -126, PT ;  /* 0xc2fc00000300780b */ /* 0x000fe20003f4e000 */
[----:B------:R-:W-:-:S02]  /*2d70*/  ULDC UR6, c[0x0][0x604] ;  /* 0x0001810000067ab9 */ /* 0x000fc40000000800 */
[--C-:B------:R-:W-:Y:S01]  /*2d80*/  FFMA R19, R42, UR6, -R15.reuse ;  /* 0x000000062a137c23 */ /* 0x100fe2000800080f */
[----:B------:R-:W-:Y:S02]  /*2d90*/  ULDC UR6, c[0x0][0x604] ;  /* 0x0001810000067ab9 */ /* 0x000fe40000000800 */
[----:B------:R-:W-:Y:S01]  /*2da0*/  @!P1 FMUL R35, R35, 0.5 ;  /* 0x3f00000023239820 */ /* 0x000fe20000400000 */
[----:B-1----:R-:W-:Y:S01]  /*2db0*/  @!P3 FMUL R6, R6, R6 ;  /* 0x000000060606b220 */ /* 0x002fe20000400000 */
[----:B------:R-:W-:Y:S01]  /*2dc0*/  FSETP.GEU.AND P3, PT, R39, -126, PT ;  /* 0xc2fc00002700780b */ /* 0x000fe20003f6e000 */
[----:B------:R1:W4:Y:S01]  /*2dd0*/  MUFU.EX2 R34, R31 ;  /* 0x0000001f00227308 */ /* 0x0003220000000800 */
[--C-:B------:R-:W-:Y:S01]  /*2de0*/  FFMA R43, R43, UR6, -R15.reuse ;  /* 0x000000062b2b7c23 */ /* 0x100fe2000800080f */
[----:B------:R-:W-:Y:S02]  /*2df0*/  ULDC UR6, c[0x0][0x604] ;  /* 0x0001810000067ab9 */ /* 0x000fe40000000800 */
[----:B------:R-:W-:Y:S01]  /*2e00*/  @!P2 FMUL R3, R3, 0.5 ;  /* 0x3f0000000303a820 */ /* 0x000fe20000400000 */
[--C-:B--2---:R-:W-:Y:S01]  /*2e10*/  FFMA R17, R46, UR6, -R15.reuse ;  /* 0x000000062e117c23 */ /* 0x104fe2000800080f */
[----:B------:R-:W-:Y:S01]  /*2e20*/  ULDC UR6, c[0x0][0x604] ;  /* 0x0001810000067ab9 */ /* 0x000fe20000000800 */
[----:B---3--:R-:W-:Y:S01]  /*2e30*/  @!P6 FMUL R38, R38, R38 ;  /* 0x000000262626e220 */ /* 0x008fe20000400000 */
[----:B------:R2:W3:Y:S01]  /*2e40*/  MUFU.EX2 R60, R35 ;  /* 0x00000023003c7308 */ /* 0x0004e20000000800 */
[----:B------:R-:W-:Y:S01]  /*2e50*/  FFMA R47, R47, UR6, -R15 ;  /* 0x000000062f2f7c23 */ /* 0x000fe2000800080f */
[----:B------:R-:W-:Y:S01]  /*2e60*/  ULDC UR6, c[0x0][0x604] ;  /* 0x0001810000067ab9 */ /* 0x000fe20000000800 */
[----:B------:R-:W-:Y:S01]  /*2e70*/  FSETP.GEU.AND P6, PT, R17, -126, PT ;  /* 0xc2fc00001100780b */ /* 0x000fe20003fce000 */
[----:B------:R-:W-:Y:S01]  /*2e80*/  @!P3 FMUL R39, R39, 0.5 ;  /* 0x3f0000002727b820 */ /* 0x000fe20000400000 */
[----:B------:R-:W-:Y:S01]  /*2e90*/  F2FP.SATFINITE.E4M3.F32.PACK_AB_MERGE_C R89, R151, R38, RZ ;  /* 0x000000269759723e */ /* 0x000fe200048070ff */
[----:B-1----:R-:W-:-:S02]  /*2ea0*/  FADD R31, R5, R8 ;  /* 0x00000008051f7221 */ /* 0x002fc40000000000 */
[----:B------:R-:W1:Y:S01]  /*2eb0*/  MUFU.EX2 R30, R30 ;  /* 0x0000001e001e7308 */ /* 0x000e620000000800 */
[----:B----4-:R-:W-:Y:S01]  /*2ec0*/  @!P5 FMUL R34, R34, R34 ;  /* 0x000000222222d220 */ /* 0x010fe20000400000 */
[----:B------:R-:W-:Y:S01]  /*2ed0*/  FSETP.GEU.AND P5, PT, R43, -126, PT ;  /* 0xc2fc00002b00780b */ /* 0x000fe20003fae000 */
[----:B--2---:R-:W-:Y:S01]  /*2ee0*/  FADD R35, R25, R32 ;  /* 0x0000002019237221 */ /* 0x004fe20000000000 */
[----:B------:R-:W-:Y:S01]  /*2ef0*/  FADD R25, R4, R12 ;  /* 0x0000000c04197221 */ /* 0x000fe20000000000 */
[----:B------:R-:W-:Y:S02]  /*2f00*/  LOP3.LUT R32, R93, 0xffff, RZ, 0xc0, !PT ;  /* 0x0000ffff5d207812 */ /* 0x000fe400078ec0ff */
[----:B------:R-:W-:Y:S01]  /*2f10*/  F2FP.SATFINITE.E4M3.F32.PACK_AB_MERGE_C R4, R151, R34, RZ ;  /* 0x000000229704723e */ /* 0x000fe200048070ff */
[----:B------:R2:W4:Y:S01]  /*2f20*/  MUFU.EX2 R42, R3 ;  /* 0x00000003002a7308 */ /* 0x0005220000000800 */
[----:B---3--:R-:W-:Y:S01]  /*2f30*/  @!P1 FMUL R60, R60, R60 ;  /* 0x0000003c3c3c9220 */ /* 0x008fe20000400000 */
[----:B------:R-:W-:Y:S01]  /*2f40*/  FSETP.GEU.AND P1, PT, R47, -126, PT ;  /* 0xc2fc00002f00780b */ /* 0x000fe20003f2e000 */
[----:B------:R-:W-:Y:S01]  /*2f50*/  @!P6 FMUL R17, R17, 0.5 ;  /* 0x3f0000001111e820 */ /* 0x000fe20000400000 */
[----:B------:R-:W-:-:S02]  /*2f60*/  LOP3.LUT R4, R4, 0xffff, RZ, 0xc0, !PT ;  /* 0x0000ffff04047812 */ /* 0x000fc400078ec0ff */
[----:B------:R-:W-:Y:S01]  /*2f70*/  PRMT R32, R32, 0x7604, R91 ;  /* 0x0000760420207816 */ /* 0x000fe2000000005b */
[----:B------:R-:W-:Y:S01]  /*2f80*/  @!P5 FMUL R43, R43, 0.5 ;  /* 0x3f0000002b2bd820 */ /* 0x000fe20000400000 */
[----:B------:R3:W5:Y:S01]  /*2f90*/  MUFU.EX2 R64, R39 ;  /* 0x0000002700407308 */ /* 0x0007620000000800 */
[--C-:B--2---:R-:W-:Y:S01]  /*2fa0*/  FFMA R3, R50, UR6, -R15.reuse ;  /* 0x0000000632037c23 */ /* 0x104fe2000800080f */
[----:B------:R-:W-:Y:S01]  /*2fb0*/  ULDC UR6, c[0x0][0x604] ;  /* 0x0001810000067ab9 */ /* 0x000fe20000000800 */
[----:B-1----:R-:W-:Y:S01]  /*2fc0*/  @!P4 FMUL R30, R30, R30 ;  /* 0x0000001e1e1ec220 */ /* 0x002fe20000400000 */
[----:B------:R-:W-:Y:S01]  /*2fd0*/  FSETP.GEU.AND P4, PT, R19, -126, PT ;  /* 0xc2fc00001300780b */ /* 0x000fe20003f8e000 */
[----:B------:R-:W-:Y:S01]  /*2fe0*/  FFMA R51, R51, UR6, -R15 ;  /* 0x0000000633337c23 */ /* 0x000fe2000800080f */
[----:B------:R-:W-:Y:S01]  /*2ff0*/  ULDC UR6, c[0x0][0x604] ;  /* 0x0001810000067ab9 */ /* 0x000fe20000000800 */
[----:B------:R-:W-:Y:S01]  /*3000*/  @!P1 FMUL R47, R47, 0.5 ;  /* 0x3f0000002f2f9820 */ /* 0x000fe20000400000 */
[----:B------:R-:W1:Y:S01]  /*3010*/  MUFU.EX2 R50, R17 ;  /* 0x0000001100327308 */ /* 0x000e620000000800 */
[----:B----4-:R-:W-:Y:S01]  /*3020*/  @!P2 FMUL R42, R42, R42 ;  /* 0x0000002a2a2aa220 */ /* 0x010fe20000400000 */
[----:B------:R-:W-:Y:S01]  /*3030*/  FSETP.GEU.AND P2, PT, R3, -126, PT ;  /* 0xc2fc00000300780b */ /* 0x000fe20003f4e000 */
[----:B---3--:R-:W-:Y:S01]  /*3040*/  FADD R39, R29, R48 ;  /* 0x000000301d277221 */ /* 0x008fe20000000000 */
[----:B------:R-:W-:Y:S01]  /*3050*/  FADD R29, R7, R14 ;  /* 0x0000000e071d7221 */ /* 0x000fe20000000000 */
[C---:B------:R-:W-:Y:S01]  /*3060*/  F2FP.SATFINITE.E4M3.F32.PACK_AB_MERGE_C R48, R151.reuse, R48, RZ ;  /* 0x000000309730723e */ /* 0x040fe200048070ff */
[----:B------:R-:W-:Y:S01]  /*3070*/  IMAD.SHL.U32 R4, R4, 0x1000000, RZ ;  /* 0x0100000004047824 */ /* 0x000fe200078e00ff */
[----:B------:R-:W-:Y:S01]  /*3080*/  F2FP.SATFINITE.E4M3.F32.PACK_AB_MERGE_C R94, R151, R42, RZ ;  /* 0x0000002a975e723e */ /* 0x000fe200048070ff */
[----:B------:R-:W2:Y:S01]  /*3090*/  MUFU.EX2 R68, R43 ;  /* 0x0000002b00447308 */ /* 0x000ea20000000800 */
[----:B-----5:R-:W-:Y:S01]  /*30a0*/  @!P3 FMUL R64, R64, R64 ;  /* 0x000000404040b220 */ /* 0x020fe20000400000 */
[----:B------:R-:W-:Y:S01]  /*30b0*/  FSETP.GEU.AND P3, PT, R51, -126, PT ;  /* 0xc2fc00003300780b */ /* 0x000fe20003f6e000 */
[----:B------:R-:W-:Y:S01]  /*30c0*/  @!P4 FMUL R19, R19, 0.5 ;  /* 0x3f0000001313c820 */ /* 0x000fe20000400000 */
[----:B------:R-:W-:-:S02]  /*30d0*/  LOP3.LUT R48, R48, 0xffff, RZ, 0xc0, !PT ;  /* 0x0000ffff30307812 */ /* 0x000fc400078ec0ff */
[----:B------:R-:W-:Y:S01]  /*30e0*/  SHF.L.U32 R89, R89, 0x10, RZ ;  /* 0x0000001059597819 */ /* 0x000fe200000006ff */
[----:B------:R-:W-:Y:S01]  /*30f0*/  @!P2 FMUL R3, R3, 0.5 ;  /* 0x3f0000000303a820 */ /* 0x000fe20000400000 */
[----:B------:R-:W3:Y:S01]  /*3100*/  MUFU.EX2 R72, R47 ;  /* 0x0000002f00487308 */ /* 0x000ee20000000800 */
[----:B-1----:R-:W-:-:S05]  /*3110*/  @!P6 FMUL R50, R50, R50 ;  /* 0x000000323232e220 */ /* 0x002fca0000400000 */
[----:B------:R-:W-:Y:S01]  /*3120*/  F2FP.SATFINITE.E4M3.F32.PACK_AB_MERGE_C R99, R151, R50, RZ ;  /* 0x000000329763723e */ /* 0x000fe200048070ff */
[----:B------:R-:W-:Y:S01]  /*3130*/  @!P3 FMUL R51, R51, 0.5 ;  /* 0x3f0000003333b820 */ /* 0x000fe20000400000 */
[----:B------:R1:W4:Y:S01]  /*3140*/  MUFU.EX2 R46, R19 ;  /* 0x00000013002e7308 */ /* 0x0003220000000800 */
[----:B--2---:R-:W-:-:S05]  /*3150*/  @!P5 FMUL R68, R68, R68 ;  /* 0x000000444444d220 */ /* 0x004fca0000400000 */
[----:B------:R-:W-:Y:S02]  /*3160*/  F2FP.SATFINITE.E4M3.F32.PACK_AB_MERGE_C R5, R151, R68, RZ ;  /* 0x000000449705723e */ /* 0x000fe400048070ff */
[----:B------:R-:W2:Y:S01]  /*3170*/  MUFU.EX2 R76, R51 ;  /* 0x00000033004c7308 */ /* 0x000ea20000000800 */
[--C-:B-1----:R-:W-:Y:S01]  /*3180*/  FFMA R19, R54, UR6, -R15.reuse ;  /* 0x0000000636137c23 */ /* 0x102fe2000800080f */
[----:B------:R-:W-:Y:S01]  /*3190*/  ULDC UR6, c[0x0][0x604] ;  /* 0x0001810000067ab9 */ /* 0x000fe20000000800 */
[----:B---3--:R-:W-:Y:S01]  /*31a0*/  @!P1 FMUL R72, R72, R72 ;  /* 0x0000004848489220 */ /* 0x008fe20000400000 */
[--C-:B------:R-:W-:Y:S01]  /*31b0*/  FFMA R55, R55, UR6, -R15.reuse ;  /* 0x0000000637377c23 */ /* 0x100fe2000800080f */
[----:B------:R-:W-:Y:S01]  /*31c0*/  ULDC UR6, c[0x0][0x604] ;  /* 0x0001810000067ab9 */ /* 0x000fe20000000800 */
[----:B------:R-:W-:Y:S01]  /*31d0*/  LOP3.LUT R5, R5, 0xffff, RZ, 0xc0, !PT ;  /* 0x0000ffff05057812 */ /* 0x000fe200078ec0ff */
[--C-:B------:R-:W-:Y:S01]  /*31e0*/  FFMA R17, R58, UR6, -R15.reuse ;  /* 0x000000063a117c23 */ /* 0x100fe2000800080f */
[----:B------:R-:W1:Y:S01]  /*31f0*/  MUFU.EX2 R54, R3 ;  /* 0x0000000300367308 */ /* 0x000e620000000800 */
[----:B------:R-:W-:Y:S01]  /*3200*/  ULDC UR6, c[0x0][0x604] ;  /* 0x0001810000067ab9 */ /* 0x000fe20000000800 */
[----:B------:R-:W-:Y:S01]  /*3210*/  FSETP.GEU.AND P5, PT, R55, -126, PT ;  /* 0xc2fc00003700780b */ /* 0x000fe20003fae000 */
[--C-:B------:R-:W-:Y:S01]  /*3220*/  FFMA R59, R59, UR6, -R15.reuse ;  /* 0x000000063b3b7c23 */ /* 0x100fe2000800080f */
[----:B------:R-:W-:Y:S01]  /*3230*/  ULDC UR6, c[0x0][0x604] ;  /* 0x0001810000067ab9 */ /* 0x000fe20000000800 */
[----:B------:R-:W-:Y:S01]  /*3240*/  FSETP.GEU.AND P6, PT, R17, -126, PT ;  /* 0xc2fc00001100780b */ /* 0x000fe20003fce000 */
[--C-:B------:R-:W-:Y:S01]  /*3250*/  FFMA R62, R62, UR6, -R15.reuse ;  /* 0x000000063e3e7c23 */ /* 0x100fe2000800080f */
[----:B------:R-:W-:Y:S01]  /*3260*/  ULDC UR6, c[0x0][0x604] ;  /* 0x0001810000067ab9 */ /* 0x000fe20000000800 */
[----:B------:R-:W-:Y:S01]  /*3270*/  FSETP.GEU.AND P1, PT, R59, -126, PT ;  /* 0xc2fc00003b00780b */ /* 0x000fe20003f2e000 */
[--C-:B------:R-:W-:Y:S01]  /*3280*/  FFMA R63, R63, UR6, -R15.reuse ;  /* 0x000000063f3f7c23 */ /* 0x100fe2000800080f */
[----:B----4-:R-:W-:Y:S01]  /*3290*/  @!P4 FMUL R46, R46, R46 ;  /* 0x0000002e2e2ec220 */ /* 0x010fe20000400000 */
[----:B------:R-:W-:Y:S01]  /*32a0*/  FSETP.GEU.AND P4, PT, R19, -126, PT ;  /* 0xc2fc00001300780b */ /* 0x000fe20003f8e000 */
[----:B--2---:R-:W-:Y:S01]  /*32b0*/  @!P3 FMUL R76, R76, R76 ;  /* 0x0000004c4c4cb220 */ /* 0x004fe20000400000 */
[----:B------:R-:W-:Y:S01]  /*32c0*/  ULDC UR6, c[0x0][0x604] ;  /* 0x0001810000067ab9 */ /* 0x000fe20000000800 */
[----:B------:R-:W-:Y:S01]  /*32d0*/  FSETP.GEU.AND P3, PT, R63, -126, PT ;  /* 0xc2fc00003f00780b */ /* 0x000fe20003f6e000 */
[----:B------:R-:W-:Y:S01]  /*32e0*/  @!P5 FMUL R55, R55, 0.5 ;  /* 0x3f0000003737d820 */ /* 0x000fe20000400000 */
[--C-:B------:R-:W-:Y:S01]  /*32f0*/  FFMA R66, R66, UR6, -R15.reuse ;  /* 0x0000000642427c23 */ /* 0x100fe2000800080f */
[----:B-1----:R-:W-:Y:S01]  /*3300*/  @!P2 FMUL R54, R54, R54 ;  /* 0x000000363636a220 */ /* 0x002fe20000400000 */
[----:B------:R-:W-:Y:S01]  /*3310*/  FSETP.GEU.AND P2, PT, R62, -126, PT ;  /* 0xc2fc00003e00780b */ /* 0x000fe20003f4e000 */
[----:B------:R-:W-:Y:S01]  /*3320*/  @!P6 FMUL R17, R17, 0.5 ;  /* 0x3f0000001111e820 */ /* 0x000fe20000400000 */
[----:B------:R-:W1:Y:S01]  /*3330*/  MUFU.EX2 R80, R55 ;  /* 0x0000003700507308 */ /* 0x000e620000000800 */
[----:B------:R-:W-:Y:S01]  /*3340*/  @!P1 FMUL R59, R59, 0.5 ;  /* 0x3f0000003b3b9820 */ /* 0x000fe20000400000 */
[----:B------:R-:W-:Y:S01]  /*3350*/  ULDC UR6, c[0x0][0x604] ;  /* 0x0001810000067ab9 */ /* 0x000fe20000000800 */
[----:B------:R-:W-:Y:S01]  /*3360*/  F2FP.SATFINITE.E4M3.F32.PACK_AB_MERGE_C R7, R151, R72, RZ ;  /* 0x000000489707723e */ /* 0x000fe200048070ff */
        /* <DEDUP_REMOVED lines=10> */
[----:B------:R-:W-:Y:S01]  /*3410*/  F2FP.SATFINITE.E4M3.F32.PACK_AB_MERGE_C R102, R151, R54, RZ ;  /* 0x000000369766723e */ /* 0x000fe200048070ff */
[--C-:B------:R-:W-:Y:S01]  /*3420*/  FFMA R74, R74, UR6, -R15.reuse ;  /* 0x000000064a4a7c23 */ /* 0x100fe2000800080f */
[----:B------:R-:W3:Y:S01]  /*3430*/  MUFU.EX2 R59, R59 ;  /* 0x0000003b003b7308 */ /* 0x000ee20000000800 */
[----:B-1----:R-:W-:Y:S01]  /*3440*/  @!P5 FMUL R80, R80, R80 ;  /* 0x000000505050d220 */ /* 0x002fe20000400000 */
[----:B------:R-:W-:Y:S01]  /*3450*/  FSETP.GEU.AND P5, PT, R67, -126, PT ;  /* 0xc2fc00004300780b */ /* 0x000fe20003fae000 */
[----:B------:R-:W-:Y:S01]  /*3460*/  ULDC UR6, c[0x0][0x604] ;  /* 0x0001810000067ab9 */ /* 0x000fe20000000800 */
[----:B------:R-:W-:Y:S01]  /*3470*/  LOP3.LUT R3, R0, 0x3, RZ, 0xc0, !PT ;  /* 0x0000000300037812 */ /* 0x000fe200078ec0ff */
[--C-:B------:R-:W-:Y:S01]  /*3480*/  FFMA R78, R78, UR6, -R15.reuse ;  /* 0x000000064e4e7c23 */ /* 0x100fe2000800080f */
[----:B------:R-:W-:Y:S01]  /*3490*/  ULDC UR6, c[0x0][0x604] ;  /* 0x0001810000067ab9 */ /* 0x000fe20000000800 */
[----:B------:R-:W-:Y:S01]  /*34a0*/  F2FP.SATFINITE.E4M3.F32.PACK_AB_MERGE_C R97, R151, R46, RZ ;  /* 0x0000002e9761723e */ /* 0x000fe200048070ff */
[----:B------:R1:W4:Y:S01]  /*34b0*/  MUFU.EX2 R58, R19 ;  /* 0x00000013003a7308 */ /* 0x0003220000000800 */
[----:B--2---:R-:W-:Y:S01]  /*34c0*/  @!P6 FMUL R17, R17, R17 ;  /* 0x000000111111e220 */ /* 0x004fe20000400000 */
[----:B------:R-:W-:Y:S01]  /*34d0*/  FSETP.GEU.AND P6, PT, R70, -126, PT ;  /* 0xc2fc00004600780b */ /* 0x000fe20003fce000 */
[----:B------:R-:W-:Y:S01]  /*34e0*/  FFMA R79, R79, UR6, -R15 ;  /* 0x000000064f4f7c23 */ /* 0x000fe2000800080f */
[----:B------:R-:W-:Y:S01]  /*34f0*/  ULDC UR6, c[0x0][0x604] ;  /* 0x0001810000067ab9 */ /* 0x000fe20000000800 */
[----:B------:R-:W-:Y:S01]  /*3500*/  FADD R43, R18, R17 ;  /* 0x00000011122b7221 */ /* 0x000fe20000000000 */
[--C-:B------:R-:W-:Y:S01]  /*3510*/  FFMA R82, R82, UR6, -R15.reuse ;  /* 0x0000000652527c23 */ /* 0x100fe2000800080f */
[----:B------:R-:W-:Y:S01]  /*3520*/  @!P5 FMUL R67, R67, 0.5 ;  /* 0x3f0000004343d820 */ /* 0x000fe20000400000 */
[----:B------:R-:W2:Y:S01]  /*3530*/  MUFU.EX2 R62, R62 ;  /* 0x0000003e003e7308 */ /* 0x000ea20000000800 */
[----:B---3--:R-:W-:Y:S01]  /*3540*/  @!P1 FMUL R59, R59, R59 ;  /* 0x0000003b3b3b9220 */ /* 0x008fe20000400000 */
[----:B------:R-:W-:Y:S01]  /*3550*/  FSETP.GEU.AND P1, PT, R71, -126, PT ;  /* 0xc2fc00004700780b */ /* 0x000fe20003f2e000 */
[----:B------:R-:W-:Y:S01]  /*3560*/  ULDC UR6, c[0x0][0x604] ;  /* 0x0001810000067ab9 */ /* 0x000fe20000000800 */
[----:B-1----:R-:W-:Y:S01]  /*3570*/  MOV R19, UR11 ;  /* 0x0000000b00137c02 */ /* 0x002fe20008000f00 */
[--C-:B------:R-:W-:Y:S01]  /*3580*/  FFMA R83, R83, UR6, -R15.reuse ;  /* 0x0000000653537c23 */ /* 0x100fe2000800080f */
[----:B------:R-:W-:Y:S01]  /*3590*/  ULDC UR6, c[0x0][0x604] ;  /* 0x0001810000067ab9 */ /* 0x000fe20000000800 */
[----:B------:R-:W-:Y:S01]  /*35a0*/  @!P6 FMUL R70, R70, 0.5 ;  /* 0x3f0000004646e820 */ /* 0x000fe20000400000 */
[----:B------:R-:W1:Y:S01]  /*35b0*/  MUFU.EX2 R63, R63 ;  /* 0x0000003f003f7308 */ /* 0x000e620000000800 */
[----:B----4-:R-:W-:Y:S01]  /*35c0*/  @!P4 FMUL R58, R58, R58 ;  /* 0x0000003a3a3ac220 */ /* 0x010fe20000400000 */
[----:B------:R-:W-:Y:S01]  /*35d0*/  FSETP.GEU.AND P4, PT, R66, -126, PT ;  /* 0xc2fc00004200780b */ /* 0x000fe20003f8e000 */
[----:B------:R-:W-:Y:S01]  /*35e0*/  FFMA R15, R87, UR6, -R15 ;  /* 0x00000006570f7c23 */ /* 0x000fe2000800080f */
[----:B------:R3:W-:Y:S01]  /*35f0*/  SYNCS.ARRIVE.TRANS64.A1T0 RZ, [R19+UR10], RZ ;  /* 0x000000ff13ff79a7 */ /* 0x0007e2000810000a */
[----:B------:R-:W-:Y:S01]  /*3600*/  F2FP.SATFINITE.E4M3.F32.PACK_AB_MERGE_C R87, R151, R33, RZ ;  /* 0x000000219757723e */ /* 0x000fe200048070ff */
[----:B------:R-:W-:-:S02]  /*3610*/  VIADD R3, R3, 0xffffffff ;  /* 0xffffffff03037836 */ /* 0x000fc40000000000 */
[----:B------:R-:W-:Y:S01]  /*3620*/  @!P1 FMUL R71, R71, 0.5 ;  /* 0x3f00000047479820 */ /* 0x000fe20000400000 */
[----:B------:R-:W4:Y:S01]  /*3630*/  MUFU.EX2 R67, R67 ;  /* 0x0000004300437308 */ /* 0x000f220000000800 */
[----:B--2---:R-:W-:Y:S01]  /*3640*/  @!P2 FMUL R62, R62, R62 ;  /* 0x0000003e3e3ea220 */ /* 0x004fe20000400000 */
[----:B------:R-:W-:Y:S01]  /*3650*/  FSETP.GEU.AND P2, PT, R74, -126, PT ;  /* 0xc2fc00004a00780b */ /* 0x000fe20003f4e000 */
[----:B------:R-:W-:Y:S01]  /*3660*/  FADD R47, R6, R59 ;  /* 0x0000003b062f7221 */ /* 0x000fe20000000000 */
[----:B---3--:R-:W-:Y:S01]  /*3670*/  F2FP.SATFINITE.E4M3.F32.PACK_AB_MERGE_C R19, R151, R30, RZ ;  /* 0x0000001e9713723e */ /* 0x008fe200048070ff */
[----:B------:R-:W-:Y:S01]  /*3680*/  FADD R49, R30, R62 ;  /* 0x0000003e1e317221 */ /* 0x000fe20000000000 */
[----:B------:R-:W-:Y:S01]  /*3690*/  FADD R30, R33, R44 ;  /* 0x0000002c211e7221 */ /* 0x000fe20000000000 */
[----:B------:R-:W-:Y:S01]  /*36a0*/  @!P4 FMUL R66, R66, 0.5 ;  /* 0x3f0000004242c820 */ /* 0x000fe20000400000 */
[----:B------:R-:W2:Y:S01]  /*36b0*/  MUFU.EX2 R70, R70 ;  /* 0x0000004600467308 */ /* 0x000ea20000000800 */
[----:B-1----:R-:W-:Y:S01]  /*36c0*/  @!P3 FMUL R63, R63, R63 ;  /* 0x0000003f3f3fb220 */ /* 0x002fe20000400000 */
[----:B------:R-:W-:Y:S01]  /*36d0*/  FSETP.GEU.AND P3, PT, R75, -126, PT ;  /* 0xc2fc00004b00780b */ /* 0x000fe20003f6e000 */
[----:B------:R-:W-:Y:S01]  /*36e0*/  FADD R33, R9, R16 ;  /* 0x0000001009217221 */ /* 0x000fe20000000000 */
[----:B------:R-:W-:Y:S01]  /*36f0*/  F2FP.SATFINITE.E4M3.F32.PACK_AB_MERGE_C R103, R151, R58, RZ ;  /* 0x0000003a9767723e */ /* 0x000fe200048070ff */
[----:B------:R-:W-:Y:S01]  /*3700*/  FADD R51, R34, R63 ;  /* 0x0000003f22337221 */ /* 0x000fe20000000000 */
[----:B------:R-:W-:Y:S01]  /*3710*/  FADD R34, R37, R40 ;  /* 0x0000002825227221 */ /* 0x000fe20000000000 */
[----:B------:R-:W-:Y:S01]  /*3720*/  @!P2 FMUL R74, R74, 0.5 ;  /* 0x3f0000004a4aa820 */ /* 0x000fe20000400000 */
[----:B------:R-:W1:Y:S01]  /*3730*/  MUFU.EX2 R71, R71 ;  /* 0x0000004700477308 */ /* 0x000e620000000800 */
[----:B----4-:R-:W-:Y:S01]  /*3740*/  @!P5 FMUL R67, R67, R67 ;  /* 0x000000434343d220 */ /* 0x010fe20000400000 */
[----:B------:R-:W-:Y:S01]  /*3750*/  FSETP.GEU.AND P5, PT, R79, -126, PT ;  /* 0xc2fc00004f00780b */ /* 0x000fe20003fae000 */
[----:B------:R-:W-:Y:S01]  /*3760*/  FADD R37, R52, R81 ;  /* 0x0000005134257221 */ /* 0x000fe20000000000 */
[----:B------:R-:W-:Y:S01]  /*3770*/  FADD R52, R56, R84 ;  /* 0x0000005438347221 */ /* 0x000fe20000000000 */
[----:B------:R-:W-:Y:S01]  /*3780*/  F2FP.SATFINITE.E4M3.F32.PACK_AB_MERGE_C R105, R151, R17, RZ ;  /* 0x000000119769723e */ /* 0x000fe200048070ff */
[----:B------:R-:W-:Y:S01]  /*3790*/  FADD R55, R60, R67 ;  /* 0x000000433c377221 */ /* 0x000fe20000000000 */
[----:B------:R-:W-:Y:S01]  /*37a0*/  @!P3 FMUL R75, R75, 0.5 ;  /* 0x3f0000004b4bb820 */ /* 0x000fe20000400000 */
[----:B------:R-:W3:Y:S01]  /*37b0*/  MUFU.EX2 R66, R66 ;  /* 0x0000004200427308 */ /* 0x000ee20000000800 */
[----:B--2---:R-:W-:Y:S01]  /*37c0*/  @!P6 FMUL R70, R70, R70 ;  /* 0x000000464646e220 */ /* 0x004fe20000400000 */
[----:B------:R-:W-:Y:S01]  /*37d0*/  FSETP.GEU.AND P6, PT, R82, -126, PT ;  /* 0xc2fc00005200780b */ /* 0x000fe20003fce000 */
[----:B------:R-:W-:Y:S01]  /*37e0*/  FADD R52, R33, R52 ;  /* 0x0000003421347221 */ /* 0x000fe20000000000 */
[----:B------:R-:W-:Y:S01]  /*37f0*/  F2FP.SATFINITE.E4M3.F32.PACK_AB_MERGE_C R18, R151, R18, RZ ;  /* 0x000000129712723e */ /* 0x000fe200048070ff */
[----:B------:R-:W-:Y:S01]  /*3800*/  FADD R57, R42, R70 ;  /* 0x000000462a397221 */ /* 0x000fe20000000000 */
[----:B------:R-:W-:Y:S01]  /*3810*/  FADD R42, R41, R28 ;  /* 0x0000001c292a7221 */ /* 0x000fe20000000000 */
[----:B------:R-:W-:Y:S01]  /*3820*/  @!P5 FMUL R79, R79, 0.5 ;  /* 0x3f0000004f4fd820 */ /* 0x000fe20000400000 */
[----:B------:R-:W2:Y:S01]  /*3830*/  MUFU.EX2 R74, R74 ;  /* 0x0000004a004a7308 */ /* 0x000ea20000000800 */
[----:B-1----:R-:W-:Y:S01]  /*3840*/  @!P1 FMUL R71, R71, R71 ;  /* 0x0000004747479220 */ /* 0x002fe20000400000 */
[----:B------:R-:W-:Y:S01]  /*3850*/  FSETP.GEU.AND P1, PT, R83, -126, PT ;  /* 0xc2fc00005300780b */ /* 0x000fe20003f2e000 */
[----:B------:R-:W-:Y:S01]  /*3860*/  FADD R41, R88, R26 ;  /* 0x0000001a58297221 */ /* 0x000fe20000000000 */
[C---:B------:R-:W-:Y:S01]  /*3870*/  F2FP.SATFINITE.E4M3.F32.PACK_AB_MERGE_C R88, R151.reuse, R88, RZ ;  /* 0x000000589758723e */ /* 0x040fe200048070ff */
[----:B------:R-:W-:Y:S01]  /*3880*/  FADD R61, R64, R71 ;  /* 0x00000047403d7221 */ /* 0x000fe20000000000 */
[----:B------:R-:W-:Y:S01]  /*3890*/  F2FP.SATFINITE.E4M3.F32.PACK_AB_MERGE_C R62, R151, R62, RZ ;  /* 0x0000003e973e723e */ /* 0x000fe200048070ff */
[----:B------:R-:W-:Y:S01]  /*38a0*/  @!P6 FMUL R82, R82, 0.5 ;  /* 0x3f0000005252e820 */ /* 0x000fe20000400000 */
[----:B------:R-:W1:Y:S01]  /*38b0*/  MUFU.EX2 R75, R75 ;  /* 0x0000004b004b7308 */ /* 0x000e620000000800 */
[----:B---3--:R-:W-:Y:S01]  /*38c0*/  @!P4 FMUL R66, R66, R66 ;  /* 0x000000424242c220 */ /* 0x008fe20000400000 */
[----:B------:R-:W-:Y:S01]  /*38d0*/  FSETP.GEU.AND P4, PT, R78, -126, PT ;  /* 0xc2fc00004e00780b */ /* 0x000fe20003f8e000 */
[----:B------:R-:W-:Y:S01]  /*38e0*/  IMAD.U32 R103, R103, 0x10000, RZ ;  /* 0x0001000067677824 */ /* 0x000fe200078e00ff */
[----:B------:R-:W-:Y:S01]  /*38f0*/  LOP3.LUT R33, R88, 0xffff, RZ, 0xc0, !PT ;  /* 0x0000ffff58217812 */ /* 0x000fe200078ec0ff */
[----:B------:R-:W-:Y:S01]  /*3900*/  FADD R53, R38, R66 ;  /* 0x0000004226357221 */ /* 0x000fe20000000000 */
[----:B------:R-:W-:Y:S01]  /*3910*/  FADD R38, R10, R22 ;  /* 0x000000160a267221 */ /* 0x000fe20000000000 */
[----:B------:R-:W-:Y:S01]  /*3920*/  @!P1 FMUL R83, R83, 0.5 ;  /* 0x3f00000053539820 */ /* 0x000fe20000400000 */
[----:B------:R-:W3:Y:S01]  /*3930*/  MUFU.EX2 R79, R79 ;  /* 0x0000004f004f7308 */ /* 0x000ee20000000800 */
[----:B--2---:R-:W-:Y:S01]  /*3940*/  @!P2 FMUL R74, R74, R74 ;  /* 0x0000004a4a4aa220 */ /* 0x004fe20000400000 */
[----:B------:R-:W-:Y:S01]  /*3950*/  FSETP.GEU.AND P2, PT, R86, -126, PT ;  /* 0xc2fc00005600780b */ /* 0x000fe20003f4e000 */
[----:B------:R-:W-:Y:S01]  /*3960*/  FADD R37, R30, R37 ;  /* 0x000000251e257221 */ /* 0x000fe20000000000 */
[----:B------:R-:W-:Y:S01]  /*3970*/  F2FP.SATFINITE.E4M3.F32.PACK_AB_MERGE_C R10, R151, R76, RZ ;  /* 0x0000004c970a723e */ /* 0x000fe200048070ff */
[----:B------:R-:W-:Y:S01]  /*3980*/  IMAD.U32 R19, R19, 0x10000, RZ ;  /* 0x0001000013137824 */ /* 0x000fe200078e00ff */
[----:B------:R-:W-:Y:S01]  /*3990*/  F2FP.SATFINITE.E4M3.F32.PACK_AB_MERGE_C R9, R151, R64, RZ ;  /* 0x000000409709723e */ /* 0x000fe200048070ff */
[----:B------:R-:W-:Y:S01]  /*39a0*/  @!P4 FMUL R78, R78, 0.5 ;  /* 0x3f0000004e4ec820 */ /* 0x000fe20000400000 */
[----:B------:R-:W2:Y:S01]  /*39b0*/  MUFU.EX2 R82, R82 ;  /* 0x0000005200527308 */ /* 0x000ea20000000800 */
[----:B-1----:R-:W-:Y:S01]  /*39c0*/  @!P3 FMUL R75, R75, R75 ;  /* 0x0000004b4b4bb220 */ /* 0x002fe20000400000 */
[----:B------:R-:W-:Y:S01]  /*39d0*/  FSETP.GEU.AND P3, PT, R15, -126, PT ;  /* 0xc2fc00000f00780b */ /* 0x000fe20003f6e000 */
[----:B------:R-:W-:Y:S01]  /*39e0*/  FADD R64, R46, R74 ;  /* 0x0000004a2e407221 */ /* 0x000fe20000000000 */
[----:B------:R-:W-:Y:S01]  /*39f0*/  FADD R46, R11, R20 ;  /* 0x000000140b2e7221 */ /* 0x000fe20000000000 */
[----:B------:R-:W-:Y:S01]  /*3a00*/  FADD R90, R68, R75 ;  /* 0x0000004b445a7221 */ /* 0x000fe20000000000 */
[----:B------:R-:W-:Y:S01]  /*3a10*/  LOP3.LUT R28, R77, 0xffff, RZ, 0xc0, !PT ;  /* 0x0000ffff4d1c7812 */ /* 0x000fe200078ec0ff */
[----:B------:R-:W-:Y:S01]  /*3a20*/  @!P2 FMUL R86, R86, 0.5 ;  /* 0x3f0000005656a820 */ /* 0x000fe20000400000 */
[----:B------:R-:W1:Y:S01]  /*3a30*/  MUFU.EX2 R83, R83 ;  /* 0x0000005300537308 */ /* 0x000e620000000800 */
[----:B---3--:R-:W-:Y:S01]  /*3a40*/  @!P5 FMUL R79, R79, R79 ;  /* 0x0000004f4f4fd220 */ /* 0x008fe20000400000 */
[----:B------:R-:W-:Y:S01]  /*3a50*/  F2FP.SATFINITE.E4M3.F32.PACK_AB_MERGE_C R11, R151, R63, RZ ;  /* 0x0000003f970b723e */ /* 0x000fe200048070ff */
[----:B------:R-:W-:Y:S01]  /*3a60*/  FADD R25, R25, R46 ;  /* 0x0000002e19197221 */ /* 0x000fe20000000000 */
[----:B------:R-:W-:Y:S01]  /*3a70*/  LOP3.LUT R10, R10, 0xffff, RZ, 0xc0, !PT ;  /* 0x0000ffff0a0a7812 */ /* 0x000fe200078ec0ff */
[----:B------:R-:W-:Y:S01]  /*3a80*/  FADD R92, R72, R79 ;  /* 0x0000004f485c7221 */ /* 0x000fe20000000000 */
[----:B------:R-:W-:Y:S01]  /*3a90*/  F2FP.SATFINITE.E4M3.F32.PACK_AB_MERGE_C R63, R151, R14, RZ ;  /* 0x0000000e973f723e */ /* 0x000fe200048070ff */
[----:B------:R-:W-:Y:S01]  /*3aa0*/  @!P3 FMUL R15, R15, 0.5 ;  /* 0x3f0000000f0fb820 */ /* 0x000fe20000400000 */
[----:B------:R-:W3:Y:S01]  /*3ab0*/  MUFU.EX2 R78, R78 ;  /* 0x0000004e004e7308 */ /* 0x000ee20000000800 */
[----:B--2---:R-:W-:Y:S01]  /*3ac0*/  @!P6 FMUL R82, R82, R82 ;  /* 0x000000525252e220 */ /* 0x004fe20000400000 */
[C---:B------:R-:W-:Y:S01]  /*3ad0*/  F2FP.SATFINITE.E4M3.F32.PACK_AB_MERGE_C R14, R151.reuse, R67, RZ ;  /* 0x00000043970e723e */ /* 0x040fe200048070ff */
[----:B------:R-:W-:Y:S01]  /*3ae0*/  FADD R34, R34, R41 ;  /* 0x0000002922227221 */ /* 0x000fe20000000000 */
[----:B------:R-:W-:Y:S01]  /*3af0*/  F2FP.SATFINITE.E4M3.F32.PACK_AB_MERGE_C R67, R151, R16, RZ ;  /* 0x000000109743723e */ /* 0x000fe200048070ff */
[----:B------:R-:W-:Y:S01]  /*3b00*/  FADD R72, R54, R82 ;  /* 0x0000005236487221 */ /* 0x000fe20000000000 */
[----:B------:R-:W-:Y:S01]  /*3b10*/  LOP3.LUT R30, R87, 0xffff, RZ, 0xc0, !PT ;  /* 0x0000ffff571e7812 */ /* 0x000fe200078ec0ff */
[----:B------:R-:W-:Y:S01]  /*3b20*/  FADD R52, R25, R52 ;  /* 0x0000003419347221 */ /* 0x000fe20000000000 */
[----:B------:R-:W2:Y:S01]  /*3b30*/  MUFU.EX2 R86, R86 ;  /* 0x0000005600567308 */ /* 0x000ea20000000800 */
[----:B-1----:R-:W-:Y:S01]  /*3b40*/  @!P1 FMUL R83, R83, R83 ;  /* 0x0000005353539220 */ /* 0x002fe20000400000 */
[----:B------:R-:W-:Y:S01]  /*3b50*/  PRMT R28, R28, 0x7604, R73 ;  /* 0x000076041c1c7816 */ /* 0x000fe20000000049 */
[----:B------:R-:W-:Y:S01]  /*3b60*/  FADD R31, R31, R38 ;  /* 0x000000261f1f7221 */ /* 0x000fe20000000000 */
[C---:B------:R-:W-:Y:S01]  /*3b70*/  F2FP.SATFINITE.E4M3.F32.PACK_AB_MERGE_C R16, R151.reuse, R71, RZ ;  /* 0x000000479710723e */ /* 0x040fe200048070ff */
[----:B------:R-:W-:Y:S01]  /*3b80*/  FADD R54, R76, R83 ;  /* 0x000000534c367221 */ /* 0x000fe20000000000 */
[----:B------:R-:W-:Y:S01]  /*3b90*/  F2FP.SATFINITE.E4M3.F32.PACK_AB_MERGE_C R76, R151, R56, RZ ;  /* 0x00000038974c723e */ /* 0x000fe200048070ff */
[----:B------:R-:W-:Y:S01]  /*3ba0*/  FADD R53, R53, R72 ;  /* 0x0000004835357221 */ /* 0x000fe20000000000 */
[----:B------:R-:W1:Y:S01]  /*3bb0*/  MUFU.EX2 R27, R15 ;  /* 0x0000000f001b7308 */ /* 0x000e620000000800 */
[----:B---3--:R-:W-:Y:S01]  /*3bc0*/  @!P4 FMUL R78, R78, R78 ;  /* 0x0000004e4e4ec220 */ /* 0x008fe20000400000 */
[----:B------:R-:W-:Y:S01]  /*3bd0*/  LOP3.LUT R76, R76, 0xff, RZ, 0xc0, !PT ;  /* 0x000000ff4c4c7812 */ /* 0x000fe200078ec0ff */
[----:B------:R-:W-:Y:S01]  /*3be0*/  FADD R55, R55, R54 ;  /* 0x0000003637377221 */ /* 0x000fe20000000000 */
[----:B------:R-:W-:Y:S01]  /*3bf0*/  F2FP.SATFINITE.E4M3.F32.PACK_AB_MERGE_C R17, R151, R83, RZ ;  /* 0x000000539711723e */ /* 0x000fe200048070ff */
[----:B------:R-:W-:Y:S01]  /*3c00*/  FADD R68, R50, R78 ;  /* 0x0000004e32447221 */ /* 0x000fe20000000000 */
[----:B------:R-:W-:Y:S01]  /*3c10*/  FADD R50, R13, R24 ;  /* 0x000000180d327221 */ /* 0x000fe20000000000 */
[----:B------:R-:W-:Y:S01]  /*3c20*/  F2FP.SATFINITE.E4M3.F32.PACK_AB_MERGE_C R13, R151, R80, RZ ;  /* 0x00000050970d723e */ /* 0x000fe200048070ff */
[----:B--2---:R-:W-:Y:S01]  /*3c30*/  @!P2 FMUL R86, R86, R86 ;  /* 0x000000565656a220 */ /* 0x004fe20000400000 */
[----:B------:R-:W-:Y:S01]  /*3c40*/  PRMT R76, R33, 0x7604, R76 ;  /* 0x00007604214c7816 */ /* 0x000fe2000000004c */
[----:B------:R-:W-:Y:S01]  /*3c50*/  FADD R50, R29, R50 ;  /* 0x000000321d327221 */ /* 0x000fe20000000000 */
[----:B------:R-:W-:Y:S01]  /*3c60*/  F2FP.SATFINITE.E4M3.F32.PACK_AB_MERGE_C R83, R151, R26, RZ ;  /* 0x0000001a9753723e */ /* 0x000fe200048070ff */
[----:B------:R-:W-:Y:S01]  /*3c70*/  FADD R56, R58, R86 ;  /* 0x000000563a387221 */ /* 0x000fe20000000000 */
[----:B------:R-:W-:Y:S01]  /*3c80*/  LOP3.LUT R33, R104, 0xffff, RZ, 0xc0, !PT ;  /* 0x0000ffff68217812 */ /* 0x000fe200078ec0ff */
[----:B------:R-:W-:Y:S01]  /*3c90*/  FADD R29, R51, R92 ;  /* 0x0000005c331d7221 */ /* 0x000fe20000000000 */
[----:B------:R-:W-:Y:S01]  /*3ca0*/  LOP3.LUT R26, R69, 0xffff, RZ, 0xc0, !PT ;  /* 0x0000ffff451a7812 */ /* 0x000fe200078ec0ff */
[----:B-1----:R-:W-:Y:S01]  /*3cb0*/  @!P3 FMUL R27, R27, R27 ;  /* 0x0000001b1b1bb220 */ /* 0x002fe20000400000 */
[----:B------:R-:W-:Y:S01]  /*3cc0*/  ISETP.GT.U32.AND P4, PT, R3, 0x1, PT ;  /* 0x000000010300780c */ /* 0x000fe20003f84070 */
[----:B------:R-:W-:Y:S01]  /*3cd0*/  FADD R56, R57, R56 ;  /* 0x0000003839387221 */ /* 0x000fe20000000000 */
[----:B------:R-:W-:Y:S01]  /*3ce0*/  PRMT R26, R26, 0x7604, R65 ;  /* 0x000076041a1a7816 */ /* 0x000fe20000000041 */
[----:B------:R-:W-:Y:S01]  /*3cf0*/  FADD R58, R80, R27 ;  /* 0x0000001b503a7221 */ /* 0x000fe20000000000 */
[----:B------:R-:W-:Y:S01]  /*3d00*/  F2FP.SATFINITE.E4M3.F32.PACK_AB_MERGE_C R80, R151, R8, RZ ;  /* 0x000000089750723e */ /* 0x000fe200048070ff */
[----:B------:R-:W-:Y:S01]  /*3d10*/  FADD R31, R31, R50 ;  /* 0x000000321f1f7221 */ /* 0x000fe20000000000 */
[----:B------:R-:W-:Y:S01]  /*3d20*/  F2FP.SATFINITE.E4M3.F32.PACK_AB_MERGE_C R8, R151, R59, RZ ;  /* 0x0000003b9708723e */ /* 0x000fe200048070ff */
[----:B------:R-:W-:Y:S01]  /*3d30*/  FADD R58, R61, R58 ;  /* 0x0000003a3d3a7221 */ /* 0x000fe20000000000 */
[----:B------:R-:W-:Y:S01]  /*3d40*/  LOP3.LUT R80, R80, 0xff, RZ, 0xc0, !PT ;  /* 0x000000ff50507812 */ /* 0x000fe200078ec0ff */
[----:B------:R-:W-:Y:S01]  /*3d50*/  FADD R31, R31, R52 ;  /* 0x000000341f1f7221 */ /* 0x000fe20000000000 */
[----:B------:R-:W-:Y:S01]  /*3d60*/  F2FP.SATFINITE.E4M3.F32.PACK_AB_MERGE_C R59, R151, R12, RZ ;  /* 0x0000000c973b723e */ /* 0x000fe200048070ff */
[----:B------:R-:W-:Y:S01]  /*3d70*/  FADD R29, R29, R58 ;  /* 0x0000003a1d1d7221 */ /* 0x000fe20000000000 */
[----:B------:R-:W-:-:S02]  /*3d80*/  PRMT R80, R33, 0x7604, R80 ;  /* 0x0000760421507816 */ /* 0x000fc40000000050 */
[----:B------:R-:W-:Y:S02]  /*3d90*/  SHF.L.U32 R33, R18, 0x10, RZ ;  /* 0x0000001012217819 */ /* 0x000fe400000006ff */
[C---:B------:R-:W-:Y:S02]  /*3da0*/  F2FP.SATFINITE.E4M3.F32.PACK_AB_MERGE_C R3, R151.reuse, R6, RZ ;  /* 0x000000069703723e */ /* 0x040fe400048070ff */
[----:B------:R-:W-:Y:S02]  /*3db0*/  LOP3.LUT R26, R26, 0xff0000, R33, 0xf8, !PT ;  /* 0x00ff00001a1a7812 */ /* 0x000fe400078ef821 */
[----:B------:R-:W-:Y:S02]  /*3dc0*/  SHF.L.U32 R33, R102, 0x10, RZ ;  /* 0x0000001066217819 */ /* 0x000fe400000006ff */
[----:B------:R-:W-:Y:S01]  /*3dd0*/  F2FP.SATFINITE.E4M3.F32.PACK_AB_MERGE_C R6, R151, R60, RZ ;  /* 0x0000003c9706723e */ /* 0x000fe200048070ff */
[----:B------:R-:W-:Y:S01]  /*3de0*/  FADD R60, R45, R36 ;  /* 0x000000242d3c7221 */ /* 0x000fe20000000000 */
[----:B------:R-:W-:-:S02]  /*3df0*/  LOP3.LUT R59, R59, 0xff, RZ, 0xc0, !PT ;  /* 0x000000ff3b3b7812 */ /* 0x000fc400078ec0ff */
[----:B------:R-:W-:Y:S01]  /*3e00*/  F2FP.SATFINITE.E4M3.F32.PACK_AB_MERGE_C R12, R151, R75, RZ ;  /* 0x0000004b970c723e */ /* 0x000fe200048070ff */
[----:B------:R-:W-:Y:S01]  /*3e10*/  FADD R39, R39, R60 ;  /* 0x0000003c27277221 */ /* 0x000fe20000000000 */
[----:B------:R-:W-:Y:S02]  /*3e20*/  SHF.L.U32 R18, R97, 0x10, RZ ;  /* 0x0000001061127819 */ /* 0x000fe400000006ff */
[----:B------:R-:W-:Y:S01]  /*3e30*/  F2FP.SATFINITE.E4M3.F32.PACK_AB_MERGE_C R75, R151, R20, RZ ;  /* 0x00000014974b723e */ /* 0x000fe200048070ff */
[----:B------:R-:W-:Y:S01]  /*3e40*/  FADD R20, R35, R42 ;  /* 0x0000002a23147221 */ /* 0x000fe20000000000 */
[----:B------:R-:W-:Y:S01]  /*3e50*/  F2FP.SATFINITE.E4M3.F32.PACK_AB_MERGE_C R36, R151, R36, RZ ;  /* 0x000000249724723e */ /* 0x000fe200048070ff */
[----:B------:R-:W-:Y:S01]  /*3e60*/  IMAD.U32 R35, R94, 0x10000, RZ ;  /* 0x000100005e237824 */ /* 0x000fe200078e00ff */
[----:B------:R-:W-:Y:S01]  /*3e70*/  LOP3.LUT R100, R100, 0xff0000, R33, 0xf8, !PT ;  /* 0x00ff000064647812 */ /* 0x000fe200078ef821 */
[----:B------:R-:W-:Y:S01]  /*3e80*/  IMAD.U32 R33, R62, 0x10000, RZ ;  /* 0x000100003e217824 */ /* 0x000fe200078e00ff */
[----:B------:R-:W-:Y:S01]  /*3e90*/  LOP3.LUT R6, R6, 0xffff, RZ, 0xc0, !PT ;  /* 0x0000ffff06067812 */ /* 0x000fe200078ec0ff */
[----:B------:R-:W-:Y:S01]  /*3ea0*/  FADD R25, R39, R34 ;  /* 0x0000002227197221 */ /* 0x000fe20000000000 */
[----:B------:R-:W-:Y:S01]  /*3eb0*/  F2FP.SATFINITE.E4M3.F32.PACK_AB_MERGE_C R78, R151, R78, RZ ;  /* 0x0000004e974e723e */ /* 0x000fe200048070ff */
[----:B------:R-:W-:Y:S01]  /*3ec0*/  FADD R20, R20, R37 ;  /* 0x0000002514147221 */ /* 0x000fe20000000000 */
[----:B------:R-:W-:-:S02]  /*3ed0*/  PRMT R48, R48, 0x7604, R59 ;  /* 0x0000760430307816 */ /* 0x000fc4000000003b */
[----:B------:R-:W-:Y:S01]  /*3ee0*/  LOP3.LUT R13, R13, 0xffff, RZ, 0xc0, !PT ;  /* 0x0000ffff0d0d7812 */ /* 0x000fe200078ec0ff */
[----:B------:R-:W-:Y:S01]  /*3ef0*/  FADD R20, R20, R25 ;  /* 0x0000001914147221 */ /* 0x000fe20000000000 */
[----:B------:R-:W-:Y:S02]  /*3f00*/  LOP3.LUT R95, R95, 0xff0000, R18, 0xf8, !PT ;  /* 0x00ff00005f5f7812 */ /* 0x000fe400078ef812 */
[----:B------:R-:W-:Y:S01]  /*3f10*/  F2FP.SATFINITE.E4M3.F32.PACK_AB_MERGE_C R45, R151, R45, RZ ;  /* 0x0000002d972d723e */ /* 0x000fe200048070ff */
[----:B------:R-:W-:Y:S01]  /*3f20*/  IMAD.SHL.U32 R13, R13, 0x1000000, RZ ;  /* 0x010000000d0d7824 */ /* 0x000fe200078e00ff */
[----:B------:R-:W-:Y:S01]  /*3f30*/  LOP3.LUT R75, R75, 0xff, RZ, 0xc0, !PT ;  /* 0x000000ff4b4b7812 */ /* 0x000fe200078ec0ff */
[----:B------:R-:W-:Y:S01]  /*3f40*/  FADD R221, R31, R20 ;  /* 0x000000141fdd7221 */ /* 0x000fe20000000000 */
[----:B------:R-:W-:Y:S02]  /*3f50*/  LOP3.LUT R36, R36, 0xffff, RZ, 0xc0, !PT ;  /* 0x0000ffff24247812 */ /* 0x000fe400078ec0ff */
[----:B------:R-:W-:-:S02]  /*3f60*/  LOP3.LUT R18, R9, 0xffff, RZ, 0xc0, !PT ;  /* 0x0000ffff09127812 */ /* 0x000fc400078ec0ff */
[----:B------:R-:W-:Y:S02]  /*3f70*/  SHF.L.U32 R9, R6, 0x18, RZ ;  /* 0x0000001806097819 */ /* 0x000fe400000006ff */
[----:B------:R-:W-:Y:S01]  /*3f80*/  LOP3.LUT R48, R48, 0xff0000, R33, 0xf8, !PT ;  /* 0x00ff000030307812 */ /* 0x000fe200078ef821 */
[----:B------:R-:W-:Y:S01]  /*3f90*/  IMAD.U32 R33, R78, 0x10000, RZ ;  /* 0x000100004e217824 */ /* 0x000fe200078e00ff */
[----:B------:R-:W-:Y:S02]  /*3fa0*/  SHF.L.U32 R6, R5, 0x18, RZ ;  /* 0x0000001805067819 */ /* 0x000fe400000006ff */
[----:B------:R-:W-:Y:S02]  /*3fb0*/  LOP3.LUT R3, R3, 0xffff, RZ, 0xc0, !PT ;  /* 0x0000ffff03037812 */ /* 0x000fe400078ec0ff */
[----:B------:R-:W-:Y:S02]  /*3fc0*/  SHF.L.U32 R5, R10, 0x18, RZ ;  /* 0x000000180a057819 */ /* 0x000fe400000006ff */
[----:B------:R-:W-:Y:S01]  /*3fd0*/  F2FP.SATFINITE.E4M3.F32.PACK_AB_MERGE_C R71, R151, R22, RZ ;  /* 0x000000169747723e */ /* 0x000fe200048070ff */
[----:B------:R-:W-:Y:S01]  /*3fe0*/  FADD R22, R43, R64 ;  /* 0x000000402b167221 */ /* 0x000fe20000000000 */
[----:B------:R-:W-:-:S02]  /*3ff0*/  LOP3.LUT R45, R45, 0xffff, RZ, 0xc0, !PT ;  /* 0x0000ffff2d2d7812 */ /* 0x000fc400078ec0ff */
[----:B------:R-:W-:Y:S01]  /*4000*/  PRMT R36, R36, 0x7604, R75 ;  /* 0x0000760424247816 */ /* 0x000fe2000000004b */
[----:B------:R-:W-:Y:S01]  /*4010*/  FADD R22, R22, R53 ;  /* 0x0000003516167221 */ /* 0x000fe20000000000 */
[----:B------:R-:W-:Y:S02]  /*4020*/  LOP3.LUT R76, R76, 0xff0000, R103, 0xf8, !PT ;  /* 0x00ff00004c4c7812 */ /* 0x000fe400078ef867 */
[----:B------:R-:W-:Y:S02]  /*4030*/  LOP3.LUT R10, R11, 0xffff, RZ, 0xc0, !PT ;  /* 0x0000ffff0b0a7812 */ /* 0x000fe400078ec0ff */
[C---:B------:R-:W-:Y:S02]  /*4040*/  F2FP.SATFINITE.E4M3.F32.PACK_AB_MERGE_C R15, R151.reuse, R79, RZ ;  /* 0x0000004f970f723e */ /* 0x040fe400048070ff */
[C---:B------:R-:W-:Y:S02]  /*4050*/  F2FP.SATFINITE.E4M3.F32.PACK_AB_MERGE_C R44, R151.reuse, R44, RZ ;  /* 0x0000002c972c723e */ /* 0x040fe400048070ff */
[----:B------:R-:W-:-:S02]  /*4060*/  F2FP.SATFINITE.E4M3.F32.PACK_AB_MERGE_C R40, R151, R40, RZ ;  /* 0x000000289728723e */ /* 0x000fc400048070ff */
[----:B------:R-:W-:Y:S01]  /*4070*/  F2FP.SATFINITE.E4M3.F32.PACK_AB_MERGE_C R79, R151, R24, RZ ;  /* 0x00000018974f723e */ /* 0x000fe200048070ff */
[----:B------:R-:W-:Y:S01]  /*4080*/  FADD R24, R47, R90 ;  /* 0x0000005a2f187221 */ /* 0x000fe20000000000 */
[C---:B------:R-:W-:Y:S02]  /*4090*/  F2FP.SATFINITE.E4M3.F32.PACK_AB_MERGE_C R81, R151.reuse, R81, RZ ;  /* 0x000000519751723e */ /* 0x040fe400048070ff */
[----:B------:R-:W-:Y:S01]  /*40a0*/  F2FP.SATFINITE.E4M3.F32.PACK_AB_MERGE_C R84, R151, R84, RZ ;  /* 0x000000549754723e */ /* 0x000fe200048070ff */
[----:B------:R-:W-:Y:S01]  /*40b0*/  FADD R24, R24, R55 ;  /* 0x0000003718187221 */ /* 0x000fe20000000000 */
[----:B------:R-:W-:Y:S02]  /*40c0*/  PRMT R30, R30, 0x7604, R85 ;  /* 0x000076041e1e7816 */ /* 0x000fe40000000055 */
[----:B------:R-:W-:Y:S01]  /*40d0*/  LOP3.LUT R19, R28, 0xff0000, R19, 0xf8, !PT ;  /* 0x00ff00001c137812 */ /* 0x000fe200078ef813 */
[----:B------:R-:W-:Y:S01]  /*40e0*/  IMAD.U32 R28, R99, 0x10000, RZ ;  /* 0x00010000631c7824 */ /* 0x000fe200078e00ff */
[----:B------:R-:W-:Y:S01]  /*40f0*/  LOP3.LUT R7, R7, 0xffff, RZ, 0xc0, !PT ;  /* 0x0000ffff07077812 */ /* 0x000fe200078ec0ff */
[----:B------:R-:W-:Y:S01]  /*4100*/  FADD R29, R24, R29 ;  /* 0x0000001d181d7221 */ /* 0x000fe20000000000 */
[----:B------:R-:W-:-:S02]  /*4110*/  F2FP.SATFINITE.E4M3.F32.PACK_AB_MERGE_C R66, R151, R66, RZ ;  /* 0x000000429742723e */ /* 0x000fc400048070ff */
[----:B------:R-:W-:Y:S01]  /*4120*/  F2FP.SATFINITE.E4M3.F32.PACK_AB_MERGE_C R70, R151, R70, RZ ;  /* 0x000000469746723e */ /* 0x000fe200048070ff */
[----:B------:R-:W-:Y:S01]  /*4130*/  IMAD.SHL.U32 R7, R7, 0x1000000, RZ ;  /* 0x0100000007077824 */ /* 0x000fe200078e00ff */
[C---:B------:R-:W-:Y:S02]  /*4140*/  F2FP.SATFINITE.E4M3.F32.PACK_AB_MERGE_C R74, R151.reuse, R74, RZ ;  /* 0x0000004a974a723e */ /* 0x040fe400048070ff */
[C---:B------:R-:W-:Y:S01]  /*4150*/  F2FP.SATFINITE.E4M3.F32.PACK_AB_MERGE_C R82, R151.reuse, R82, RZ ;  /* 0x000000529752723e */ /* 0x040fe200048070ff */
[----:B------:R-:W-:Y:S01]  /*4160*/  IMAD.U32 R37, R70, 0x10000, RZ ;  /* 0x0001000046257824 */ /* 0x000fe200078e00ff */
[----:B------:R-:W-:Y:S02]  /*4170*/  F2FP.SATFINITE.E4M3.F32.PACK_AB_MERGE_C R86, R151, R86, RZ ;  /* 0x000000569756723e */ /* 0x000fe400048070ff */
[----:B------:R-:W-:Y:S02]  /*4180*/  SHF.L.U32 R3, R3, 0x18, RZ ;  /* 0x0000001803037819 */ /* 0x000fe400000006ff */
[----:B------:R-:W-:Y:S01]  /*4190*/  F2FP.SATFINITE.E4M3.F32.PACK_AB_MERGE_C R151, R151, R27, RZ ;  /* 0x0000001b9797723e */ /* 0x000fe200048070ff */
[----:B------:R-:W-:Y:S01]  /*41a0*/  IMAD.U32 R86, R86, 0x10000, RZ ;  /* 0x0001000056567824 */ /* 0x000fe200078e00ff */
[----:B------:R-:W-:Y:S01]  /*41b0*/  PRMT R45, R45, 0x7604, R98 ;  /* 0x000076042d2d7816 */ /* 0x000fe20000000062 */
[----:B------:R-:W-:Y:S01]  /*41c0*/  FADD R27, R49, R68 ;  /* 0x00000044311b7221 */ /* 0x000fe20000000000 */
[----:B------:R-:W-:-:S02]  /*41d0*/  LOP3.LUT R71, R71, 0xff, RZ, 0xc0, !PT ;  /* 0x000000ff47477812 */ /* 0x000fc400078ec0ff */
[----:B------:R-:W-:Y:S01]  /*41e0*/  LOP3.LUT R36, R36, 0xff0000, R33, 0xf8, !PT ;  /* 0x00ff000024247812 */ /* 0x000fe200078ef821 */
[----:B------:R-:W-:Y:S01]  /*41f0*/  IMAD.SHL.U32 R33, R18, 0x1000000, RZ ;  /* 0x0100000012217824 */ /* 0x000fe200078e00ff */
[----:B------:R-:W-:Y:S01]  /*4200*/  LOP3.LUT R76, R76, R13, RZ, 0xfc, !PT ;  /* 0x0000000d4c4c7212 */ /* 0x000fe200078efcff */
[----:B------:R-:W-:Y:S01]  /*4210*/  IMAD.SHL.U32 R13, R10, 0x1000000, RZ ;  /* 0x010000000a0d7824 */ /* 0x000fe200078e00ff */
[----:B------:R-:W-:Y:S01]  /*4220*/  LOP3.LUT R63, R63, 0xff, RZ, 0xc0, !PT ;  /* 0x000000ff3f3f7812 */ /* 0x000fe200078ec0ff */
[----:B------:R-:W-:Y:S01]  /*4230*/  FADD R27, R27, R56 ;  /* 0x000000381b1b7221 */ /* 0x000fe20000000000 */
[----:B------:R-:W-:Y:S02]  /*4240*/  LOP3.LUT R44, R44, 0xffff, RZ, 0xc0, !PT ;  /* 0x0000ffff2c2c7812 */ /* 0x000fe400078ec0ff */
[----:B------:R-:W-:Y:S01]  /*4250*/  LOP3.LUT R67, R67, 0xff, RZ, 0xc0, !PT ;  /* 0x000000ff43437812 */ /* 0x000fe200078ec0ff */
[----:B------:R-:W-:Y:S01]  /*4260*/  FADD R22, R22, R27 ;  /* 0x0000001b16167221 */ /* 0x000fe20000000000 */
[----:B------:R-:W-:-:S02]  /*4270*/  LOP3.LUT R40, R40, 0xffff, RZ, 0xc0, !PT ;  /* 0x0000ffff28287812 */ /* 0x000fc400078ec0ff */
[----:B------:R-:W-:Y:S01]  /*4280*/  LOP3.LUT R79, R79, 0xff, RZ, 0xc0, !PT ;  /* 0x000000ff4f4f7812 */ /* 0x000fe200078ec0ff */
[----:B------:R-:W-:Y:S01]  /*4290*/  FADD R220, R22, R29 ;  /* 0x0000001d16dc7221 */ /* 0x000fe20000000000 */
[----:B------:R-:W-:Y:S02]  /*42a0*/  LOP3.LUT R34, R81, 0xffff, RZ, 0xc0, !PT ;  /* 0x0000ffff51227812 */ /* 0x000fe400078ec0ff */
[----:B------:R-:W-:Y:S02]  /*42b0*/  LOP3.LUT R84, R84, 0xff, RZ, 0xc0, !PT ;  /* 0x000000ff54547812 */ /* 0x000fe400078ec0ff */
[----:B------:R-:W-:Y:S02]  /*42c0*/  LOP3.LUT R83, R83, 0xffff, RZ, 0xc0, !PT ;  /* 0x0000ffff53537812 */ /* 0x000fe400078ec0ff */
[----:B------:R-:W-:Y:S02]  /*42d0*/  LOP3.LUT R30, R30, 0xff0000, R89, 0xf8, !PT ;  /* 0x00ff00001e1e7812 */ /* 0x000fe400078ef859 */
[----:B------:R-:W-:-:S02]  /*42e0*/  LOP3.LUT R32, R32, 0xff0000, R35, 0xf8, !PT ;  /* 0x00ff000020207812 */ /* 0x000fc400078ef823 */
[----:B------:R-:W-:Y:S02]  /*42f0*/  LOP3.LUT R15, R15, 0xffff, RZ, 0xc0, !PT ;  /* 0x0000ffff0f0f7812 */ /* 0x000fe400078ec0ff */
[----:B------:R-:W-:Y:S02]  /*4300*/  LOP3.LUT R3, R26, R3, RZ, 0xfc, !PT ;  /* 0x000000031a037212 */ /* 0x000fe400078efcff */
[----:B------:R-:W-:Y:S01]  /*4310*/  LOP3.LUT R4, R19, R4, RZ, 0xfc, !PT ;  /* 0x0000000413047212 */ /* 0x000fe200078efcff */
[----:B------:R-:W-:Y:S01]  /*4320*/  IMAD.SHL.U32 R15, R15, 0x1000000, RZ ;  /* 0x010000000f0f7824 */ /* 0x000fe200078e00ff */
[----:B------:R-:W-:Y:S02]  /*4330*/  PRMT R71, R106, 0x7604, R71 ;  /* 0x000076046a477816 */ /* 0x000fe40000000047 */
[----:B------:R-:W-:Y:S02]  /*4340*/  LOP3.LUT R28, R45, 0xff0000, R28, 0xf8, !PT ;  /* 0x00ff00002d1c7812 */ /* 0x000fe400078ef81c */
[----:B------:R-:W-:-:S02]  /*4350*/  SHF.L.U32 R105, R105, 0x10, RZ ;  /* 0x0000001069697819 */ /* 0x000fc400000006ff */
[----:B------:R-:W-:Y:S02]  /*4360*/  SHF.L.U32 R74, R74, 0x10, RZ ;  /* 0x000000104a4a7819 */ /* 0x000fe400000006ff */
[----:B------:R-:W-:Y:S02]  /*4370*/  LOP3.LUT R8, R8, 0xffff, RZ, 0xc0, !PT ;  /* 0x0000ffff08087812 */ /* 0x000fe400078ec0ff */
[----:B------:R-:W-:Y:S02]  /*4380*/  LOP3.LUT R16, R16, 0xffff, RZ, 0xc0, !PT ;  /* 0x0000ffff10107812 */ /* 0x000fe400078ec0ff */
[----:B------:R-:W-:Y:S02]  /*4390*/  LOP3.LUT R12, R12, 0xffff, RZ, 0xc0, !PT ;  /* 0x0000ffff0c0c7812 */ /* 0x000fe400078ec0ff */
[----:B------:R-:W-:Y:S01]  /*43a0*/  LOP3.LUT R151, R151, 0xffff, RZ, 0xc0, !PT ;  /* 0x0000ffff97977812 */ /* 0x000fe200078ec0ff */
[----:B------:R-:W-:Y:S01]  /*43b0*/  IMAD.SHL.U32 R16, R16, 0x1000000, RZ ;  /* 0x0100000010107824 */ /* 0x000fe200078e00ff */
[----:B------:R-:W-:-:S02]  /*43c0*/  PRMT R44, R44, 0x7604, R63 ;  /* 0x000076042c2c7816 */ /* 0x000fc4000000003f */
[----:B------:R-:W-:Y:S02]  /*43d0*/  PRMT R40, R40, 0x7604, R67 ;  /* 0x0000760428287816 */ /* 0x000fe40000000043 */
[----:B------:R-:W-:Y:S02]  /*43e0*/  PRMT R34, R34, 0x7604, R79 ;  /* 0x0000760422227816 */ /* 0x000fe4000000004f */
[----:B------:R-:W-:Y:S02]  /*43f0*/  PRMT R83, R83, 0x7604, R84 ;  /* 0x0000760453537816 */ /* 0x000fe40000000054 */
[----:B------:R-:W-:Y:S02]  /*4400*/  SHF.L.U32 R35, R66, 0x10, RZ ;  /* 0x0000001042237819 */ /* 0x000fe400000006ff */
[----:B------:R-:W-:Y:S02]  /*4410*/  SHF.L.U32 R39, R82, 0x10, RZ ;  /* 0x0000001052277819 */ /* 0x000fe400000006ff */
[----:B------:R-:W-:-:S02]  /*4420*/  LOP3.LUT R9, R30, R9, RZ, 0xfc, !PT ;  /* 0x000000091e097212 */ /* 0x000fc400078efcff */
[----:B------:R-:W-:Y:S02]  /*4430*/  LOP3.LUT R32, R32, R33, RZ, 0xfc, !PT ;  /* 0x0000002120207212 */ /* 0x000fe400078efcff */
[----:B------:R-:W-:Y:S02]  /*4440*/  LOP3.LUT R14, R14, 0xffff, RZ, 0xc0, !PT ;  /* 0x0000ffff0e0e7812 */ /* 0x000fe400078ec0ff */
[----:B------:R-:W-:Y:S02]  /*4450*/  LOP3.LUT R48, R48, R13, RZ, 0xfc, !PT ;  /* 0x0000000d30307212 */ /* 0x000fe400078efcff */
[----:B------:R-:W-:Y:S02]  /*4460*/  LOP3.LUT R17, R17, 0xffff, RZ, 0xc0, !PT ;  /* 0x0000ffff11117812 */ /* 0x000fe400078ec0ff */
[----:B------:R-:W-:Y:S02]  /*4470*/  SEL R13, R4, R3, P4 ;  /* 0x00000003040d7207 */ /* 0x000fe40002000000 */
[----:B------:R-:W-:-:S02]  /*4480*/  LOP3.LUT R80, R80, 0xff0000, R105, 0xf8, !PT ;  /* 0x00ff000050507812 */ /* 0x000fc400078ef869 */
[----:B------:R-:W-:Y:S02]  /*4490*/  LOP3.LUT R71, R71, 0xff0000, R74, 0xf8, !PT ;  /* 0x00ff000047477812 */ /* 0x000fe400078ef84a */
[----:B------:R-:W-:Y:S02]  /*44a0*/  LOP3.LUT R6, R95, R6, RZ, 0xfc, !PT ;  /* 0x000000065f067212 */ /* 0x000fe400078efcff */
[----:B------:R-:W-:Y:S02]  /*44b0*/  LOP3.LUT R7, R28, R7, RZ, 0xfc, !PT ;  /* 0x000000071c077212 */ /* 0x000fe400078efcff */
[----:B------:R-:W-:Y:S01]  /*44c0*/  SHF.L.U32 R11, R8, 0x18, RZ ;  /* 0x00000018080b7819 */ /* 0x000fe200000006ff */
[----:B------:R-:W-:Y:S01]  /*44d0*/  IMAD.SHL.U32 R8, R151, 0x1000000, RZ ;  /* 0x0100000097087824 */ /* 0x000fe200078e00ff */
[----:B------:R-:W-:Y:S02]  /*44e0*/  SHF.L.U32 R12, R12, 0x18, RZ ;  /* 0x000000180c0c7819 */ /* 0x000fe400000006ff */
[----:B------:R-:W-:Y:S01]  /*44f0*/  SEL R4, R3, R4, P4 ;  /* 0x0000000403047207 */ /* 0x000fe20002000000 */
[----:B------:R-:W-:Y:S01]  /*4500*/  IMAD.MOV.U32 R3, RZ, RZ, 0x3021 ;  /* 0x00003021ff037424 */ /* 0x000fe200078e00ff */
[----:B------:R-:W-:-:S02]  /*4510*/  LOP3.LUT R35, R44, 0xff0000, R35, 0xf8, !PT ;  /* 0x00ff00002c237812 */ /* 0x000fc400078ef823 */
[----:B------:R-:W-:Y:S02]  /*4520*/  LOP3.LUT R37, R40, 0xff0000, R37, 0xf8, !PT ;  /* 0x00ff000028257812 */ /* 0x000fe400078ef825 */
[----:B------:R-:W-:Y:S02]  /*4530*/  LOP3.LUT R34, R34, 0xff0000, R39, 0xf8, !PT ;  /* 0x00ff000022227812 */ /* 0x000fe400078ef827 */
[----:B------:R-:W-:Y:S02]  /*4540*/  LOP3.LUT R83, R83, 0xff0000, R86, 0xf8, !PT ;  /* 0x00ff000053537812 */ /* 0x000fe400078ef856 */
[----:B------:R-:W-:Y:S02]  /*4550*/  LOP3.LUT R5, R100, R5, RZ, 0xfc, !PT ;  /* 0x0000000564057212 */ /* 0x000fe400078efcff */
[----:B------:R-:W-:Y:S02]  /*4560*/  SHF.L.U32 R14, R14, 0x18, RZ ;  /* 0x000000180e0e7819 */ /* 0x000fe400000006ff */
[----:B------:R-:W-:-:S02]  /*4570*/  SHF.L.U32 R17, R17, 0x18, RZ ;  /* 0x0000001811117819 */ /* 0x000fc400000006ff */
[----:B------:R-:W-:Y:S02]  /*4580*/  SEL R19, R32, R9, P4 ;  /* 0x0000000920137207 */ /* 0x000fe40002000000 */
[----:B------:R-:W-:Y:S02]  /*4590*/  SEL R32, R9, R32, P4 ;  /* 0x0000002009207207 */ /* 0x000fe40002000000 */
[----:B------:R-:W-:Y:S02]  /*45a0*/  MOV R33, 0x2130 ;  /* 0x0000213000217802 */ /* 0x000fe40000000f00 */
[----:B------:R-:W-:Y:S02]  /*45b0*/  LOP3.LUT R11, R80, R11, RZ, 0xfc, !PT ;  /* 0x0000000b500b7212 */ /* 0x000fe400078efcff */
[----:B------:R-:W-:Y:S02]  /*45c0*/  LOP3.LUT R12, R71, R12, RZ, 0xfc, !PT ;  /* 0x0000000c470c7212 */ /* 0x000fe400078efcff */
[----:B------:R-:W-:-:S02]  /*45d0*/  LOP3.LUT R15, R36, R15, RZ, 0xfc, !PT ;  /* 0x0000000f240f7212 */ /* 0x000fc400078efcff */
[----:B------:R-:W-:Y:S02]  /*45e0*/  SEL R9, R7, R6, P4 ;  /* 0x0000000607097207 */ /* 0x000fe40002000000 */
[----:B------:R-:W-:Y:S02]  /*45f0*/  SEL R6, R6, R7, P4 ;  /* 0x0000000706067207 */ /* 0x000fe40002000000 */
[----:B------:R-:W-:Y:S02]  /*4600*/  LOP3.LUT R14, R35, R14, RZ, 0xfc, !PT ;  /* 0x0000000e230e7212 */ /* 0x000fe400078efcff */
[----:B------:R-:W-:Y:S02]  /*4610*/  LOP3.LUT R37, R37, R16, RZ, 0xfc, !PT ;  /* 0x0000001025257212 */ /* 0x000fe400078efcff */
[----:B------:R-:W-:Y:S02]  /*4620*/  LOP3.LUT R17, R34, R17, RZ, 0xfc, !PT ;  /* 0x0000001122117212 */ /* 0x000fe400078efcff */
[----:B------:R-:W-:-:S02]  /*4630*/  LOP3.LUT R8, R83, R8, RZ, 0xfc, !PT ;  /* 0x0000000853087212 */ /* 0x000fc400078efcff */
[----:B------:R-:W-:Y:S02]  /*4640*/  SEL R7, R76, R5, P4 ;  /* 0x000000054c077207 */ /* 0x000fe40002000000 */
[----:B------:R-:W-:Y:S02]  /*4650*/  SHF.R.U32.HI R0, RZ, R230, R3 ;  /* 0x000000e6ff007219 */ /* 0x000fe40000011603 */
[----:B------:R-:W-:Y:S02]  /*4660*/  SEL R76, R5, R76, P4 ;  /* 0x0000004c054c7207 */ /* 0x000fe40002000000 */
[----:B------:R-:W-:Y:S02]  /*4670*/  SHF.R.U32.HI R3, RZ, R230, R33 ;  /* 0x000000e6ff037219 */ /* 0x000fe40000011621 */
[----:B------:R-:W-:Y:S02]  /*4680*/  SEL R5, R48, R11, P4 ;  /* 0x0000000b30057207 */ /* 0x000fe40002000000 */
[----:B------:R-:W-:-:S02]  /*4690*/  SEL R33, R15, R12, P4 ;  /* 0x0000000c0f217207 */ /* 0x000fc40002000000 */
[----:B------:R-:W-:Y:S02]  /*46a0*/  SEL R48, R11, R48, P4 ;  /* 0x000000300b307207 */ /* 0x000fe40002000000 */
[----:B------:R-:W-:Y:S02]  /*46b0*/  SEL R12, R12, R15, P4 ;  /* 0x0000000f0c0c7207 */ /* 0x000fe40002000000 */
[----:B------:R-:W-:Y:S02]  /*46c0*/  SEL R11, R37, R14, P4 ;  /* 0x0000000e250b7207 */ /* 0x000fe40002000000 */
[----:B------:R-:W-:Y:S02]  /*46d0*/  SEL R15, R8, R17, P4 ;  /* 0x00000011080f7207 */ /* 0x000fe40002000000 */
[----:B------:R-:W-:Y:S02]  /*46e0*/  SEL R14, R14, R37, P4 ;  /* 0x000000250e0e7207 */ /* 0x000fe40002000000 */
[----:B------:R-:W-:-:S02]  /*46f0*/  SEL R8, R17, R8, P4 ;  /* 0x0000000811087207 */ /* 0x000fc40002000000 */
[----:B------:R-:W-:Y:S02]  /*4700*/  LOP3.LUT R0, R0, 0xf, RZ, 0xc0, !PT ;  /* 0x0000000f00007812 */ /* 0x000fe400078ec0ff */
[----:B------:R-:W-:Y:S02]  /*4710*/  LOP3.LUT R3, R3, 0xf, RZ, 0xc0, !PT ;  /* 0x0000000f03037812 */ /* 0x000fe400078ec0ff */
[----:B------:R-:W-:Y:S01]  /*4720*/  SEL R228, R228, 0x5410, P4 ;  /* 0x00005410e4e47807 */ /* 0x000fe20002000000 */
[----:B------:R-:W-:Y:S01]  /*4730*/  SHFL.IDX PT, R13, R13, R0, 0x1c1f ;  /* 0x001c1f000d0d7589 */ /* 0x000fe200000e0000 */
[----:B------:R-:W-:-:S03]  /*4740*/  SEL R223, R223, 0x7632, P4 ;  /* 0x00007632dfdf7807 */ /* 0x000fc60002000000 */
[----:B------:R-:W1:Y:S04]  /*4750*/  SHFL.IDX PT, R4, R4, R3, 0x1c1f ;  /* 0x001c1f0304047589 */ /* 0x000e6800000e0000 */
[----:B------:R-:W-:Y:S04]  /*4760*/  SHFL.IDX PT, R19, R19, R0, 0x1c1f ;  /* 0x001c1f0013137589 */ /* 0x000fe800000e0000 */
[----:B------:R-:W2:Y:S04]  /*4770*/  SHFL.IDX PT, R32, R32, R3, 0x1c1f ;  /* 0x001c1f0320207589 */ /* 0x000ea800000e0000 */
[----:B------:R-:W-:Y:S04]  /*4780*/  SHFL.IDX PT, R9, R9, R0, 0x1c1f ;  /* 0x001c1f0009097589 */ /* 0x000fe800000e0000 */
[----:B------:R-:W3:Y:S04]  /*4790*/  SHFL.IDX PT, R6, R6, R3, 0x1c1f ;  /* 0x001c1f0306067589 */ /* 0x000ee800000e0000 */
[----:B------:R-:W-:Y:S04]  /*47a0*/  SHFL.IDX PT, R7, R7, R0, 0x1c1f ;  /* 0x001c1f0007077589 */ /* 0x000fe800000e0000 */
[----:B------:R-:W4:Y:S01]  /*47b0*/  SHFL.IDX PT, R76, R76, R3, 0x1c1f ;  /* 0x001c1f034c4c7589 */ /* 0x000f2200000e0000 */
[----:B-1----:R-:W-:-:S02]  /*47c0*/  PRMT R164, R13, R228, R4 ;  /* 0x000000e40da47216 */ /* 0x002fc40000000004 */
[-C--:B------:R-:W-:Y:S01]  /*47d0*/  PRMT R165, R13, R223.reuse, R4 ;  /* 0x000000df0da57216 */ /* 0x080fe20000000004 */
[----:B------:R-:W-:Y:S04]  /*47e0*/  SHFL.IDX PT, R5, R5, R0, 0x1c1f ;  /* 0x001c1f0005057589 */ /* 0x000fe800000e0000 */
[----:B------:R-:W1:Y:S01]  /*47f0*/  SHFL.IDX PT, R48, R48, R3, 0x1c1f ;  /* 0x001c1f0330307589 */ /* 0x000e6200000e0000 */
[CCC-:B--2---:R-:W-:Y:S02]  /*4800*/  PRMT R166, R19.reuse, R228.reuse, R32.reuse ;  /* 0x000000e413a67216 */ /* 0x1c4fe40000000020 */
[----:B------:R-:W-:Y:S01]  /*4810*/  PRMT R167, R19, R223, R32 ;  /* 0x000000df13a77216 */ /* 0x000fe20000000020 */
[----:B------:R-:W-:Y:S04]  /*4820*/  SHFL.IDX PT, R11, R11, R0, 0x1c1f ;  /* 0x001c1f000b0b7589 */ /* 0x000fe800000e0000 */
[----:B------:R-:W2:Y:S01]  /*4830*/  SHFL.IDX PT, R14, R14, R3, 0x1c1f ;  /* 0x001c1f030e0e7589 */ /* 0x000ea200000e0000 */
[----:B---3--:R-:W-:-:S02]  /*4840*/  PRMT R160, R9, R228, R6 ;  /* 0x000000e409a07216 */ /* 0x008fc40000000006 */
[-C--:B------:R-:W-:Y:S01]  /*4850*/  PRMT R161, R9, R223.reuse, R6 ;  /* 0x000000df09a17216 */ /* 0x080fe20000000006 */
[----:B------:R-:W-:Y:S04]  /*4860*/  SHFL.IDX PT, R33, R33, R0, 0x1c1f ;  /* 0x001c1f0021217589 */ /* 0x000fe800000e0000 */
[----:B------:R-:W3:Y:S01]  /*4870*/  SHFL.IDX PT, R12, R12, R3, 0x1c1f ;  /* 0x001c1f030c0c7589 */ /* 0x000ee200000e0000 */
[CCC-:B----4-:R-:W-:Y:S02]  /*4880*/  PRMT R162, R7.reuse, R228.reuse, R76.reuse ;  /* 0x000000e407a27216 */ /* 0x1d0fe4000000004c */
[----:B------:R-:W-:Y:S01]  /*4890*/  PRMT R163, R7, R223, R76 ;  /* 0x000000df07a37216 */ /* 0x000fe2000000004c */
[----:B------:R-:W-:Y:S04]  /*48a0*/  SHFL.IDX PT, R15, R15, R0, 0x1c1f ;  /* 0x001c1f000f0f7589 */ /* 0x000fe800000e0000 */
[----:B------:R-:W4:Y:S01]  /*48b0*/  SHFL.IDX PT, R8, R8, R3, 0x1c1f ;  /* 0x001c1f0308087589 */ /* 0x000f2200000e0000 */
[----:B-1----:R-:W-:-:S02]  /*48c0*/  PRMT R156, R5, R228, R48 ;  /* 0x000000e4059c7216 */ /* 0x002fc40000000030 */
[-C--:B------:R-:W-:Y:S02]  /*48d0*/  PRMT R157, R5, R223.reuse, R48 ;  /* 0x000000df059d7216 */ /* 0x080fe40000000030 */
[CCC-:B--2---:R-:W-:Y:S02]  /*48e0*/  PRMT R158, R11.reuse, R228.reuse, R14.reuse ;  /* 0x000000e40b9e7216 */ /* 0x1c4fe4000000000e */
[-C--:B------:R-:W-:Y:S02]  /*48f0*/  PRMT R159, R11, R223.reuse, R14 ;  /* 0x000000df0b9f7216 */ /* 0x080fe4000000000e */
[CCC-:B---3--:R-:W-:Y:S02]  /*4900*/  PRMT R152, R33.reuse, R228.reuse, R12.reuse ;  /* 0x000000e421987216 */ /* 0x1c8fe4000000000c */
[----:B------:R-:W-:Y:S02]  /*4910*/  PRMT R153, R33, R223, R12 ;  /* 0x000000df21997216 */ /* 0x000fe4000000000c */
[----:B----4-:R-:W-:-:S02]  /*4920*/  PRMT R154, R15, R228, R8 ;  /* 0x000000e40f9a7216 */ /* 0x010fc40000000008 */
[----:B------:R-:W-:Y:S01]  /*4930*/  PRMT R155, R15, R223, R8 ;  /* 0x000000df0f9b7216 */ /* 0x000fe20000000008 */
[----:B------:R-:W-:Y:S06]  /*4940*/  @!P0 BRA `(.L_x_19) ;  /* 0x0000000000048947 */ /* 0x000fec0003800000 */
[----:B------:R-:W-:Y:S01]  /*4950*/  BPT.TRAP 0x1 ;  /* 0x000000040000795c */ /* 0x000fe20000300000 */
.L_x_19:
[----:B------:R-:W-:-:S13]  /*4960*/  R2UR UR6, R216 ;  /* 0x00000000d80672ca */ /* 0x000fda00000e0000 */
[----:B------:R-:W1:Y:S02]  /*4970*/  SYNCS.PHASECHK.TRANS64.TRYWAIT P1, [UR6+0x60008], R2 ;  /* 0x06000802ff0075a7 */ /* 0x000e640008020146 */
[----:B-1----:R-:W-:Y:S05]  /*4980*/  @!P1 BRA `(.L_x_20) ;  /* 0x0000016c00289947 */ /* 0x002fea0003800000 */
.L_x_105:
[----:B------:R-:W-:Y:S01]  /*4990*/  R2UR UR14, R222 ;  /* 0x00000000de0e72ca */ /* 0x000fe200000e0000 */
[----:B------:R-:W-:Y:S01]  /*49a0*/  WARPGROUP.ARRIVE ;  /* 0x00000000000079c5 */ /* 0x000fe20000000000 */
[----:B------:R-:W-:Y:S01]  /*49b0*/  UMOV UR11, 0x40000040 ;  /* 0x40000040000b7882 */ /* 0x000fe20000000000 */
[----:B------:R-:W-:Y:S04]  /*49c0*/  STL [R1+0x48c], R152 ;  /* 0x00048c9801007387 */ /* 0x000fe80000100800 */
[----:B------:R-:W-:Y:S04]  /*49d0*/  STL [R1+0x488], R153 ;  /* 0x0004889901007387 */ /* 0x000fe80000100800 */
[----:B------:R-:W-:Y:S02]  /*49e0*/  STL [R1+0x484], R154 ;  /* 0x0004849a01007387 */ /* 0x000fe40000100800 */
[----:B------:R-:W-:-:S02]  /*49f0*/  UIADD3 UR6, UR14, 0x1000, URZ ;  /* 0x000010000e067890 */ /* 0x000fc4000fffe03f */
[----:B------:R-:W-:Y:S04]  /*4a00*/  STL [R1+0x480], R155 ;  /* 0x0004809b01007387 */ /* 0x000fe80000100800 */
[----:B------:R2:W-:Y:S01]  /*4a10*/  STL [R1+0x47c], R229 ;  /* 0x00047ce501007387 */ /* 0x0005e20000100800 */
[----:B------:R-:W-:Y:S01]  /*4a20*/  UMOV UR10, UR6 ;  /* 0x00000006000a7c82 */ /* 0x000fe20008000000 */
[----:B------:R-:W-:Y:S01]  /*4a30*/  UIADD3 UR6, UR14, 0x1800, URZ ;  /* 0x000018000e067890 */ /* 0x000fe2000fffe03f */
[----:B------:R-:W-:Y:S01]  /*4a40*/  QGMMA.64x256x32.F32.E4M3.E4M3 R24, R164, gdesc[UR8], RZ, !UPT, gsb0 ;  /* 0x03e00008a4187df3 */ /* 0x000fe2000c0008ff */
[----:B------:R3:W-:Y:S01]  /*4a50*/  STL [R1+0x478], R228 ;  /* 0x000478e401007387 */ /* 0x0007e20000100800 */
[----:B------:R-:W-:-:S03]  /*4a60*/  UMOV UR11, 0x40000040 ;  /* 0x40000040000b7882 */ /* 0x000fc60000000000 */
[----:B------:R4:W-:Y:S01]  /*4a70*/  STL [R1+0x474], R227 ;  /* 0x000474e301007387 */ /* 0x0009e20000100800 */
[----:B------:R-:W-:-:S03]  /*4a80*/  UMOV UR10, UR6 ;  /* 0x00000006000a7c82 */ /* 0x000fc60008000000 */
[----:B------:R1:W-:Y:S04]  /*4a90*/  STL [R1+0x470], R226 ;  /* 0x000470e201007387 */ /* 0x0003e80000100800 */
[----:B------:R1:W-:Y:S04]  /*4aa0*/  STL [R1+0x46c], R225 ;  /* 0x00046ce101007387 */ /* 0x0003e80000100800 */
[----:B------:R1:W-:Y:S04]  /*4ab0*/  STL [R1+0x468], R224 ;  /* 0x000468e001007387 */ /* 0x0003e80000100800 */
[----:B------:R1:W-:Y:S04]  /*4ac0*/  STL [R1+0x464], R223 ;  /* 0x000464df01007387 */ /* 0x0003e80000100800 */
[----:B------:R-:W-:Y:S04]  /*4ad0*/  STL [R1+0x460], R221 ;  /* 0x000460dd01007387 */ /* 0x000fe80000100800 */
[----:B------:R-:W-:Y:S04]  /*4ae0*/  STL [R1+0x45c], R220 ;  /* 0x00045cdc01007387 */ /* 0x000fe80000100800 */
[----:B------:R-:W-:Y:S04]  /*4af0*/  STL [R1+0x458], R216 ;  /* 0x000458d801007387 */ /* 0x000fe80000100800 */
[----:B------:R-:W-:Y:S04]  /*4b00*/  STL [R1+0x454], R23 ;  /* 0x0004541701007387 */ /* 0x000fe80000100800 */
[----:B------:R-:W-:Y:S04]  /*4b10*/  STL [R1+0x450], R21 ;  /* 0x0004501501007387 */ /* 0x000fe80000100800 */
[----:B------:R1:W-:Y:S01]  /*4b20*/  STL [R1+0x490], R222 ;  /* 0x000490de01007387 */ /* 0x0003e20000100800 */
[----:B------:R-:W-:-:S03]  /*4b30*/  WARPGROUP.DEPBAR.LE gsb0, 0x0 ;  /* 0x00008000000079c5 */ /* 0x000fc60000010000 */
[----:B------:R-:W-:Y:S01]  /*4b40*/  STL.64 [R1], R24 ;  /* 0x0000001801007387 */ /* 0x000fe20000100a00 */
[----:B------:R-:W-:Y:S01]  /*4b50*/  IMAD.MOV.U32 R235, RZ, RZ, R57 ;  /* 0x000000ffffeb7224 */ /* 0x000fe200078e0039 */
[----:B------:R-:W-:Y:S01]  /*4b60*/  MOV R234, R58 ;  /* 0x0000003a00ea7202 */ /* 0x000fe20000000f00 */
[----:B------:R-:W-:Y:S01]  /*4b70*/  IMAD.MOV.U32 R233, RZ, RZ, R59 ;  /* 0x000000ffffe97224 */ /* 0x000fe200078e003b */
[----:B------:R-:W-:Y:S01]  /*4b80*/  STL.64 [R1+0x8], R26 ;  /* 0x0000081a01007387 */ /* 0x000fe20000100a00 */
[----:B------:R-:W-:Y:S01]  /*4b90*/  MOV R232, R60 ;  /* 0x0000003c00e87202 */ /* 0x000fe20000000f00 */
[----:B------:R-:W-:Y:S01]  /*4ba0*/  IMAD.MOV.U32 R231, RZ, RZ, R61 ;  /* 0x000000ffffe77224 */ /* 0x000fe200078e003d */
[----:B------:R-:W-:Y:S01]  /*4bb0*/  MOV R230, R62 ;  /* 0x0000003e00e67202 */ /* 0x000fe20000000f00 */
[----:B------:R-:W-:Y:S01]  /*4bc0*/  STL.64 [R1+0x10], R28 ;  /* 0x0000101c01007387 */ /* 0x000fe20000100a00 */
[----:B--2---:R-:W-:Y:S01]  /*4bd0*/  IMAD.MOV.U32 R229, RZ, RZ, R63 ;  /* 0x000000ffffe57224 */ /* 0x004fe200078e003f */
[----:B---3--:R-:W-:Y:S01]  /*4be0*/  MOV R228, R64 ;  /* 0x0000004000e47202 */ /* 0x008fe20000000f00 */
[----:B----4-:R-:W-:Y:S01]  /*4bf0*/  IMAD.MOV.U32 R227, RZ, RZ, R65 ;  /* 0x000000ffffe37224 */ /* 0x010fe200078e0041 */
[----:B------:R-:W-:Y:S01]  /*4c00*/  STL.64 [R1+0x18], R30 ;  /* 0x0000181e01007387 */ /* 0x000fe20000100a00 */
[----:B-1----:R-:W-:Y:S01]  /*4c10*/  MOV R226, R66 ;  /* 0x0000004200e27202 */ /* 0x002fe20000000f00 */
[----:B------:R-:W-:Y:S01]  /*4c20*/  IMAD.MOV.U32 R225, RZ, RZ, R67 ;  /* 0x000000ffffe17224 */ /* 0x000fe200078e0043 */
[----:B------:R-:W-:Y:S01]  /*4c30*/  MOV R224, R68 ;  /* 0x0000004400e07202 */ /* 0x000fe20000000f00 */
[----:B------:R-:W-:Y:S01]  /*4c40*/  STL.64 [R1+0x20], R32 ;  /* 0x0000202001007387 */ /* 0x000fe20000100a00 */
        /* <DEDUP_REMOVED lines=89> */
[----:B------:R1:W-:Y:S01]  /*51e0*/  STL [R1+0x80], R56 ;  /* 0x0000803801007387 */ /* 0x0003e20000100800 */
[----:B------:R-:W-:-:S02]  /*51f0*/  MOV R7, R145 ;  /* 0x0000009100077202 */ /* 0x000fc40000000f00 */
[----:B------:R-:W-:Y:S01]  /*5200*/  MOV R6, R146 ;  /* 0x0000009200067202 */ /* 0x000fe20000000f00 */
[----:B------:R-:W-:Y:S01]  /*5210*/  STL.64 [R1+0x880], R158 ;  /* 0x0008809e01007387 */ /* 0x000fe20000100a00 */
[----:B------:R-:W-:Y:S02]  /*5220*/  MOV R4, R148 ;  /* 0x0000009400047202 */ /* 0x000fe40000000f00 */
[----:B------:R-:W-:Y:S01]  /*5230*/  MOV R3, R149 ;  /* 0x0000009500037202 */ /* 0x000fe20000000f00 */
[----:B------:R-:W-:Y:S01]  /*5240*/  STL.64 [R1+0x878], R156 ;  /* 0x0008789c01007387 */ /* 0x000fe20000100a00 */
[----:B------:R-:W-:Y:S02]  /*5250*/  MOV R0, R151 ;  /* 0x0000009700007202 */ /* 0x000fe40000000f00 */
[----:B-1----:R-:W-:-:S06]  /*5260*/  WARPGROUP.ARRIVE ;  /* 0x00000000000079c5 */ /* 0x002fcc0000000000 */
[----:B------:R-:W-:Y:S03]  /*5270*/  QGMMA.64x256x32.F32.E4M3.E4M3 R24, R164, gdesc[UR8], RZ, !UPT, gsb0 ;  /* 0x03e00008a4187df3 */ /* 0x000fe6000c0008ff */
[----:B------:R-:W-:Y:S02]  /*5280*/  WARPGROUP.DEPBAR.LE gsb0, 0x0 ;  /* 0x00008000000079c5 */ /* 0x000fe40000010000 */
[----:B------:R-:W-:Y:S04]  /*5290*/  STL.64 [R1+0x870], R150 ;  /* 0x0008709601007387 */ /* 0x000fe80000100a00 */
        /* <DEDUP_REMOVED lines=58> */
[----:B------:R1:W-:Y:S04]  /*5640*/  STL.64 [R1+0x698], R32 ;  /* 0x0006982001007387 */ /* 0x0003e80000100a00 */
[----:B-1----:R-:W2:Y:S04]  /*5650*/  LDL.LU R32, [R1] ;  /* 0x0000000001207983 */ /* 0x002ea80000300800 */
[----:B------:R-:W2:Y:S04]  /*5660*/  LDL.LU R33, [R1+0x4] ;  /* 0x0000040001217983 */ /* 0x000ea80000300800 */
        /* <DEDUP_REMOVED lines=30> */
[----:B------:R-:W2:Y:S01]  /*5850*/  LDL.LU R64, [R1+0x80] ;  /* 0x0000800001407983 */ /* 0x000ea20000300800 */
        /* <DEDUP_REMOVED lines=65> */
[----:B------:R-:W-:Y:S01]  /*5c70*/  UIADD3 UR6, UR14, 0x1002, URZ ;  /* 0x000010020e067890 */ /* 0x000fe2000fffe03f */
[----:B------:R-:W-:Y:S01]  /*5c80*/  MOV R110, R190 ;  /* 0x000000be006e7202 */ /* 0x000fe20000000f00 */
[----:B------:R-:W-:Y:S01]  /*5c90*/  UMOV UR11, 0x40000040 ;  /* 0x40000040000b7882 */ /* 0x000fe20000000000 */
[----:B------:R-:W-:-:S02]  /*5ca0*/  MOV R112, R188 ;  /* 0x000000bc00707202 */ /* 0x000fc40000000f00 */
[----:B------:R-:W-:Y:S02]  /*5cb0*/  MOV R113, R187 ;  /* 0x000000bb00717202 */ /* 0x000fe40000000f00 */
[----:B------:R-:W-:Y:S01]  /*5cc0*/  MOV R115, R185 ;  /* 0x000000b900737202 */ /* 0x000fe20000000f00 */
[----:B------:R-:W-:Y:S01]  /*5cd0*/  UMOV UR10, UR6 ;  /* 0x00000006000a7c82 */ /* 0x000fe20008000000 */
[----:B------:R-:W-:Y:S02]  /*5ce0*/  MOV R116, R184 ;  /* 0x000000b800747202 */ /* 0x000fe40000000f00 */
[----:B------:R-:W-:Y:S02]  /*5cf0*/  MOV R118, R182 ;  /* 0x000000b600767202 */ /* 0x000fe40000000f00 */
[----:B------:R-:W-:Y:S02]  /*5d00*/  MOV R119, R181 ;  /* 0x000000b500777202 */ /* 0x000fe40000000f00 */
[----:B------:R-:W-:-:S02]  /*5d10*/  MOV R121, R179 ;  /* 0x000000b300797202 */ /* 0x000fc40000000f00 */
[----:B------:R-:W-:Y:S02]  /*5d20*/  MOV R122, R178 ;  /* 0x000000b2007a7202 */ /* 0x000fe40000000f00 */
[----:B------:R-:W-:Y:S02]  /*5d30*/  MOV R124, R176 ;  /* 0x000000b0007c7202 */ /* 0x000fe40000000f00 */
        /* <DEDUP_REMOVED lines=19> */
[----:B------:R-:W-:-:S06]  /*5e70*/  MOV R158, R2 ;  /* 0x00000002009e7202 */ /* 0x000fcc0000000f00 */
[----:B--2---:R-:W-:-:S06]  /*5e80*/  WARPGROUP.ARRIVE ;  /* 0x00000000000079c5 */ /* 0x004fcc0000000000 */
[----:B------:R-:W-:Y:S03]  /*5e90*/  QGMMA.64x256x32.F32.E4M3.E4M3 R32, R160, gdesc[UR8], R32, gsb0 ;  /* 0x03e00008a0207df3 */ /* 0x000fe60008000820 */
[----:B------:R-:W-:Y:S02]  /*5ea0*/  WARPGROUP.DEPBAR.LE gsb0, 0x0 ;  /* 0x00008000000079c5 */ /* 0x000fe40000010000 */
[----:B------:R-:W-:Y:S04]  /*5eb0*/  STL.64 [R1], R32 ;  /* 0x0000002001007387 */ /* 0x000fe80000100a00 */
        /* <DEDUP_REMOVED lines=63> */
[----:B-1----:R-:W2:Y:S04]  /*62b0*/  LDL.LU.64 R158, [R1+0x880] ;  /* 0x00088000019e7983 */ /* 0x002ea80000300a00 */
[----:B------:R-:W2:Y:S04]  /*62c0*/  LDL.LU.64 R156, [R1+0x878] ;  /* 0x00087800019c7983 */ /* 0x000ea80000300a00 */
[----:B------:R-:W3:Y:S04]  /*62d0*/  LDL.LU.64 R150, [R1+0x870] ;  /* 0x0008700001967983 */ /* 0x000ee80000300a00 */
        /* <DEDUP_REMOVED lines=58> */
[----:B------:R-:W3:Y:S01]  /*6680*/  LDL.LU.64 R32, [R1+0x698] ;  /* 0x0006980001207983 */ /* 0x000ee20000300a00 */
[----:B------:R-:W-:Y:S01]  /*6690*/  UIADD3 UR6, UR14, 0x1802, URZ ;  /* 0x000018020e067890 */ /* 0x000fe2000fffe03f */
[----:B------:R-:W-:-:S06]  /*66a0*/  UMOV UR11, 0x40000040 ;  /* 0x40000040000b7882 */ /* 0x000fcc0000000000 */
[----:B------:R-:W-:Y:S01]  /*66b0*/  UMOV UR10, UR6 ;  /* 0x00000006000a7c82 */ /* 0x000fe20008000000 */
[----:B---3--:R-:W-:-:S06]  /*66c0*/  WARPGROUP.ARRIVE ;  /* 0x00000000000079c5 */ /* 0x008fcc0000000000 */
[----:B------:R-:W-:Y:S03]  /*66d0*/  QGMMA.64x256x32.F32.E4M3.E4M3 R24, R160, gdesc[UR8], R24, gsb0 ;  /* 0x03e00008a0187df3 */ /* 0x000fe60008000818 */
        /* <DEDUP_REMOVED lines=65> */
[----:B-1----:R-:W2:Y:S04]  /*6af0*/  LDL.LU.64 R24, [R1] ;  /* 0x0000000001187983 */ /* 0x002ea80000300a00 */
[----:B------:R-:W2:Y:S04]  /*6b00*/  LDL.LU.64 R26, [R1+0x8] ;  /* 0x00000800011a7983 */ /* 0x000ea80000300a00 */
        /* <DEDUP_REMOVED lines=61> */
[----:B------:R-:W2:Y:S01]  /*6ee0*/  LDL.LU.64 R150, [R1+0x1f8] ;  /* 0x0001f80001967983 */ /* 0x000ea20000300a00 */
[----:B------:R-:W-:Y:S01]  /*6ef0*/  UIADD3 UR6, UR14, 0x1004, URZ ;  /* 0x000010040e067890 */ /* 0x000fe2000fffe03f */
[----:B------:R-:W-:-:S06]  /*6f00*/  UMOV UR11, 0x40000040 ;  /* 0x40000040000b7882 */ /* 0x000fcc0000000000 */
[----:B------:R-:W-:Y:S01]  /*6f10*/  UMOV UR10, UR6 ;  /* 0x00000006000a7c82 */ /* 0x000fe20008000000 */
[----:B--2---:R-:W-:-:S06]  /*6f20*/  WARPGROUP.ARRIVE ;  /* 0x00000000000079c5 */ /* 0x004fcc0000000000 */
[----:B------:R-:W-:Y:S03]  /*6f30*/  QGMMA.64x256x32.F32.E4M3.E4M3 R24, R156, gdesc[UR8], R24, gsb0 ;  /* 0x03e000089c187df3 */ /* 0x000fe60008000818 */
[----:B------:R-:W-:Y:S02]  /*6f40*/  WARPGROUP.DEPBAR.LE gsb0, 0x0 ;  /* 0x00008000000079c5 */ /* 0x000fe40000010000 */
        /* <DEDUP_REMOVED lines=48> */
[----:B------:R1:W-:Y:S01]  /*7250*/  STL [R1+0x60], R48 ;  /* 0x0000603001007387 */ /* 0x0003e20000100800 */
[----:B------:R-:W-:Y:S01]  /*7260*/  MOV R174, R116 ;  /* 0x0000007400ae7202 */ /* 0x000fe20000000f00 */
[----:B------:R-:W-:Y:S01]  /*7270*/  IMAD.MOV.U32 R179, RZ, RZ, R111 ;  /* 0x000000ffffb37224 */ /* 0x000fe200078e006f */
[----:B------:R-:W-:Y:S01]  /*7280*/  MOV R175, R115 ;  /* 0x0000007300af7202 */ /* 0x000fe20000000f00 */
[----:B------:R-:W2:Y:S01]  /*7290*/  LDL.LU.64 R150, [R1+0x690] ;  /* 0x0006900001967983 */ /* 0x000ea20000300a00 */
        /* <DEDUP_REMOVED lines=80> */
[----:B------:R-:W-:-:S02]  /*77a0*/  MOV R154, R52 ;  /* 0x00000034009a7202 */ /* 0x000fc40000000f00 */
[----:B------:R-:W-:Y:S01]  /*77b0*/  MOV R155, R53 ;  /* 0x00000035009b7202 */ /* 0x000fe20000000f00 */
[----:B------:R-:W2:Y:S01]  /*77c0*/  LDL.LU.64 R108, [R1+0x5e8] ;  /* 0x0005e800016c7983 */ /* 0x000ea20000300a00 */
[----:B------:R-:W-:Y:S02]  /*77d0*/  MOV R152, R50 ;  /* 0x0000003200987202 */ /* 0x000fe40000000f00 */
[----:B------:R-:W-:Y:S01]  /*77e0*/  MOV R222, R49 ;  /* 0x0000003100de7202 */ /* 0x000fe20000000f00 */
        /* <DEDUP_REMOVED lines=29> */
[----:B-1----:R-:W2:Y:S04]  /*79c0*/  LDL.LU.64 R48, [R1+0x4f8] ;  /* 0x0004f80001307983 */ /* 0x002ea80000300a00 */
        /* <DEDUP_REMOVED lines=103> */
[----:B------:R-:W-:-:S03]  /*8040*/  MOV R49, R222 ;  /* 0x000000de00317202 */ /* 0x000fc60000000f00 */
[----:B------:R-:W2:Y:S01]  /*8050*/  LDL.LU R45, [R1+0x54] ;  /* 0x00005400012d7983 */ /* 0x000ea20000300800 */
[----:B------:R-:W-:-:S03]  /*8060*/  IMAD.MOV.U32 R50, RZ, RZ, R152 ;  /* 0x000000ffff327224 */ /* 0x000fc600078e0098 */
[----:B------:R-:W2:Y:S01]  /*8070*/  LDL.LU R46, [R1+0x58] ;  /* 0x00005800012e7983 */ /* 0x000ea20000300800 */
[----:B------:R-:W-:-:S03]  /*8080*/  MOV R51, R153 ;  /* 0x0000009900337202 */ /* 0x000fc60000000f00 */
[----:B------:R-:W2:Y:S01]  /*8090*/  LDL.LU R47, [R1+0x5c] ;  /* 0x00005c00012f7983 */ /* 0x000ea20000300800 */
[----:B------:R-:W-:-:S03]  /*80a0*/  MOV R52, R154 ;  /* 0x0000009a00347202 */ /* 0x000fc60000000f00 */
[----:B------:R-:W2:Y:S01]  /*80b0*/  LDL.LU R48, [R1+0x60] ;  /* 0x0000600001307983 */ /* 0x000ea20000300800 */
[----:B------:R-:W-:-:S03]  /*80c0*/  IMAD.MOV.U32 R53, RZ, RZ, R155 ;  /* 0x000000ffff357224 */ /* 0x000fc600078e009b */
[----:B------:R1:W5:Y:S04]  /*80d0*/  LDL.LU R222, [R1+0x490] ;  /* 0x0004900001de7983 */ /* 0x0003680000300800 */
        /* <DEDUP_REMOVED lines=74> */
[----:B------:R-:W-:Y:S01]  /*8580*/  MOV R107, R183 ;  /* 0x000000b7006b7202 */ /* 0x000fe20000000f00 */
[----:B------:R1:W5:Y:S01]  /*8590*/  LDL.LU R229, [R1+0x47c] ;  /* 0x00047c0001e57983 */ /* 0x0003620000300800 */
        /* <DEDUP_REMOVED lines=28> */
[----:B------:R-:W-:Y:S01]  /*8760*/  MOV R150, R2 ;  /* 0x0000000200967202 */ /* 0x000fe20000000f00 */
[----:B------:R-:W-:Y:S01]  /*8770*/  UMOV UR10, UR6 ;  /* 0x00000006000a7c82 */ /* 0x000fe20008000000 */
[----:B------:R1:W5:Y:S04]  /*8780*/  LDL.LU R228, [R1+0x478] ;  /* 0x0004780001e47983 */ /* 0x0003680000300800 */
        /* <DEDUP_REMOVED lines=9> */
[----:B------:R1:W5:Y:S01]  /*8820*/  LDL.LU R21, [R1+0x450] ;  /* 0x0004500001157983 */ /* 0x0003620000300800 */
        /* <DEDUP_REMOVED lines=67> */
[----:B--2---:R-:W2:Y:S04]  /*8c60*/  LDL.LU.64 R150, [R1+0x448] ;  /* 0x0004480001967983 */ /* 0x004ea80000300a00 */
        /* <DEDUP_REMOVED lines=66> */
[----:B------:R-:W3:Y:S02]  /*9090*/  S2R R230, SR_TID.X ;  /* 0x0000000000e67919 */ /* 0x000ee40000002100 */
[----:B---3--:R-:W-:-:S04]  /*90a0*/  SHF.L.U32 R230, R230, 0x2, RZ ;  /* 0x00000002e6e67819 */ /* 0x008fc800000006ff */
[----:B------:R-:W-:Y:S01]  /*90b0*/  LOP3.LUT R230, R230, 0xc, RZ, 0xc0, !PT ;  /* 0x0000000ce6e67812 */ /* 0x000fe200078ec0ff */
[----:B--2---:R-:W-:-:S06]  /*90c0*/  WARPGROUP.ARRIVE ;  /* 0x00000000000079c5 */ /* 0x004fcc0000000000 */
[----:B------:R-:W-:Y:S03]  /*90d0*/  QGMMA.64x256x32.F32.E4M3.E4M3 R24, R152, gdesc[UR8], R24, gsb0 ;  /* 0x03e0000898187df3 */ /* 0x000fe60008000818 */
[----:B------:R-:W-:Y:S02]  /*90e0*/  WARPGROUP.DEPBAR.LE gsb0, 0x0 ;  /* 0x00008000000079c5 */ /* 0x000fe40000010000 */
[----:B-1----:R-:W-:Y:S05]  /*90f0*/  @!P0 BRA `(.L_x_21) ;  /* 0x0000000000048947 */ /* 0x002fea0003800000 */
[----:B------:R-:W-:Y:S01]  /*9100*/  BPT.TRAP 0x1 ;  /* 0x000000040000795c */ /* 0x000fe20000300000 */
.L_x_21:
[----:B-----5:R-:W-:Y:S01]  /*9110*/  R2UR UR6, R216 ;  /* 0x00000000d80672ca */ /* 0x020fe200000e0000 */
[----:B------:R-:W-:-:S06]  /*9120*/  UISETP.GT.U32.AND UP0, UPT, UR7, 0x1, UPT ;  /* 0x000000010700788c */ /* 0x000fcc000bf04070 */
[----:B------:R-:W-:-:S06]  /*9130*/  PLOP3.LUT P1, PT, PT, PT, UP0, 0x80, 0x0 ;  /* 0x000000000000781c */ /* 0x000fcc0003f2f008 */
[----:B------:R-:W-:-:S04]  /*9140*/  UIADD3 UR6, UR6, 0x60028, URZ ;  /* 0x0006002806067890 */ /* 0x000fc8000fffe03f */
[----:B------:R-:W-:-:S09]  /*9150*/  UPRMT UR6, URZ, 0x654, UR6 ;  /* 0x000006543f067896 */ /* 0x000fd20008000006 */
[----:B------:R-:W-:Y:S01]  /*9160*/  SYNCS.ARRIVE.TRANS64.RED.A1T0 RZ, [UR6], RZ ;  /* 0x000000ffffff79a7 */ /* 0x000fe20008100406 */
[----:B------:R-:W-:Y:S05]  /*9170*/  @P1 BRA `(.L_x_22) ;  /* 0x0000000000041947 */ /* 0x000fea0003800000 */
[----:B------:R-:W-:Y:S01]  /*9180*/  BPT.TRAP 0x1 ;  /* 0x000000040000795c */ /* 0x000fe20000300000 */
.L_x_22:
[----:B------:R-:W1:Y:S02]  /*9190*/  LDC R217, c[0x0][0x28c] ;  /* 0x0000a300ffd97b82 */ /* 0x000e640000000800 */
[----:B-1----:R-:W-:-:S13]  /*91a0*/  ISETP.GE.AND P2, PT, R217, 0x81, PT ;  /* 0x00000081d900780c */ /* 0x002fda0003f46270 */
[----:B------:R-:W-:Y:S05]  /*91b0*/  @!P2 BRA `(.L_x_23) ;  /* 0x000000b00034a947 */ /* 0x000fea0003800000 */
[----:B------:R-:W-:Y:S01]  /*91c0*/  IADD3 R217, R217, 0x7f, RZ ;  /* 0x0000007fd9d97810 */ /* 0x000fe20007ffe0ff */
[----:B------:R-:W-:Y:S01]  /*91d0*/  UMOV UR6, 0x1 ;  /* 0x0000000100067882 */ /* 0x000fe20000000000 */
[----:B------:R-:W-:Y:S01]  /*91e0*/  MOV R2, R23 ;  /* 0x0000001700027202 */ /* 0x000fe20000000f00 */
[----:B------:R-:W-:Y:S01]  /*91f0*/  IMAD.MOV.U32 R7, RZ, RZ, R21 ;  /* 0x000000ffff077224 */ /* 0x000fe200078e0015 */
[----:B------:R-:W-:Y:S01]  /*9200*/  SHF.R.S32.HI R0, RZ, 0x1f, R217 ;  /* 0x0000001fff007819 */ /* 0x000fe200000114d9 */
[----:B------:R-:W-:Y:S01]  /*9210*/  UMOV UR61, 0x2 ;  /* 0x00000002003d7882 */ /* 0x000fe20000000000 */
[----:B------:R-:W-:Y:S01]  /*9220*/  MOV R218, UR6 ;  /* 0x0000000600da7c02 */ /* 0x000fe20008000f00 */
[----:B------:R-:W-:Y:S01]  /*9230*/  ULDC UR60, c[0x0][0x604] ;  /* 0x00018100003c7ab9 */ /* 0x000fe20000000800 */
[----:B------:R-:W-:Y:S02]  /*9240*/  LEA.HI R217, R0, R217, RZ, 0x7 ;  /* 0x000000d900d97211 */ /* 0x000fe400078f38ff */
[----:B------:R-:W-:-:S02]  /*9250*/  MOV R0, RZ ;  /* 0x000000ff00007202 */ /* 0x000fc40000000f00 */
[----:B------:R-:W-:-:S07]  /*9260*/  SHF.R.S32.HI R217, RZ, 0x7, R217 ;  /* 0x00000007ffd97819 */ /* 0x000fce00000114d9 */
.L_x_34:
[----:B------:R-:W-:-:S13]  /*9270*/  PLOP3.LUT P3, PT, PT, PT, UP1, 0x80, 0x0 ;  /* 0x000000000000781c */ /* 0x000fda0003f6f018 */
[----:B------:R-:W-:Y:S05]  /*9280*/  @!P3 BRA `(.L_x_24) ;  /* 0x000000000004b947 */ /* 0x000fea0003800000 */
[----:B------:R-:W-:Y:S01]  /*9290*/  BPT.TRAP 0x1 ;  /* 0x000000040000795c */ /* 0x000fe20000300000 */
.L_x_24:
[----:B------:R-:W-:Y:S02]  /*92a0*/  R2UR UR6, R216 ;  /* 0x00000000d80672ca */ /* 0x000fe400000e0000 */
[----:B------:R-:W-:-:S11]  /*92b0*/  SHF.L.U32 R3, R0, 0x1f, RZ ;  /* 0x0000001f00037819 */ /* 0x000fd600000006ff */
[----:B------:R-:W-:-:S09]  /*92c0*/  ULEA UR6, UR61, UR6, 0x3 ;  /* 0x000000063d067291 */ /* 0x000fd2000f8e183f */
[----:B------:R-:W1:Y:S02]  /*92d0*/  SYNCS.PHASECHK.TRANS64.TRYWAIT P2, [UR6+0x60000], R3 ;  /* 0x06000003ff0075a7 */ /* 0x000e640008040146 */
[----:B-1----:R-:W-:Y:S05]  /*92e0*/  @!P2 BRA `(.L_x_25) ;  /* 0x0000012000eca947 */ /* 0x002fea0003800000 */
.L_x_106:
[----:B------:R-:W-:Y:S01]  /*92f0*/  R2UR UR6, R222 ;  /* 0x00000000de0672ca */ /* 0x000fe200000e0000 */
[----:B------:R-:W-:Y:S01]  /*9300*/  WARPGROUP.ARRIVE ;  /* 0x00000000000079c5 */ /* 0x000fe20000000000 */
[----:B------:R-:W-:Y:S01]  /*9310*/  MOV R6, UR49 ;  /* 0x0000003100067c02 */ /* 0x000fe20008000f00 */
[----:B------:R-:W-:Y:S01]  /*9320*/  UMOV UR51, 0x40000040 ;  /* 0x4000004000337882 */ /* 0x000fe20000000000 */
[----:B------:R-:W-:Y:S01]  /*9330*/  MOV R5, UR48 ;  /* 0x0000003000057c02 */ /* 0x000fe20008000f00 */
[----:B------:R-:W-:Y:S01]  /*9340*/  UMOV UR55, 0x40000040 ;  /* 0x4000004000377882 */ /* 0x000fe20000000000 */
[----:B------:R-:W-:Y:S01]  /*9350*/  R2UR UR48, R226 ;  /* 0x00000000e23072ca */ /* 0x000fe200000e0000 */
[----:B------:R-:W-:Y:S01]  /*9360*/  UMOV UR7, 0x40000040 ;  /* 0x4000004000077882 */ /* 0x000fe20000000000 */
[----:B------:R-:W-:Y:S01]  /*9370*/  R2UR UR49, R227 ;  /* 0x00000000e33172ca */ /* 0x000fe200000e0000 */
[----:B------:R-:W-:Y:S01]  /*9380*/  UMOV UR11, 0x40000040 ;  /* 0x40000040000b7882 */ /* 0x000fe20000000000 */
[----:B-1----:R-:W-:Y:S01]  /*9390*/  MOV R4, UR53 ;  /* 0x0000003500047c02 */ /* 0x002fe20008000f00 */
[----:B------:R-:W-:Y:S01]  /*93a0*/  UMOV UR15, 0x40000040 ;  /* 0x40000040000f7882 */ /* 0x000fe20000000000 */
[----:B------:R-:W-:Y:S01]  /*93b0*/  MOV R3, UR52 ;  /* 0x0000003400037c02 */ /* 0x000fe20008000f00 */
[----:B------:R-:W-:Y:S01]  /*93c0*/  ULEA UR58, UR61, UR6, 0xc ;  /* 0x000000063d3a7291 */ /* 0x000fe2000f8e603f */
[----:B------:R-:W-:Y:S01]  /*93d0*/  R2UR UR52, R224 ;  /* 0x00000000e03472ca */ /* 0x000fe200000e0000 */
[----:B------:R-:W-:Y:S01]  /*93e0*/  UMOV UR19, 0x40000040 ;  /* 0x4000004000137882 */ /* 0x000fe20000000000 */
[----:B------:R-:W-:Y:S01]  /*93f0*/  R2UR UR53, R225 ;  /* 0x00000000e13572ca */ /* 0x000fe200000e0000 */
[----:B------:R-:W-:-:S02]  /*9400*/  UIADD3 UR6, UR58, 0x2, URZ ;  /* 0x000000023a067890 */ /* 0x000fc4000fffe03f */
[----:B------:R-:W-:Y:S02]  /*9410*/  UIADD3 UR10, UR58, 0x6, URZ ;  /* 0x000000063a0a7890 */ /* 0x000fe4000fffe03f */
[----:B------:R-:W-:Y:S01]  /*9420*/  UMOV UR50, UR58 ;  /* 0x0000003a00327c82 */ /* 0x000fe20008000000 */
[----:B------:R-:W-:Y:S01]  /*9430*/  UIADD3 UR14, UR58, 0x400, URZ ;  /* 0x000004003a0e7890 */ /* 0x000fe2000fffe03f */
[----:B------:R-:W-:Y:S01]  /*9440*/  QGMMA.64x128x32.F32.E4M3.E4M3 R152, gdesc[UR48], RZ, !UPT, gsb0 ;  /* 0x01e00000309879f3 */ /* 0x000fe2000c0008ff */
[----:B------:R-:W-:Y:S01]  /*9450*/  UMOV UR54, UR6 ;  /* 0x0000000600367c82 */ /* 0x000fe20008000000 */
[----:B------:R-:W-:Y:S01]  /*9460*/  UIADD3 UR6, UR58, 0x4, URZ ;  /* 0x000000043a067890 */ /* 0x000fe2000fffe03f */
[----:B------:R-:W-:Y:S01]  /*9470*/  R2UR UR49, R6 ;  /* 0x00000000063172ca */ /* 0x000fe200000e0000 */
[----:B------:R-:W-:Y:S01]  /*9480*/  UIADD3 UR18, UR58, 0x402, URZ ;  /* 0x000004023a127890 */ /* 0x000fe2000fffe03f */
[----:B------:R-:W-:Y:S01]  /*9490*/  R2UR UR48, R5 ;  /* 0x00000000053072ca */ /* 0x000fe200000e0000 */
[----:B------:R-:W-:Y:S01]  /*94a0*/  UIADD3 UR22, UR58, 0x404, URZ ;  /* 0x000004043a167890 */ /* 0x000fe2000fffe03f */
[----:B------:R-:W-:Y:S01]  /*94b0*/  UMOV UR23, 0x40000040 ;  /* 0x4000004000177882 */ /* 0x000fe20000000000 */
        /* <DEDUP_REMOVED lines=14> */
[----:B------:R-:W-:Y:S01]  /*95a0*/  UMOV UR59, 0x40000040 ;  /* 0x40000040003b7882 */ /* 0x000fe20000000000 */
[----:B------:R-:W-:-:S02]  /*95b0*/  WARPGROUP.DEPBAR.LE gsb0, 0x0 ;  /* 0x00008000000079c5 */ /* 0x000fc40000010000 */
[----:B------:R-:W-:-:S06]  /*95c0*/  WARPGROUP.ARRIVE ;  /* 0x00000000000079c5 */ /* 0x000fcc0000000000 */
[----:B------:R-:W-:Y:S01]  /*95d0*/  QGMMA.64x128x32.F32.E4M3.E4M3 R152, gdesc[UR52], R152, gsb0 ;  /* 0x01e00000349879f3 */ /* 0x000fe20008000898 */
[----:B------:R-:W-:Y:S01]  /*95e0*/  R2UR UR53, R4 ;  /* 0x00000000043572ca */ /* 0x000fe200000e0000 */
[----:B------:R-:W-:Y:S01]  /*95f0*/  UIADD3 UR54, UR58, 0xc04, URZ ;  /* 0x00000c043a367890 */ /* 0x000fe2000fffe03f */
[----:B------:R-:W-:Y:S01]  /*9600*/  R2UR UR52, R3 ;  /* 0x00000000033472ca */ /* 0x000fe200000e0000 */
[----:B------:R-:W-:Y:S01]  /*9610*/  UMOV UR55, 0x40000040 ;  /* 0x4000004000377882 */ /* 0x000fe20000000000 */
[----:B------:R-:W-:Y:S01]  /*9620*/  UIADD3 UR58, UR58, 0xc06, URZ ;  /* 0x00000c063a3a7890 */ /* 0x000fe2000fffe03f */
[----:B------:R-:W-:Y:S02]  /*9630*/  WARPGROUP.DEPBAR.LE gsb0, 0x0 ;  /* 0x00008000000079c5 */ /* 0x000fe40000010000 */
[----:B------:R-:W-:-:S06]  /*9640*/  WARPGROUP.ARRIVE ;  /* 0x00000000000079c5 */ /* 0x000fcc0000000000 */
[----:B------:R-:W-:Y:S01]  /*9650*/  QGMMA.64x128x32.F32.E4M3.E4M3 R152, gdesc[UR4], R152, gsb0 ;  /* 0x01e00000049879f3 */ /* 0x000fe20008000898 */
[----:B------:R-:W-:-:S04]  /*9660*/  UIADD3 UR6, UR61, 0x1, URZ ;  /* 0x000000013d067890 */ /* 0x000fc8000fffe03f */
[----:B------:R-:W-:-:S04]  /*9670*/  UISETP.NE.AND UP0, UPT, UR6, 0x5, UPT ;  /* 0x000000050600788c */ /* 0x000fc8000bf05270 */
[----:B------:R-:W-:Y:S02]  /*9680*/  USEL UR7, URZ, 0x1, UP0 ;  /* 0x000000013f077887 */ /* 0x000fe40008000000 */
[----:B------:R-:W-:-:S04]  /*9690*/  USEL UR6, UR6, URZ, UP0 ;  /* 0x0000003f06067287 */ /* 0x000fc80008000000 */
[----:B------:R-:W-:Y:S01]  /*96a0*/  LOP3.LUT R219, R0, UR7, RZ, 0x3c, !PT ;  /* 0x0000000700db7c12 */ /* 0x000fe2000f8e3cff */
[----:B------:R-:W-:Y:S02]  /*96b0*/  WARPGROUP.DEPBAR.LE gsb0, 0x0 ;  /* 0x00008000000079c5 */ /* 0x000fe40000010000 */
[----:B------:R-:W-:-:S06]  /*96c0*/  WARPGROUP.ARRIVE ;  /* 0x00000000000079c5 */ /* 0x000fcc0000000000 */
        /* <DEDUP_REMOVED lines=38> */
[----:B------:R-:W-:Y:S05]  /*9930*/  @!P3 BRA `(.L_x_26) ;  /* 0x000000000004b947 */ /* 0x000fea0003800000 */
[----:B------:R-:W-:Y:S01]  /*9940*/  BPT.TRAP 0x1 ;  /* 0x000000040000795c */ /* 0x000fe20000300000 */
.L_x_26:
[----:B------:R-:W-:Y:S01]  /*9950*/  FMNMX R0, R152, R2, !PT ;  /* 0x0000000298007209 */ /* 0x000fe20007800000 */
[----:B------:R1:W-:Y:S03]  /*9960*/  STL [R1+0x308], R82 ;  /* 0x0003085201007387 */ /* 0x0003e60000100800 */
[----:B------:R-:W-:-:S04]  /*9970*/  FMNMX R0, R153, R0, !PT ;  /* 0x0000000099007209 */ /* 0x000fc80007800000 */
[----:B------:R-:W-:Y:S01]  /*9980*/  FMNMX R0, R156, R0, !PT ;  /* 0x000000009c007209 */ /* 0x000fe20007800000 */
[----:B-1----:R-:W2:Y:S03]  /*9990*/  LDL.LU R82, [R1] ;  /* 0x0000000001527983 */ /* 0x002ea60000300800 */
[----:B------:R-:W-:Y:S01]  /*99a0*/  FMNMX R0, R157, R0, !PT ;  /* 0x000000009d007209 */ /* 0x000fe20007800000 */
[----:B------:R1:W-:Y:S03]  /*99b0*/  STL [R1+0x304], R83 ;  /* 0x0003045301007387 */ /* 0x0003e60000100800 */
[----:B------:R-:W-:-:S04]  /*99c0*/  FMNMX R0, R160, R0, !PT ;  /* 0x00000000a0007209 */ /* 0x000fc80007800000 */
[----:B------:R-:W-:-:S04]  /*99d0*/  FMNMX R0, R161, R0, !PT ;  /* 0x00000000a1007209 */ /* 0x000fc80007800000 */
[----:B------:R-:W-:Y:S01]  /*99e0*/  FMNMX R0, R164, R0, !PT ;  /* 0x00000000a4007209 */ /* 0x000fe20007800000 */
[----:B-1----:R-:W3:Y:S03]  /*99f0*/  LDL.LU R83, [R1+0x4] ;  /* 0x0000040001537983 */ /* 0x002ee60000300800 */
[----:B------:R-:W-:Y:S01]  /*9a00*/  FMNMX R0, R165, R0, !PT ;  /* 0x00000000a5007209 */ /* 0x000fe20007800000 */
[----:B------:R1:W-:Y:S03]  /*9a10*/  STL [R1+0x300], R86 ;  /* 0x0003005601007387 */ /* 0x0003e60000100800 */
[----:B------:R-:W-:-:S04]  /*9a20*/  FMNMX R0, R168, R0, !PT ;  /* 0x00000000a8007209 */ /* 0x000fc80007800000 */
[----:B------:R-:W-:Y:S01]  /*9a30*/  FMNMX R0, R169, R0, !PT ;  /* 0x00000000a9007209 */ /* 0x000fe20007800000 */
[----:B-1----:R-:W4:Y:S03]  /*9a40*/  LDL.LU R86, [R1+0x10] ;  /* 0x0000100001567983 */ /* 0x002f260000300800 */
[----:B------:R-:W-:Y:S01]  /*9a50*/  FMNMX R0, R172, R0, !PT ;  /* 0x00000000ac007209 */ /* 0x000fe20007800000 */
[----:B------:R1:W-:Y:S03]  /*9a60*/  STL [R1+0x2fc], R87 ;  /* 0x0002fc5701007387 */ /* 0x0003e60000100800 */
[----:B------:R-:W-:-:S04]  /*9a70*/  FMNMX R0, R173, R0, !PT ;  /* 0x00000000ad007209 */ /* 0x000fc80007800000 */
[----:B------:R-:W-:-:S04]  /*9a80*/  FMNMX R0, R176, R0, !PT ;  /* 0x00000000b0007209 */ /* 0x000fc80007800000 */
[----:B------:R-:W-:Y:S01]  /*9a90*/  FMNMX R0, R177, R0, !PT ;  /* 0x00000000b1007209 */ /* 0x000fe20007800000 */
[----:B-1----:R-:W4:Y:S03]  /*9aa0*/  LDL.LU R87, [R1+0x14] ;  /* 0x0000140001577983 */ /* 0x002f260000300800 */
        /* <DEDUP_REMOVED lines=28> */
[----:B------:R1:W-:Y:S04]  /*9c70*/  STL [R1+0x2e4], R99 ;  /* 0x0002e46301007387 */ /* 0x0003e80000100800 */
[----:B------:R-:W1:Y:S04]  /*9c80*/  SHFL.BFLY PT, R3, R0, 0x1, 0x1f ;  /* 0x0c201f0000037f89 */ /* 0x000e6800000e0000 */
[----:B-1----:R-:W4:Y:S04]  /*9c90*/  LDL.LU R99, [R1+0x44] ;  /* 0x0000440001637983 */ /* 0x002f280000300800 */
[----:B------:R1:W-:Y:S04]  /*9ca0*/  STL [R1+0x2e0], R102 ;  /* 0x0002e06601007387 */ /* 0x0003e80000100800 */
[----:B-1----:R-:W4:Y:S01]  /*9cb0*/  LDL.LU R102, [R1+0x50] ;  /* 0x0000500001667983 */ /* 0x002f220000300800 */
[----:B------:R-:W-:-:S03]  /*9cc0*/  FMNMX R0, R0, R3, !PT ;  /* 0x0000000300007209 */ /* 0x000fc60007800000 */
[----:B------:R1:W-:Y:S04]  /*9cd0*/  STL [R1+0x2dc], R103 ;  /* 0x0002dc6701007387 */ /* 0x0003e80000100800 */
[----:B------:R-:W1:Y:S04]  /*9ce0*/  SHFL.BFLY PT, R3, R0, 0x2, 0x1f ;  /* 0x0c401f0000037f89 */ /* 0x000e6800000e0000 */
[----:B-1----:R-:W4:Y:S04]  /*9cf0*/  LDL.LU R103, [R1+0x54] ;  /* 0x0000540001677983 */ /* 0x002f280000300800 */
[----:B------:R1:W-:Y:S04]  /*9d00*/  STL [R1+0x2d8], R106 ;  /* 0x0002d86a01007387 */ /* 0x0003e80000100800 */
[----:B-1----:R-:W4:Y:S01]  /*9d10*/  LDL.LU R106, [R1+0x60] ;  /* 0x00006000016a7983 */ /* 0x002f220000300800 */
[----:B------:R-:W-:-:S03]  /*9d20*/  FMNMX R23, R0, R3, !PT ;  /* 0x0000000300177209 */ /* 0x000fc60007800000 */
[----:B------:R1:W-:Y:S01]  /*9d30*/  STL [R1+0x2d4], R107 ;  /* 0x0002d46b01007387 */ /* 0x0003e20000100800 */
[----:B------:R-:W-:-:S04]  /*9d40*/  FSETP.NEU.AND P2, PT, R23, -INF , PT ;  /* 0xff8000001700780b */ /* 0x000fc80003f4d000 */
[----:B------:R-:W-:Y:S01]  /*9d50*/  FSEL R3, R23, RZ, P2 ;  /* 0x000000ff17037208 */ /* 0x000fe20001000000 */
[----:B-1----:R-:W4:Y:S04]  /*9d60*/  LDL.LU R107, [R1+0x64] ;  /* 0x00006400016b7983 */ /* 0x002f280000300800 */
[C---:B------:R-:W-:Y:S01]  /*9d70*/  FMUL R0, R3.reuse, UR60 ;  /* 0x0000003c03007c20 */ /* 0x040fe20008400000 */
[----:B------:R-:W-:-:S01]  /*9d80*/  FADD R8, -R3, R2 ;  /* 0x0000000203087221 */ /* 0x000fc20000000100 */
[----:B------:R1:W-:Y:S02]  /*9d90*/  STL [R1+0x2d0], R110 ;  /* 0x0002d06e01007387 */ /* 0x0003e40000100800 */
[----:B------:R-:W-:-:S01]  /*9da0*/  FFMA R152, R152, UR60, -R0 ;  /* 0x0000003c98987c23 */ /* 0x000fc20008000800 */
[--C-:B------:R-:W-:Y:S01]  /*9db0*/  FFMA R156, R156, UR60, -R0.reuse ;  /* 0x0000003c9c9c7c23 */ /* 0x100fe20008000800 */
[----:B------:R-:W-:-:S01]  /*9dc0*/  FFMA R153, R153, UR60, -R0 ;  /* 0x0000003c99997c23 */ /* 0x000fc20008000800 */
[----:B------:R-:W-:-:S02]  /*9dd0*/  FFMA R157, R157, UR60, -R0 ;  /* 0x0000003c9d9d7c23 */ /* 0x000fc40008000800 */
[----:B------:R-:W-:Y:S02]  /*9de0*/  FSETP.GEU.AND P5, PT, R152, -126, PT ;  /* 0xc2fc00009800780b */ /* 0x000fe40003fae000 */
[----:B------:R-:W-:Y:S01]  /*9df0*/  FSETP.GEU.AND P2, PT, R156, -126, PT ;  /* 0xc2fc00009c00780b */ /* 0x000fe20003f4e000 */
[----:B------:R-:W-:-:S01]  /*9e00*/  FFMA R160, R160, UR60, -R0 ;  /* 0x0000003ca0a07c23 */ /* 0x000fc20008000800 */
[----:B------:R-:W-:Y:S01]  /*9e10*/  FSETP.GEU.AND P6, PT, R153, -126, PT ;  /* 0xc2fc00009900780b */ /* 0x000fe20003fce000 */
[----:B------:R-:W-:-:S01]  /*9e20*/  FFMA R164, R164, UR60, -R0 ;  /* 0x0000003ca4a47c23 */ /* 0x000fc20008000800 */
[----:B------:R-:W-:Y:S01]  /*9e30*/  FSETP.GEU.AND P3, PT, R157, -126, PT ;  /* 0xc2fc00009d00780b */ /* 0x000fe20003f6e000 */
[----:B------:R-:W-:-:S01]  /*9e40*/  FFMA R161, R161, UR60, -R0 ;  /* 0x0000003ca1a17c23 */ /* 0x000fc20008000800 */
[--C-:B------:R-:W-:Y:S01]  /*9e50*/  FFMA R165, R165, UR60, -R0.reuse ;  /* 0x0000003ca5a57c23 */ /* 0x100fe20008000800 */
[----:B------:R-:W-:-:S01]  /*9e60*/  FFMA R168, R168, UR60, -R0 ;  /* 0x0000003ca8a87c23 */ /* 0x000fc20008000800 */
[--C-:B------:R-:W-:Y:S01]  /*9e70*/  FFMA R172, R172, UR60, -R0.reuse ;  /* 0x0000003cacac7c23 */ /* 0x100fe20008000800 */
[----:B------:R-:W-:-:S01]  /*9e80*/  FFMA R169, R169, UR60, -R0 ;  /* 0x0000003ca9a97c23 */ /* 0x000fc20008000800 */
[--C-:B------:R-:W-:Y:S01]  /*9e90*/  FFMA R173, R173, UR60, -R0.reuse ;  /* 0x0000003cadad7c23 */ /* 0x100fe20008000800 */
[----:B------:R-:W-:Y:S01]  /*9ea0*/  @!P5 FMUL R152, R152, 0.5 ;  /* 0x3f0000009898d820 */ /* 0x000fe20000400000 */
[--C-:B------:R-:W-:Y:S01]  /*9eb0*/  FFMA R176, R176, UR60, -R0.reuse ;  /* 0x0000003cb0b07c23 */ /* 0x100fe20008000800 */
[----:B------:R-:W-:Y:S01]  /*9ec0*/  @!P2 FMUL R156, R156, 0.5 ;  /* 0x3f0000009c9ca820 */ /* 0x000fe20000400000 */
[--C-:B------:R-:W-:Y:S01]  /*9ed0*/  FFMA R180, R180, UR60, -R0.reuse ;  /* 0x0000003cb4b47c23 */ /* 0x100fe20008000800 */
[----:B------:R-:W-:Y:S01]  /*9ee0*/  @!P6 FMUL R153, R153, 0.5 ;  /* 0x3f0000009999e820 */ /* 0x000fe20000400000 */
[--C-:B------:R-:W-:Y:S01]  /*9ef0*/  FFMA R177, R177, UR60, -R0.reuse ;  /* 0x0000003cb1b17c23 */ /* 0x100fe20008000800 */
[----:B------:R-:W1:Y:S01]  /*9f00*/  MUFU.EX2 R152, R152 ;  /* 0x0000009800987308 */ /* 0x000e620000000800 */
[----:B------:R-:W-:Y:S01]  /*9f10*/  @!P3 FMUL R157, R157, 0.5 ;  /* 0x3f0000009d9db820 */ /* 0x000fe20000400000 */
[--C-:B------:R-:W-:Y:S01]  /*9f20*/  FFMA R184, R184, UR60, -R0.reuse ;  /* 0x0000003cb8b87c23 */ /* 0x100fe20008000800 */
[----:B------:R-:W-:-:S01]  /*9f30*/  FFMA R185, R185, UR60, -R0 ;  /* 0x0000003cb9b97c23 */ /* 0x000fc20008000800 */
[--C-:B------:R-:W-:Y:S01]  /*9f40*/  FFMA R189, R189, UR60, -R0.reuse ;  /* 0x0000003cbdbd7c23 */ /* 0x100fe20008000800 */
[----:B------:R-:W-:-:S01]  /*9f50*/  FFMA R188, R188, UR60, -R0 ;  /* 0x0000003cbcbc7c23 */ /* 0x000fc20008000800 */
[--C-:B------:R-:W-:Y:S01]  /*9f60*/  FFMA R192, R192, UR60, -R0.reuse ;  /* 0x0000003cc0c07c23 */ /* 0x100fe20008000800 */
[----:B------:R-:W-:-:S01]  /*9f70*/  FFMA R193, R193, UR60, -R0 ;  /* 0x0000003cc1c17c23 */ /* 0x000fc20008000800 */
[----:B------:R-:W1:Y:S01]  /*9f80*/  MUFU.EX2 R156, R156 ;  /* 0x0000009c009c7308 */ /* 0x000e620000000800 */
[----:B------:R-:W-:-:S01]  /*9f90*/  FFMA R200, R200, UR60, -R0 ;  /* 0x0000003cc8c87c23 */ /* 0x000fc20008000800 */
        /* <DEDUP_REMOVED lines=10> */
[----:B-1----:R-:W4:Y:S04]  /*a040*/  LDL.LU R110, [R1+0x70] ;  /* 0x00007000016e7983 */ /* 0x002f280000300800 */
[----:B------:R-:W1:Y:S01]  /*a050*/  MUFU.EX2 R157, R157 ;  /* 0x0000009d009d7308 */ /* 0x000e620000000800 */
[----:B------:R-:W-:Y:S01]  /*a060*/  @!P5 FMUL R152, R152, R152 ;  /* 0x000000989898d220 */ /* 0x000fe20000400000 */
[----:B------:R-:W-:Y:S01]  /*a070*/  @!P2 FMUL R156, R156, R156 ;  /* 0x0000009c9c9ca220 */ /* 0x000fe20000400000 */
[----:B------:R-:W-:Y:S01]  /*a080*/  FSETP.GEU.AND P5, PT, R160, -126, PT ;  /* 0xc2fc0000a000780b */ /* 0x000fe20003fae000 */
[----:B------:R-:W-:Y:S01]  /*a090*/  @!P6 FMUL R153, R153, R153 ;  /* 0x000000999999e220 */ /* 0x000fe20000400000 */
[----:B------:R-:W-:Y:S01]  /*a0a0*/  FSETP.GEU.AND P2, PT, R164, -126, PT ;  /* 0xc2fc0000a400780b */ /* 0x000fe20003f4e000 */
[----:B------:R-:W-:Y:S01]  /*a0b0*/  FFMA R0, R213, UR60, -R0 ;  /* 0x0000003cd5007c23 */ /* 0x000fe20008000800 */
[----:B------:R-:W-:Y:S01]  /*a0c0*/  FSETP.GEU.AND P6, PT, R161, -126, PT ;  /* 0xc2fc0000a100780b */ /* 0x000fe20003fce000 */
[----:B------:R1:W-:Y:S02]  /*a0d0*/  STL [R1+0x2cc], R111 ;  /* 0x0002cc6f01007387 */ /* 0x0003e40000100800 */
[----:B-1----:R-:W-:Y:S01]  /*a0e0*/  @!P3 FMUL R157, R157, R157 ;  /* 0x0000009d9d9db220 */ /* 0x002fe20000400000 */
[----:B------:R-:W-:-:S05]  /*a0f0*/  FSETP.GEU.AND P3, PT, R165, -126, PT ;  /* 0xc2fc0000a500780b */ /* 0x000fca0003f6e000 */
[----:B------:R-:W-:Y:S02]  /*a100*/  @!P5 FMUL R160, R160, 0.5 ;  /* 0x3f000000a0a0d820 */ /* 0x000fe40000400000 */
[----:B------:R-:W-:Y:S01]  /*a110*/  @!P2 FMUL R164, R164, 0.5 ;  /* 0x3f000000a4a4a820 */ /* 0x000fe20000400000 */
[----:B------:R-:W4:Y:S01]  /*a120*/  LDL.LU R111, [R1+0x74] ;  /* 0x00007400016f7983 */ /* 0x000f220000300800 */
[----:B------:R-:W-:Y:S02]  /*a130*/  @!P6 FMUL R161, R161, 0.5 ;  /* 0x3f000000a1a1e820 */ /* 0x000fe40000400000 */
[----:B------:R-:W1:Y:S01]  /*a140*/  MUFU.EX2 R160, R160 ;  /* 0x000000a000a07308 */ /* 0x000e620000000800 */
[----:B------:R1:W-:Y:S01]  /*a150*/  STL [R1+0x2c8], R114 ;  /* 0x0002c87201007387 */ /* 0x0003e20000100800 */
[----:B------:R-:W-:-:S06]  /*a160*/  @!P3 FMUL R165, R165, 0.5 ;  /* 0x3f000000a5a5b820 */ /* 0x000fcc0000400000 */
[----:B------:R-:W2:Y:S01]  /*a170*/  MUFU.EX2 R164, R164 ;  /* 0x000000a400a47308 */ /* 0x000ea20000000800 */
[----:B-1----:R-:W4:Y:S07]  /*a180*/  LDL.LU R114, [R1+0x80] ;  /* 0x0000800001727983 */ /* 0x002f2e0000300800 */
[----:B------:R-:W1:Y:S01]  /*a190*/  MUFU.EX2 R161, R161 ;  /* 0x000000a100a17308 */ /* 0x000e620000000800 */
[----:B------:R-:W-:-:S07]  /*a1a0*/  @!P5 FMUL R160, R160, R160 ;  /* 0x000000a0a0a0d220 */ /* 0x000fce0000400000 */
[----:B------:R-:W3:Y:S01]  /*a1b0*/  MUFU.EX2 R165, R165 ;  /* 0x000000a500a57308 */ /* 0x000ee20000000800 */
[----:B--2---:R-:W-:Y:S01]  /*a1c0*/  @!P2 FMUL R164, R164, R164 ;  /* 0x000000a4a4a4a220 */ /* 0x004fe20000400000 */
[----:B------:R-:W-:Y:S01]  /*a1d0*/  FSETP.GEU.AND P5, PT, R168, -126, PT ;  /* 0xc2fc0000a800780b */ /* 0x000fe20003fae000 */
[----:B------:R2:W-:Y:S01]  /*a1e0*/  STL [R1+0x2c4], R115 ;  /* 0x0002c47301007387 */ /* 0x0005e20000100800 */
[----:B------:R-:W-:Y:S01]  /*a1f0*/  FSETP.GEU.AND P2, PT, R172, -126, PT ;  /* 0xc2fc0000ac00780b */ /* 0x000fe20003f4e000 */
[----:B-1----:R-:W-:Y:S01]  /*a200*/  @!P6 FMUL R161, R161, R161 ;  /* 0x000000a1a1a1e220 */ /* 0x002fe20000400000 */
[----:B------:R-:W-:Y:S01]  /*a210*/  FSETP.GEU.AND P6, PT, R169, -126, PT ;  /* 0xc2fc0000a900780b */ /* 0x000fe20003fce000 */
[----:B--2---:R-:W2:Y:S01]  /*a220*/  LDL.LU R115, [R1+0x84] ;  /* 0x0000840001737983 */ /* 0x004ea20000300800 */
[----:B---3--:R-:W-:Y:S01]  /*a230*/  @!P3 FMUL R165, R165, R165 ;  /* 0x000000a5a5a5b220 */ /* 0x008fe20000400000 */
[----:B------:R-:W-:-:S06]  /*a240*/  FSETP.GEU.AND P3, PT, R173, -126, PT ;  /* 0xc2fc0000ad00780b */ /* 0x000fcc0003f6e000 */
[----:B------:R-:W-:Y:S02]  /*a250*/  @!P5 FMUL R168, R168, 0.5 ;  /* 0x3f000000a8a8d820 */ /* 0x000fe40000400000 */
[----:B------:R-:W-:Y:S01]  /*a260*/  @!P2 FMUL R172, R172, 0.5 ;  /* 0x3f000000acaca820 */ /* 0x000fe20000400000 */
[----:B------:R1:W-:Y:S01]  /*a270*/  STL [R1+0x2c0], R118 ;  /* 0x0002c07601007387 */ /* 0x0003e20000100800 */
[----:B------:R-:W-:Y:S02]  /*a280*/  @!P6 FMUL R169, R169, 0.5 ;  /* 0x3f000000a9a9e820 */ /* 0x000fe40000400000 */
[----:B------:R-:W3:Y:S01]  /*a290*/  MUFU.EX2 R168, R168 ;  /* 0x000000a800a87308 */ /* 0x000ee20000000800 */
[----:B------:R-:W-:Y:S01]  /*a2a0*/  @!P3 FMUL R173, R173, 0.5 ;  /* 0x3f000000adadb820 */ /* 0x000fe20000400000 */
[----:B-1----:R-:W2:Y:S06]  /*a2b0*/  LDL.LU R118, [R1+0x90] ;  /* 0x0000900001767983 */ /* 0x002eac0000300800 */
[----:B------:R-:W1:Y:S01]  /*a2c0*/  MUFU.EX2 R172, R172 ;  /* 0x000000ac00ac7308 */ /* 0x000e620000000800 */
[----:B------:R1:W-:Y:S07]  /*a2d0*/  STL [R1+0x2bc], R119 ;  /* 0x0002bc7701007387 */ /* 0x0003ee0000100800 */
[----:B------:R-:W1:Y:S01]  /*a2e0*/  MUFU.EX2 R169, R169 ;  /* 0x000000a900a97308 */ /* 0x000e620000000800 */
[----:B---3--:R-:W-:-:S07]  /*a2f0*/  @!P5 FMUL R168, R168, R168 ;  /* 0x000000a8a8a8d220 */ /* 0x008fce0000400000 */
[----:B------:R-:W3:Y:S01]  /*a300*/  MUFU.EX2 R173, R173 ;  /* 0x000000ad00ad7308 */ /* 0x000ee20000000800 */
[----:B-1----:R-:W-:Y:S01]  /*a310*/  @!P2 FMUL R172, R172, R172 ;  /* 0x000000acacaca220 */ /* 0x002fe20000400000 */
[----:B------:R-:W-:Y:S01]  /*a320*/  FSETP.GEU.AND P5, PT, R176, -126, PT ;  /* 0xc2fc0000b000780b */ /* 0x000fe20003fae000 */
[----:B------:R-:W2:Y:S01]  /*a330*/  LDL.LU R119, [R1+0x94] ;  /* 0x0000940001777983 */ /* 0x000ea20000300800 */
[----:B------:R-:W-:-:S03]  /*a340*/  FSETP.GEU.AND P2, PT, R180, -126, PT ;  /* 0xc2fc0000b400780b */ /* 0x000fc60003f4e000 */
[----:B------:R1:W-:Y:S01]  /*a350*/  STL [R1+0x2b8], R122 ;  /* 0x0002b87a01007387 */ /* 0x0003e20000100800 */
[----:B------:R-:W-:Y:S01]  /*a360*/  @!P6 FMUL R169, R169, R169 ;  /* 0x000000a9a9a9e220 */ /* 0x000fe20000400000 */
[----:B------:R-:W-:Y:S01]  /*a370*/  FSETP.GEU.AND P6, PT, R177, -126, PT ;  /* 0xc2fc0000b100780b */ /* 0x000fe20003fce000 */
[----:B---3--:R-:W-:Y:S01]  /*a380*/  @!P3 FMUL R173, R173, R173 ;  /* 0x000000adadadb220 */ /* 0x008fe20000400000 */
[----:B------:R-:W-:-:S04]  /*a390*/  FSETP.GEU.AND P3, PT, R184, -126, PT ;  /* 0xc2fc0000b800780b */ /* 0x000fc80003f6e000 */
[----:B------:R-:W-:Y:S02]  /*a3a0*/  @!P5 FMUL R176, R176, 0.5 ;  /* 0x3f000000b0b0d820 */ /* 0x000fe40000400000 */
[----:B------:R-:W-:Y:S01]  /*a3b0*/  @!P2 FMUL R180, R180, 0.5 ;  /* 0x3f000000b4b4a820 */ /* 0x000fe20000400000 */
[----:B-1----:R-:W3:Y:S04]  /*a3c0*/  LDL.LU R122, [R1+0xa0] ;  /* 0x0000a000017a7983 */ /* 0x002ee80000300800 */
[----:B------:R-:W-:Y:S01]  /*a3d0*/  @!P6 FMUL R177, R177, 0.5 ;  /* 0x3f000000b1b1e820 */ /* 0x000fe20000400000 */
[----:B------:R-:W1:Y:S01]  /*a3e0*/  MUFU.EX2 R176, R176 ;  /* 0x000000b000b07308 */ /* 0x000e620000000800 */
[----:B------:R1:W-:Y:S01]  /*a3f0*/  STL [R1+0x2b4], R123 ;  /* 0x0002b47b01007387 */ /* 0x0003e20000100800 */
[----:B------:R-:W-:-:S06]  /*a400*/  @!P3 FMUL R184, R184, 0.5 ;  /* 0x3f000000b8b8b820 */ /* 0x000fcc0000400000 */
[----:B------:R-:W1:Y:S02]  /*a410*/  MUFU.EX2 R180, R180 ;  /* 0x000000b400b47308 */ /* 0x000e640000000800 */
[----:B-1----:R-:W3:Y:S04]  /*a420*/  LDL.LU R123, [R1+0xa4] ;  /* 0x0000a400017b7983 */ /* 0x002ee80000300800 */
[----:B------:R1:W-:Y:S02]  /*a430*/  STL [R1+0x2b0], R126 ;  /* 0x0002b07e01007387 */ /* 0x0003e40000100800 */
[----:B------:R-:W1:Y:S08]  /*a440*/  MUFU.EX2 R177, R177 ;  /* 0x000000b100b17308 */ /* 0x000e700000000800 */
[----:B------:R-:W1:Y:S01]  /*a450*/  MUFU.EX2 R184, R184 ;  /* 0x000000b800b87308 */ /* 0x000e620000000800 */
[----:B------:R-:W-:Y:S01]  /*a460*/  @!P5 FMUL R176, R176, R176 ;  /* 0x000000b0b0b0d220 */ /* 0x000fe20000400000 */
[----:B------:R-:W-:Y:S01]  /*a470*/  @!P2 FMUL R180, R180, R180 ;  /* 0x000000b4b4b4a220 */ /* 0x000fe20000400000 */
[----:B------:R-:W-:Y:S01]  /*a480*/  FSETP.GEU.AND P5, PT, R185, -126, PT ;  /* 0xc2fc0000b900780b */ /* 0x000fe20003fae000 */
[----:B-1----:R-:W3:Y:S01]  /*a490*/  LDL.LU R126, [R1+0xb0] ;  /* 0x0000b000017e7983 */ /* 0x002ee20000300800 */
[----:B------:R-:W-:-:S03]  /*a4a0*/  FSETP.GEU.AND P2, PT, R189, -126, PT ;  /* 0xc2fc0000bd00780b */ /* 0x000fc60003f4e000 */
[----:B------:R1:W-:Y:S01]  /*a4b0*/  STL [R1+0x2ac], R127 ;  /* 0x0002ac7f01007387 */ /* 0x0003e20000100800 */
[----:B------:R-:W-:Y:S01]  /*a4c0*/  @!P6 FMUL R177, R177, R177 ;  /* 0x000000b1b1b1e220 */ /* 0x000fe20000400000 */
[----:B------:R-:W-:Y:S01]  /*a4d0*/  FSETP.GEU.AND P6, PT, R188, -126, PT ;  /* 0xc2fc0000bc00780b */ /* 0x000fe20003fce000 */
[----:B------:R-:W-:Y:S01]  /*a4e0*/  @!P3 FMUL R184, R184, R184 ;  /* 0x000000b8b8b8b220 */ /* 0x000fe20000400000 */
[----:B------:R-:W-:-:S04]  /*a4f0*/  FSETP.GEU.AND P3, PT, R192, -126, PT ;  /* 0xc2fc0000c000780b */ /* 0x000fc80003f6e000 */
[----:B------:R-:W-:Y:S02]  /*a500*/  @!P5 FMUL R185, R185, 0.5 ;  /* 0x3f000000b9b9d820 */ /* 0x000fe40000400000 */
[----:B------:R-:W-:Y:S01]  /*a510*/  @!P2 FMUL R189, R189, 0.5 ;  /* 0x3f000000bdbda820 */ /* 0x000fe20000400000 */
[----:B-1----:R-:W3:Y:S04]  /*a520*/  LDL.LU R127, [R1+0xb4] ;  /* 0x0000b400017f7983 */ /* 0x002ee80000300800 */
[----:B------:R-:W-:Y:S01]  /*a530*/  @!P6 FMUL R188, R188, 0.5 ;  /* 0x3f000000bcbce820 */ /* 0x000fe20000400000 */
[----:B------:R-:W1:Y:S01]  /*a540*/  MUFU.EX2 R185, R185 ;  /* 0x000000b900b97308 */ /* 0x000e620000000800 */
[----:B------:R-:W-:-:S01]  /*a550*/  FADD R3, R152, R184 ;  /* 0x000000b898037221 */ /* 0x000fc20000000000 */
[----:B------:R1:W-:Y:S01]  /*a560*/  STL [R1+0x2a8], R130 ;  /* 0x0002a88201007387 */ /* 0x0003e20000100800 */
[----:B------:R-:W-:-:S05]  /*a570*/  @!P3 FMUL R192, R192, 0.5 ;  /* 0x3f000000c0c0b820 */ /* 0x000fca0000400000 */
[----:B------:R-:W1:Y:S02]  /*a580*/  MUFU.EX2 R189, R189 ;  /* 0x000000bd00bd7308 */ /* 0x000e640000000800 */
[----:B-1----:R-:W3:Y:S06]  /*a590*/  LDL.LU R130, [R1+0xc0] ;  /* 0x0000c00001827983 */ /* 0x002eec0000300800 */
[----:B------:R-:W1:Y:S01]  /*a5a0*/  MUFU.EX2 R188, R188 ;  /* 0x000000bc00bc7308 */ /* 0x000e620000000800 */
[----:B------:R-:W-:-:S07]  /*a5b0*/  @!P5 FMUL R185, R185, R185 ;  /* 0x000000b9b9b9d220 */ /* 0x000fce0000400000 */
[----:B------:R-:W1:Y:S01]  /*a5c0*/  MUFU.EX2 R192, R192 ;  /* 0x000000c000c07308 */ /* 0x000e620000000800 */
[----:B------:R-:W-:Y:S01]  /*a5d0*/  @!P2 FMUL R189, R189, R189 ;  /* 0x000000bdbdbda220 */ /* 0x000fe20000400000 */
[----:B------:R-:W-:Y:S01]  /*a5e0*/  FSETP.GEU.AND P5, PT, R193, -126, PT ;  /* 0xc2fc0000c100780b */ /* 0x000fe20003fae000 */
[----:B------:R1:W-:Y:S01]  /*a5f0*/  STL [R1+0x2a4], R131 ;  /* 0x0002a48301007387 */ /* 0x0003e20000100800 */
[----:B------:R-:W-:Y:S01]  /*a600*/  FSETP.GEU.AND P2, PT, R200, -126, PT ;  /* 0xc2fc0000c800780b */ /* 0x000fe20003f4e000 */
[----:B-1----:R-:W-:Y:S01]  /*a610*/  @!P6 FMUL R188, R188, R188 ;  /* 0x000000bcbcbce220 */ /* 0x002fe20000400000 */
[----:B------:R-:W-:Y:S01]  /*a620*/  FSETP.GEU.AND P6, PT, R196, -126, PT ;  /* 0xc2fc0000c400780b */ /* 0x000fe20003fce000 */
[----:B------:R-:W3:Y:S01]  /*a630*/  LDL.LU R131, [R1+0xc4] ;  /* 0x0000c40001837983 */ /* 0x000ee20000300800 */
[----:B------:R-:W-:Y:S01]  /*a640*/  @!P3 FMUL R192, R192, R192 ;  /* 0x000000c0c0c0b220 */ /* 0x000fe20000400000 */
[----:B------:R-:W-:-:S06]  /*a650*/  FSETP.GEU.AND P3, PT, R201, -126, PT ;  /* 0xc2fc0000c900780b */ /* 0x000fcc0003f6e000 */
[----:B------:R-:W-:Y:S02]  /*a660*/  @!P5 FMUL R193, R193, 0.5 ;  /* 0x3f000000c1c1d820 */ /* 0x000fe40000400000 */
[----:B------:R-:W-:Y:S01]  /*a670*/  @!P2 FMUL R200, R200, 0.5 ;  /* 0x3f000000c8c8a820 */ /* 0x000fe20000400000 */
[----:B------:R1:W-:Y:S01]  /*a680*/  STL [R1+0x2a0], R134 ;  /* 0x0002a08601007387 */ /* 0x0003e20000100800 */
[----:B------:R-:W-:Y:S02]  /*a690*/  @!P6 FMUL R196, R196, 0.5 ;  /* 0x3f000000c4c4e820 */ /* 0x000fe40000400000 */
[----:B------:R-:W1:Y:S01]  /*a6a0*/  MUFU.EX2 R193, R193 ;  /* 0x000000c100c17308 */ /* 0x000e620000000800 */
[----:B------:R-:W-:Y:S01]  /*a6b0*/  @!P3 FMUL R201, R201, 0.5 ;  /* 0x3f000000c9c9b820 */ /* 0x000fe20000400000 */
[----:B-1----:R-:W3:Y:S06]  /*a6c0*/  LDL.LU R134, [R1+0xd0] ;  /* 0x0000d00001867983 */ /* 0x002eec0000300800 */
[----:B------:R-:W1:Y:S01]  /*a6d0*/  MUFU.EX2 R200, R200 ;  /* 0x000000c800c87308 */ /* 0x000e620000000800 */
[----:B------:R1:W-:Y:S07]  /*a6e0*/  STL [R1+0x29c], R135 ;  /* 0x00029c8701007387 */ /* 0x0003ee0000100800 */
[----:B------:R-:W1:Y:S01]  /*a6f0*/  MUFU.EX2 R196, R196 ;  /* 0x000000c400c47308 */ /* 0x000e620000000800 */
[----:B------:R-:W-:-:S07]  /*a700*/  @!P5 FMUL R193, R193, R193 ;  /* 0x000000c1c1c1d220 */ /* 0x000fce0000400000 */
[----:B------:R-:W1:Y:S02]  /*a710*/  MUFU.EX2 R201, R201 ;  /* 0x000000c900c97308 */ /* 0x000e640000000800 */
[----:B-1----:R-:W-:Y:S01]  /*a720*/  @!P2 FMUL R200, R200, R200 ;  /* 0x000000c8c8c8a220 */ /* 0x002fe20000400000 */
[----:B------:R-:W-:Y:S01]  /*a730*/  FSETP.GEU.AND P5, PT, R208, -126, PT ;  /* 0xc2fc0000d000780b */ /* 0x000fe20003fae000 */
[----:B------:R-:W3:Y:S01]  /*a740*/  LDL.LU R135, [R1+0xd4] ;  /* 0x0000d40001877983 */ /* 0x000ee20000300800 */
[----:B------:R-:W-:Y:S01]  /*a750*/  FSETP.GEU.AND P2, PT, R209, -126, PT ;  /* 0xc2fc0000d100780b */ /* 0x000fe20003f4e000 */
[----:B------:R-:W-:Y:S01]  /*a760*/  @!P6 FMUL R196, R196, R196 ;  /* 0x000000c4c4c4e220 */ /* 0x000fe20000400000 */
[----:B------:R-:W-:Y:S01]  /*a770*/  FSETP.GEU.AND P6, PT, R204, -126, PT ;  /* 0xc2fc0000cc00780b */ /* 0x000fe20003fce000 */
[----:B------:R-:W-:Y:S01]  /*a780*/  @!P3 FMUL R201, R201, R201 ;  /* 0x000000c9c9c9b220 */ /* 0x000fe20000400000 */
[----:B------:R-:W-:-:S07]  /*a790*/  FSETP.GEU.AND P3, PT, R212, -126, PT ;  /* 0xc2fc0000d400780b */ /* 0x000fce0003f6e000 */
[----:B------:R-:W-:Y:S02]  /*a7a0*/  @!P5 FMUL R208, R208, 0.5 ;  /* 0x3f000000d0d0d820 */ /* 0x000fe40000400000 */
[----:B------:R-:W-:Y:S01]  /*a7b0*/  @!P2 FMUL R209, R209, 0.5 ;  /* 0x3f000000d1d1a820 */ /* 0x000fe20000400000 */
[----:B------:R-:W-:Y:S01]  /*a7c0*/  FADD R2, R168, R200 ;  /* 0x000000c8a8027221 */ /* 0x000fe20000000000 */
[----:B------:R1:W-:Y:S01]  /*a7d0*/  STL [R1+0x298], R138 ;  /* 0x0002988a01007387 */ /* 0x0003e20000100800 */
[----:B------:R-:W-:Y:S01]  /*a7e0*/  @!P6 FMUL R204, R204, 0.5 ;  /* 0x3f000000cccce820 */ /* 0x000fe20000400000 */
[----:B------:R-:W1:Y:S01]  /*a7f0*/  MUFU.EX2 R208, R208 ;  /* 0x000000d000d07308 */ /* 0x000e620000000800 */
[----:B------:R-:W-:-:S07]  /*a800*/  @!P3 FMUL R212, R212, 0.5 ;  /* 0x3f000000d4d4b820 */ /* 0x000fce0000400000 */
[----:B------:R-:W1:Y:S01]  /*a810*/  MUFU.EX2 R209, R209 ;  /* 0x000000d100d17308 */ /* 0x000e620000000800 */
[----:B------:R-:W-:-:S01]  /*a820*/  FADD R4, R3, R2 ;  /* 0x0000000203047221 */ /* 0x000fc20000000000 */
[----:B-1----:R-:W3:Y:S06]  /*a830*/  LDL.LU R138, [R1+0xe0] ;  /* 0x0000e000018a7983 */ /* 0x002eec0000300800 */
[----:B------:R-:W1:Y:S08]  /*a840*/  MUFU.EX2 R204, R204 ;  /* 0x000000cc00cc7308 */ /* 0x000e700000000800 */
[----:B------:R-:W4:Y:S01]  /*a850*/  MUFU.EX2 R212, R212 ;  /* 0x000000d400d47308 */ /* 0x000f220000000800 */
[----:B------:R-:W-:Y:S01]  /*a860*/  @!P5 FMUL R208, R208, R208 ;  /* 0x000000d0d0d0d220 */ /* 0x000fe20000400000 */
[----:B------:R-:W-:Y:S01]  /*a870*/  @!P2 FMUL R209, R209, R209 ;  /* 0x000000d1d1d1a220 */ /* 0x000fe20000400000 */
[----:B------:R-:W-:Y:S01]  /*a880*/  FSETP.GEU.AND P2, PT, R205, -126, PT ;  /* 0xc2fc0000cd00780b */ /* 0x000fe20003f4e000 */
[----:B------:R-:W-:Y:S01]  /*a890*/  FADD R3, R160, R192 ;  /* 0x000000c0a0037221 */ /* 0x000fe20000000000 */
[----:B------:R-:W-:-:S01]  /*a8a0*/  FADD R2, R176, R208 ;  /* 0x000000d0b0027221 */ /* 0x000fc20000000000 */
[----:B------:R-:W-:Y:S01]  /*a8b0*/  FSETP.GEU.AND P5, PT, R181, -126, PT ;  /* 0xc2fc0000b500780b */ /* 0x000fe20003fae000 */
[----:B------:R4:W-:Y:S01]  /*a8c0*/  STL [R1+0x294], R139 ;  /* 0x0002948b01007387 */ /* 0x0009e20000100800 */
[----:B-1----:R-:W-:Y:S01]  /*a8d0*/  @!P6 FMUL R204, R204, R204 ;  /* 0x000000cccccce220 */ /* 0x002fe20000400000 */
[----:B------:R-:W-:Y:S01]  /*a8e0*/  FSETP.GEU.AND P6, PT, R197, -126, PT ;  /* 0xc2fc0000c500780b */ /* 0x000fe20003fce000 */
[----:B------:R-:W-:-:S01]  /*a8f0*/  FADD R2, R3, R2 ;  /* 0x0000000203027221 */ /* 0x000fc20000000000 */
[----:B----4-:R-:W-:Y:S01]  /*a900*/  @!P3 FMUL R212, R212, R212 ;  /* 0x000000d4d4d4b220 */ /* 0x010fe20000400000 */
[----:B------:R-:W-:-:S02]  /*a910*/  FSETP.GEU.AND P3, PT, R0, -126, PT ;  /* 0xc2fc00000000780b */ /* 0x000fc40003f6e000 */
[----:B------:R-:W-:Y:S01]  /*a920*/  FADD R5, R4, R2 ;  /* 0x0000000204057221 */ /* 0x000fe20000000000 */
[----:B------:R-:W-:-:S01]  /*a930*/  FADD R3, R153, R185 ;  /* 0x000000b999037221 */ /* 0x000fc20000000000 */
[----:B------:R-:W-:Y:S01]  /*a940*/  FADD R2, R169, R201 ;  /* 0x000000c9a9027221 */ /* 0x000fe20000000000 */
[----:B------:R-:W-:Y:S02]  /*a950*/  @!P2 FMUL R205, R205, 0.5 ;  /* 0x3f000000cdcda820 */ /* 0x000fe40000400000 */
[----:B------:R-:W-:Y:S01]  /*a960*/  @!P5 FMUL R181, R181, 0.5 ;  /* 0x3f000000b5b5d820 */ /* 0x000fe20000400000 */
[----:B------:R-:W4:Y:S01]  /*a970*/  LDL.LU R139, [R1+0xe4] ;  /* 0x0000e400018b7983 */ /* 0x000f220000300800 */
[----:B------:R-:W-:-:S01]  /*a980*/  FADD R4, R3, R2 ;  /* 0x0000000203047221 */ /* 0x000fc20000000000 */
[----:B------:R-:W-:Y:S01]  /*a990*/  FADD R3, R161, R193 ;  /* 0x000000c1a1037221 */ /* 0x000fe20000000000 */
[----:B------:R-:W-:-:S01]  /*a9a0*/  FADD R2, R177, R209 ;  /* 0x000000d1b1027221 */ /* 0x000fc20000000000 */
[----:B------:R-:W-:Y:S01]  /*a9b0*/  @!P6 FMUL R197, R197, 0.5 ;  /* 0x3f000000c5c5e820 */ /* 0x000fe20000400000 */
[----:B------:R-:W1:Y:S01]  /*a9c0*/  MUFU.EX2 R205, R205 ;  /* 0x000000cd00cd7308 */ /* 0x000e620000000800 */
[----:B------:R1:W-:Y:S01]  /*a9d0*/  STL [R1+0x290], R142 ;  /* 0x0002908e01007387 */ /* 0x0003e20000100800 */
[----:B------:R-:W-:Y:S01]  /*a9e0*/  @!P3 FMUL R0, R0, 0.5 ;  /* 0x3f0000000000b820 */ /* 0x000fe20000400000 */
[----:B------:R-:W-:Y:S01]  /*a9f0*/  FADD R2, R3, R2 ;  /* 0x0000000203027221 */ /* 0x000fe20000000000 */
[----:B------:R-:W-:-:S03]  /*aa00*/  FADD R3, R156, R188 ;  /* 0x000000bc9c037221 */ /* 0x000fc60000000000 */
[----:B------:R-:W-:Y:S01]  /*aa10*/  FADD R6, R4, R2 ;  /* 0x0000000204067221 */ /* 0x000fe20000000000 */
[----:B------:R-:W1:Y:S01]  /*aa20*/  MUFU.EX2 R181, R181 ;  /* 0x000000b500b57308 */ /* 0x000e620000000800 */
[----:B------:R-:W-:-:S01]  /*aa30*/  FADD R2, R172, R204 ;  /* 0x000000ccac027221 */ /* 0x000fc20000000000 */
[----:B-1----:R-:W4:Y:S06]  /*aa40*/  LDL.LU R142, [R1+0xf0] ;  /* 0x0000f000018e7983 */ /* 0x002f2c0000300800 */
[----:B------:R-:W1:Y:S01]  /*aa50*/  MUFU.EX2 R197, R197 ;  /* 0x000000c500c57308 */ /* 0x000e620000000800 */
[----:B------:R-:W-:-:S07]  /*aa60*/  FADD R3, R3, R2 ;  /* 0x0000000203037221 */ /* 0x000fce0000000000 */
[----:B------:R1:W1:Y:S01]  /*aa70*/  MUFU.EX2 R11, R0 ;  /* 0x00000000000b7308 */ /* 0x0002620000000800 */
[----:B------:R-:W-:-:S01]  /*aa80*/  FADD R2, R164, R196 ;  /* 0x000000c4a4027221 */ /* 0x000fc20000000000 */
[----:B------:R-:W-:Y:S01]  /*aa90*/  @!P2 FMUL R205, R205, R205 ;  /* 0x000000cdcdcda220 */ /* 0x000fe20000400000 */
[----:B------:R-:W-:Y:S01]  /*aaa0*/  @!P5 FMUL R181, R181, R181 ;  /* 0x000000b5b5b5d220 */ /* 0x000fe20000400000 */
[----:B------:R1:W-:Y:S02]  /*aab0*/  STL [R1+0x28c], R143 ;  /* 0x00028c8f01007387 */ /* 0x0003e40000100800 */
[----:B-1----:R-:W-:-:S04]  /*aac0*/  FADD R0, R180, R212 ;  /* 0x000000d4b4007221 */ /* 0x002fc80000000000 */
[----:B------:R-:W-:Y:S01]  /*aad0*/  FADD R0, R2, R0 ;  /* 0x0000000002007221 */ /* 0x000fe20000000000 */
[----:B------:R-:W-:-:S01]  /*aae0*/  FADD R2, R157, R189 ;  /* 0x000000bd9d027221 */ /* 0x000fc20000000000 */
[----:B------:R-:W-:Y:S01]  /*aaf0*/  @!P6 FMUL R197, R197, R197 ;  /* 0x000000c5c5c5e220 */ /* 0x000fe20000400000 */
[----:B------:R-:W4:Y:S01]  /*ab00*/  LDL.LU R143, [R1+0xf4] ;  /* 0x0000f400018f7983 */ /* 0x000f220000300800 */
[----:B------:R-:W-:-:S01]  /*ab10*/  FADD R4, R3, R0 ;  /* 0x0000000003047221 */ /* 0x000fc20000000000 */
[----:B------:R-:W-:Y:S01]  /*ab20*/  FADD R0, R173, R205 ;  /* 0x000000cdad007221 */ /* 0x000fe20000000000 */
[----:B------:R-:W-:Y:S01]  /*ab30*/  @!P3 FMUL R11, R11, R11 ;  /* 0x0000000b0b0bb220 */ /* 0x000fe20000400000 */
[----:B------:R1:W-:Y:S02]  /*ab40*/  STL [R1+0x288], R146 ;  /* 0x0002889201007387 */ /* 0x0003e40000100800 */
[----:B------:R-:W-:-:S01]  /*ab50*/  FADD R3, R2, R0 ;  /* 0x0000000002037221 */ /* 0x000fc20000000000 */
[----:B------:R-:W-:Y:S01]  /*ab60*/  FADD R2, R165, R197 ;  /* 0x000000c5a5027221 */ /* 0x000fe20000000000 */
[----:B------:R-:W-:-:S04]  /*ab70*/  FADD R0, R181, R11 ;  /* 0x0000000bb5007221 */ /* 0x000fc80000000000 */
[----:B------:R-:W-:Y:S01]  /*ab80*/  FADD R0, R2, R0 ;  /* 0x0000000002007221 */ /* 0x000fe20000000000 */
[----:B-1----:R-:W4:Y:S03]  /*ab90*/  LDL.LU R146, [R1+0x100] ;  /* 0x0001000001927983 */ /* 0x002f260000300800 */
[----:B------:R-:W-:-:S01]  /*aba0*/  FADD R3, R3, R0 ;  /* 0x0000000003037221 */ /* 0x000fc20000000000 */
        /* <DEDUP_REMOVED lines=51> */
[----:B------:R-:W2:Y:S04]  /*aee0*/  SHFL.BFLY PT, R2, R0, 0x1, 0x1f ;  /* 0x0c201f0000027f89 */ /* 0x000ea800000e0000 */
[----:B-1----:R-:W4:Y:S04]  /*aef0*/  LDL.LU R225, [R1+0x150] ;  /* 0x0001500001e17983 */ /* 0x002f280000300800 */
[----:B------:R1:W-:Y:S04]  /*af00*/  STL [R1+0x25c], R224 ;  /* 0x00025ce001007387 */ /* 0x0003e80000100800 */
[----:B-1----:R-:W4:Y:S04]  /*af10*/  LDL.LU R224, [R1+0x154] ;  /* 0x0001540001e07983 */ /* 0x002f280000300800 */
[----:B------:R1:W-:Y:S04]  /*af20*/  STL [R1+0x258], R222 ;  /* 0x000258de01007387 */ /* 0x0003e80000100800 */
[----:B-1----:R-:W4:Y:S04]  /*af30*/  LDL.LU R222, [R1+0x160] ;  /* 0x0001600001de7983 */ /* 0x002f280000300800 */
[----:B------:R1:W-:Y:S04]  /*af40*/  STL [R1+0x254], R218 ;  /* 0x000254da01007387 */ /* 0x0003e80000100800 */
[----:B-1----:R-:W4:Y:S04]  /*af50*/  LDL.LU R218, [R1+0x164] ;  /* 0x0001640001da7983 */ /* 0x002f280000300800 */
[----:B------:R1:W-:Y:S04]  /*af60*/  STL [R1+0x250], R217 ;  /* 0x000250d901007387 */ /* 0x0003e80000100800 */
[----:B-1----:R-:W4:Y:S04]  /*af70*/  LDL.LU R217, [R1+0x170] ;  /* 0x0001700001d97983 */ /* 0x002f280000300800 */
[----:B------:R-:W4:Y:S04]  /*af80*/  LDL.LU R230, [R1+0x174] ;  /* 0x0001740001e67983 */ /* 0x000f280000300800 */
        /* <DEDUP_REMOVED lines=10> */
[----:B------:R-:W4:Y:S01]  /*b030*/  LDL.LU R10, [R1+0x1f0] ;  /* 0x0001f000010a7983 */ /* 0x000f220000300800 */
[----:B------:R-:W-:-:S03]  /*b040*/  FADD R5, R5, R4 ;  /* 0x0000000405057221 */ /* 0x000fc60000000000 */
[----:B------:R-:W4:Y:S01]  /*b050*/  LDL.LU R9, [R1+0x1f4] ;  /* 0x0001f40001097983 */ /* 0x000f220000300800 */
[----:B------:R-:W-:-:S03]  /*b060*/  FADD R4, R6, R3 ;  /* 0x0000000306047221 */ /* 0x000fc60000000000 */
[----:B------:R-:W4:Y:S04]  /*b070*/  LDL.LU R235, [R1+0x1dc] ;  /* 0x0001dc0001eb7983 */ /* 0x000f280000300800 */
[----:B------:R-:W4:Y:S01]  /*b080*/  LDL.LU R234, [R1+0x1e8] ;  /* 0x0001e80001ea7983 */ /* 0x000f220000300800 */
[----:B--2---:R-:W-:-:S03]  /*b090*/  FMNMX R2, R0, R2, !PT ;  /* 0x0000000200027209 */ /* 0x004fc60007800000 */
[----:B------:R-:W2:Y:S01]  /*b0a0*/  LDL.LU R233, [R1+0x1ec] ;  /* 0x0001ec0001e97983 */ /* 0x000ea20000300800 */
[----:B------:R-:W-:-:S03]  /*b0b0*/  FMUL R0, R8, UR60 ;  /* 0x0000003c08007c20 */ /* 0x000fc60008400000 */
[----:B------:R-:W2:Y:S01]  /*b0c0*/  LDL.LU R232, [R1+0x1f8] ;  /* 0x0001f80001e87983 */ /* 0x000ea20000300800 */
[----:B------:R-:W-:-:S03]  /*b0d0*/  FADD R4, R5, R4 ;  /* 0x0000000405047221 */ /* 0x000fc60000000000 */
[----:B------:R-:W2:Y:S01]  /*b0e0*/  LDL.LU R231, [R1+0x1fc] ;  /* 0x0001fc0001e77983 */ /* 0x000ea20000300800 */
[----:B------:R-:W-:-:S03]  /*b0f0*/  R2UR UR7, R216 ;  /* 0x00000000d80772ca */ /* 0x000fc600000e0000 */
[----:B------:R-:W2:Y:S04]  /*b100*/  LDL.LU R213, [R1+0x194] ;  /* 0x0001940001d57983 */ /* 0x000ea80000300800 */
[----:B------:R-:W2:Y:S04]  /*b110*/  LDL.LU R6, [R1+0x190] ;  /* 0x0001900001067983 */ /* 0x000ea80000300800 */
[----:B------:R-:W2:Y:S04]  /*b120*/  LDL.LU R8, [R1+0x184] ;  /* 0x0001840001087983 */ /* 0x000ea80000300800 */
[----:B------:R-:W2:Y:S04]  /*b130*/  LDL.LU R5, [R1+0x180] ;  /* 0x0001800001057983 */ /* 0x000ea80000300800 */
[----:B------:R-:W1:Y:S01]  /*b140*/  SHFL.BFLY PT, R21, R2, 0x2, 0x1f ;  /* 0x0c401f0002157f89 */ /* 0x000e6200000e0000 */
[----:B------:R-:W-:-:S13]  /*b150*/  FSETP.GEU.AND P2, PT, R0, -126, PT ;  /* 0xc2fc00000000780b */ /* 0x000fda0003f4e000 */
[----:B------:R-:W-:-:S06]  /*b160*/  @!P2 FMUL R0, R0, 0.5 ;  /* 0x3f0000000000a820 */ /* 0x000fcc0000400000 */
[----:B------:R-:W3:Y:S01]  /*b170*/  MUFU.EX2 R0, R0 ;  /* 0x0000000000007308 */ /* 0x000ee20000000800 */
[----:B-1----:R-:W-:-:S04]  /*b180*/  FMNMX R21, R2, R21, !PT ;  /* 0x0000001502157209 */ /* 0x002fc80007800000 */
[----:B------:R-:W-:-:S04]  /*b190*/  FSETP.NEU.AND P3, PT, R21, -INF , PT ;  /* 0xff8000001500780b */ /* 0x000fc80003f6d000 */
[----:B------:R-:W-:-:S05]  /*b1a0*/  FSEL R3, R21, RZ, P3 ;  /* 0x000000ff15037208 */ /* 0x000fca0001800000 */
[----:B------:R-:W-:-:S04]  /*b1b0*/  FMUL R2, R3, UR60 ;  /* 0x0000003c03027c20 */ /* 0x000fc80008400000 */
[--C-:B------:R-:W-:Y:S01]  /*b1c0*/  FFMA R158, R158, UR60, -R2.reuse ;  /* 0x0000003c9e9e7c23 */ /* 0x100fe20008000802 */
[----:B------:R-:W-:-:S01]  /*b1d0*/  FFMA R154, R154, UR60, -R2 ;  /* 0x0000003c9a9a7c23 */ /* 0x000fc20008000802 */
[----:B---3--:R-:W-:Y:S01]  /*b1e0*/  @!P2 FMUL R0, R0, R0 ;  /* 0x000000000000a220 */ /* 0x008fe20000400000 */
[----:B------:R-:W-:-:S01]  /*b1f0*/  FFMA R155, R155, UR60, -R2 ;  /* 0x0000003c9b9b7c23 */ /* 0x000fc20008000802 */
[----:B------:R-:W-:Y:S01]  /*b200*/  FFMA R159, R159, UR60, -R2 ;  /* 0x0000003c9f9f7c23 */ /* 0x000fe20008000802 */
[----:B------:R-:W-:Y:S02]  /*b210*/  FSETP.GEU.AND P2, PT, R158, -126, PT ;  /* 0xc2fc00009e00780b */ /* 0x000fe40003f4e000 */
[----:B------:R-:W-:Y:S02]  /*b220*/  FSETP.GEU.AND P5, PT, R154, -126, PT ;  /* 0xc2fc00009a00780b */ /* 0x000fe40003fae000 */
[----:B------:R-:W-:Y:S02]  /*b230*/  FSETP.GEU.AND P6, PT, R155, -126, PT ;  /* 0xc2fc00009b00780b */ /* 0x000fe40003fce000 */
[----:B------:R-:W-:-:S07]  /*b240*/  FSETP.GEU.AND P3, PT, R159, -126, PT ;  /* 0xc2fc00009f00780b */ /* 0x000fce0003f6e000 */
[----:B------:R-:W-:Y:S02]  /*b250*/  @!P2 FMUL R158, R158, 0.5 ;  /* 0x3f0000009e9ea820 */ /* 0x000fe40000400000 */
[----:B------:R-:W-:Y:S02]  /*b260*/  @!P5 FMUL R154, R154, 0.5 ;  /* 0x3f0000009a9ad820 */ /* 0x000fe40000400000 */
[----:B------:R-:W-:Y:S02]  /*b270*/  @!P6 FMUL R155, R155, 0.5 ;  /* 0x3f0000009b9be820 */ /* 0x000fe40000400000 */
[----:B------:R-:W-:Y:S01]  /*b280*/  @!P3 FMUL R159, R159, 0.5 ;  /* 0x3f0000009f9fb820 */ /* 0x000fe20000400000 */
[----:B------:R-:W1:Y:S08]  /*b290*/  MUFU.EX2 R158, R158 ;  /* 0x0000009e009e7308 */ /* 0x000e700000000800 */
[----:B------:R-:W3:Y:S08]  /*b2a0*/  MUFU.EX2 R154, R154 ;  /* 0x0000009a009a7308 */ /* 0x000ef00000000800 */
[----:B------:R-:W3:Y:S08]  /*b2b0*/  MUFU.EX2 R155, R155 ;  /* 0x0000009b009b7308 */ /* 0x000ef00000000800 */
[----:B------:R-:W3:Y:S01]  /*b2c0*/  MUFU.EX2 R159, R159 ;  /* 0x0000009f009f7308 */ /* 0x000ee20000000800 */
[----:B------:R-:W-:-:S01]  /*b2d0*/  FFMA R166, R166, UR60, -R2 ;  /* 0x0000003ca6a67c23 */ /* 0x000fc20008000802 */
[--C-:B------:R-:W-:Y:S01]  /*b2e0*/  FFMA R162, R162, UR60, -R2.reuse ;  /* 0x0000003ca2a27c23 */ /* 0x100fe20008000802 */
[----:B-1----:R-:W-:Y:S01]  /*b2f0*/  @!P2 FMUL R158, R158, R158 ;  /* 0x0000009e9e9ea220 */ /* 0x002fe20000400000 */
[--C-:B------:R-:W-:Y:S01]  /*b300*/  FFMA R163, R163, UR60, -R2.reuse ;  /* 0x0000003ca3a37c23 */ /* 0x100fe20008000802 */
[----:B------:R-:W-:-:S01]  /*b310*/  FFMA R167, R167, UR60, -R2 ;  /* 0x0000003ca7a77c23 */ /* 0x000fc20008000802 */
[----:B------:R-:W-:Y:S01]  /*b320*/  FSETP.GEU.AND P2, PT, R166, -126, PT ;  /* 0xc2fc0000a600780b */ /* 0x000fe20003f4e000 */
[----:B---3--:R-:W-:Y:S01]  /*b330*/  @!P5 FMUL R154, R154, R154 ;  /* 0x0000009a9a9ad220 */ /* 0x008fe20000400000 */
[----:B------:R-:W-:Y:S01]  /*b340*/  FSETP.GEU.AND P5, PT, R162, -126, PT ;  /* 0xc2fc0000a200780b */ /* 0x000fe20003fae000 */
[----:B------:R-:W-:Y:S01]  /*b350*/  @!P6 FMUL R155, R155, R155 ;  /* 0x0000009b9b9be220 */ /* 0x000fe20000400000 */
[----:B------:R-:W-:Y:S01]  /*b360*/  FSETP.GEU.AND P6, PT, R163, -126, PT ;  /* 0xc2fc0000a300780b */ /* 0x000fe20003fce000 */
[----:B------:R-:W-:Y:S01]  /*b370*/  @!P3 FMUL R159, R159, R159 ;  /* 0x0000009f9f9fb220 */ /* 0x000fe20000400000 */
[----:B------:R-:W-:-:S07]  /*b380*/  FSETP.GEU.AND P3, PT, R167, -126, PT ;  /* 0xc2fc0000a700780b */ /* 0x000fce0003f6e000 */
[----:B------:R-:W-:Y:S02]  /*b390*/  @!P2 FMUL R166, R166, 0.5 ;  /* 0x3f000000a6a6a820 */ /* 0x000fe40000400000 */
[----:B------:R-:W-:Y:S02]  /*b3a0*/  @!P5 FMUL R162, R162, 0.5 ;  /* 0x3f000000a2a2d820 */ /* 0x000fe40000400000 */
[----:B------:R-:W-:Y:S02]  /*b3b0*/  @!P6 FMUL R163, R163, 0.5 ;  /* 0x3f000000a3a3e820 */ /* 0x000fe40000400000 */
[----:B------:R-:W1:Y:S01]  /*b3c0*/  MUFU.EX2 R166, R166 ;  /* 0x000000a600a67308 */ /* 0x000e620000000800 */
[----:B------:R-:W-:-:S07]  /*b3d0*/  @!P3 FMUL R167, R167, 0.5 ;  /* 0x3f000000a7a7b820 */ /* 0x000fce0000400000 */
[----:B------:R-:W3:Y:S01]  /*b3e0*/  MUFU.EX2 R162, R162 ;  /* 0x000000a200a27308 */ /* 0x000ee20000000800 */
[-C--:B------:R-:W-:Y:S01]  /*b3f0*/  FMUL R82, R82, R0.reuse ;  /* 0x0000000052527220 */ /* 0x080fe20000400000 */
[----:B------:R-:W-:-:S06]  /*b400*/  FMUL R83, R83, R0 ;  /* 0x0000000053537220 */ /* 0x000fcc0000400000 */
[----:B------:R-:W3:Y:S01]  /*b410*/  MUFU.EX2 R163, R163 ;  /* 0x000000a300a37308 */ /* 0x000ee20000000800 */
[----:B------:R-:W-:-:S07]  /*b420*/  FMUL R86, R86, R0 ;  /* 0x0000000056567220 */ /* 0x000fce0000400000 */
[----:B------:R-:W3:Y:S01]  /*b430*/  MUFU.EX2 R167, R167 ;  /* 0x000000a700a77308 */ /* 0x000ee20000000800 */
[----:B------:R1:W-:Y:S01]  /*b440*/  STL [R1], R82 ;  /* 0x0000005201007387 */ /* 0x0003e20000100800 */
[----:B------:R-:W-:-:S01]  /*b450*/  FFMA R174, R174, UR60, -R2 ;  /* 0x0000003caeae7c23 */ /* 0x000fc20008000802 */
[----:B------:R-:W-:Y:S01]  /*b460*/  FMUL R87, R87, R0 ;  /* 0x0000000057577220 */ /* 0x000fe20000400000 */
[----:B------:R-:W-:-:S01]  /*b470*/  FFMA R170, R170, UR60, -R2 ;  /* 0x0000003caaaa7c23 */ /* 0x000fc20008000802 */
[----:B------:R-:W-:Y:S01]  /*b480*/  FMUL R90, R90, R0 ;  /* 0x000000005a5a7220 */ /* 0x000fe20000400000 */
[----:B-1----:R-:W-:Y:S01]  /*b490*/  @!P2 FMUL R166, R166, R166 ;  /* 0x000000a6a6a6a220 */ /* 0x002fe20000400000 */
[----:B------:R-:W-:Y:S01]  /*b4a0*/  FMUL R91, R91, R0 ;  /* 0x000000005b5b7220 */ /* 0x000fe20000400000 */
[----:B------:R-:W2:Y:S01]  /*b4b0*/  LDL.LU R82, [R1+0x308] ;  /* 0x0003080001527983 */ /* 0x000ea20000300800 */
[----:B------:R-:W-:-:S03]  /*b4c0*/  FFMA R171, R171, UR60, -R2 ;  /* 0x0000003cabab7c23 */ /* 0x000fc60008000802 */
[----:B------:R1:W-:Y:S01]  /*b4d0*/  STL [R1+0x4], R83 ;  /* 0x0000045301007387 */ /* 0x0003e20000100800 */
[----:B------:R-:W-:Y:S01]  /*b4e0*/  FSETP.GEU.AND P2, PT, R174, -126, PT ;  /* 0xc2fc0000ae00780b */ /* 0x000fe20003f4e000 */
[----:B------:R-:W-:Y:S01]  /*b4f0*/  FFMA R175, R175, UR60, -R2 ;  /* 0x0000003cafaf7c23 */ /* 0x000fe20008000802 */
[----:B---3--:R-:W-:Y:S01]  /*b500*/  @!P5 FMUL R162, R162, R162 ;  /* 0x000000a2a2a2d220 */ /* 0x008fe20000400000 */
[-C--:B------:R-:W-:Y:S01]  /*b510*/  FMUL R94, R94, R0.reuse ;  /* 0x000000005e5e7220 */ /* 0x080fe20000400000 */
[----:B------:R-:W-:Y:S01]  /*b520*/  FSETP.GEU.AND P5, PT, R170, -126, PT ;  /* 0xc2fc0000aa00780b */ /* 0x000fe20003fae000 */
[----:B-1----:R-:W3:Y:S04]  /*b530*/  LDL.LU R83, [R1+0x304] ;  /* 0x0003040001537983 */ /* 0x002ee80000300800 */
[----:B------:R1:W-:Y:S01]  /*b540*/  STL [R1+0x10], R86 ;  /* 0x0000105601007387 */ /* 0x0003e20000100800 */
[-C--:B------:R-:W-:Y:S01]  /*b550*/  FMUL R95, R95, R0.reuse ;  /* 0x000000005f5f7220 */ /* 0x080fe20000400000 */
[----:B------:R-:W-:Y:S01]  /*b560*/  @!P6 FMUL R163, R163, R163 ;  /* 0x000000a3a3a3e220 */ /* 0x000fe20000400000 */
[----:B------:R-:W-:Y:S01]  /*b570*/  @!P3 FMUL R167, R167, R167 ;  /* 0x000000a7a7a7b220 */ /* 0x000fe20000400000 */
[----:B------:R-:W-:Y:S01]  /*b580*/  FSETP.GEU.AND P6, PT, R171, -126, PT ;  /* 0xc2fc0000ab00780b */ /* 0x000fe20003fce000 */
[----:B-1----:R-:W3:Y:S04]  /*b590*/  LDL.LU R86, [R1+0x300] ;  /* 0x0003000001567983 */ /* 0x002ee80000300800 */
[----:B------:R1:W-:Y:S01]  /*b5a0*/  STL [R1+0x14], R87 ;  /* 0x0000145701007387 */ /* 0x0003e20000100800 */
[----:B------:R-:W-:Y:S01]  /*b5b0*/  FSETP.GEU.AND P3, PT, R175, -126, PT ;  /* 0xc2fc0000af00780b */ /* 0x000fe20003f6e000 */
[-C--:B------:R-:W-:Y:S01]  /*b5c0*/  FMUL R98, R98, R0.reuse ;  /* 0x0000000062627220 */ /* 0x080fe20000400000 */
[-C--:B------:R-:W-:Y:S01]  /*b5d0*/  FMUL R99, R99, R0.reuse ;  /* 0x0000000063637220 */ /* 0x080fe20000400000 */
[----:B-1----:R-:W3:Y:S04]  /*b5e0*/  LDL.LU R87, [R1+0x2fc] ;  /* 0x0002fc0001577983 */ /* 0x002ee80000300800 */
[----:B------:R1:W-:Y:S01]  /*b5f0*/  STL [R1+0x20], R90 ;  /* 0x0000205a01007387 */ /* 0x0003e20000100800 */
[-C--:B------:R-:W-:Y:S01]  /*b600*/  FMUL R102, R102, R0.reuse ;  /* 0x0000000066667220 */ /* 0x080fe20000400000 */
[----:B------:R-:W-:-:S02]  /*b610*/  FMUL R103, R103, R0 ;  /* 0x0000000067677220 */ /* 0x000fc40000400000 */
[----:B-1----:R-:W3:Y:S04]  /*b620*/  LDL.LU R90, [R1+0x2f8] ;  /* 0x0002f800015a7983 */ /* 0x002ee80000300800 */
[----:B------:R1:W-:Y:S01]  /*b630*/  STL [R1+0x24], R91 ;  /* 0x0000245b01007387 */ /* 0x0003e20000100800 */
[----:B------:R-:W-:Y:S01]  /*b640*/  @!P2 FMUL R174, R174, 0.5 ;  /* 0x3f000000aeaea820 */ /* 0x000fe20000400000 */
[-C--:B------:R-:W-:Y:S02]  /*b650*/  FMUL R106, R106, R0.reuse ;  /* 0x000000006a6a7220 */ /* 0x080fe40000400000 */
[----:B-1----:R-:W3:Y:S04]  /*b660*/  LDL.LU R91, [R1+0x2f4] ;  /* 0x0002f400015b7983 */ /* 0x002ee80000300800 */
[----:B------:R1:W-:Y:S01]  /*b670*/  STL [R1+0x30], R94 ;  /* 0x0000305e01007387 */ /* 0x0003e20000100800 */
[----:B------:R-:W-:Y:S01]  /*b680*/  @!P5 FMUL R170, R170, 0.5 ;  /* 0x3f000000aaaad820 */ /* 0x000fe20000400000 */
[----:B------:R-:W-:-:S02]  /*b690*/  FMUL R107, R107, R0 ;  /* 0x000000006b6b7220 */ /* 0x000fc40000400000 */
[----:B-1----:R-:W3:Y:S04]  /*b6a0*/  LDL.LU R94, [R1+0x2f0] ;  /* 0x0002f000015e7983 */ /* 0x002ee80000300800 */
[----:B------:R1:W-:Y:S01]  /*b6b0*/  STL [R1+0x34], R95 ;  /* 0x0000345f01007387 */ /* 0x0003e20000100800 */
[-C--:B------:R-:W-:Y:S01]  /*b6c0*/  FMUL R110, R110, R0.reuse ;  /* 0x000000006e6e7220 */ /* 0x080fe20000400000 */
[----:B------:R-:W-:Y:S02]  /*b6d0*/  @!P6 FMUL R171, R171, 0.5 ;  /* 0x3f000000ababe820 */ /* 0x000fe40000400000 */
[----:B-1----:R-:W3:Y:S04]  /*b6e0*/  LDL.LU R95, [R1+0x2ec] ;  /* 0x0002ec00015f7983 */ /* 0x002ee80000300800 */
[----:B------:R1:W-:Y:S01]  /*b6f0*/  STL [R1+0x40], R98 ;  /* 0x0000406201007387 */ /* 0x0003e20000100800 */
[----:B------:R-:W-:Y:S01]  /*b700*/  @!P3 FMUL R175, R175, 0.5 ;  /* 0x3f000000afafb820 */ /* 0x000fe20000400000 */
[----:B------:R-:W4:Y:S02]  /*b710*/  MUFU.EX2 R174, R174 ;  /* 0x000000ae00ae7308 */ /* 0x000f240000000800 */
[----:B-1----:R-:W3:Y:S04]  /*b720*/  LDL.LU R98, [R1+0x2e8] ;  /* 0x0002e80001627983 */ /* 0x002ee80000300800 */
[----:B------:R1:W-:Y:S01]  /*b730*/  STL [R1+0x44], R99 ;  /* 0x0000446301007387 */ /* 0x0003e20000100800 */
[-C--:B------:R-:W-:Y:S01]  /*b740*/  FMUL R111, R111, R0.reuse ;  /* 0x000000006f6f7220 */ /* 0x080fe20000400000 */
[----:B------:R-:W4:Y:S02]  /*b750*/  MUFU.EX2 R170, R170 ;  /* 0x000000aa00aa7308 */ /* 0x000f240000000800 */
[----:B-1----:R-:W3:Y:S04]  /*b760*/  LDL.LU R99, [R1+0x2e4] ;  /* 0x0002e40001637983 */ /* 0x002ee80000300800 */
[----:B------:R1:W-:Y:S01]  /*b770*/  STL [R1+0x50], R102 ;  /* 0x0000506601007387 */ /* 0x0003e20000100800 */
[-C--:B------:R-:W-:Y:S01]  /*b780*/  FMUL R114, R114, R0.reuse ;  /* 0x0000000072727220 */ /* 0x080fe20000400000 */
[----:B------:R-:W-:-:S02]  /*b790*/  FMUL R115, R115, R0 ;  /* 0x0000000073737220 */ /* 0x000fc40000400000 */
[----:B-1----:R-:W3:Y:S04]  /*b7a0*/  LDL.LU R102, [R1+0x2e0] ;  /* 0x0002e00001667983 */ /* 0x002ee80000300800 */
[----:B------:R1:W-:Y:S01]  /*b7b0*/  STL [R1+0x54], R103 ;  /* 0x0000546701007387 */ /* 0x0003e20000100800 */
[----:B------:R-:W4:Y:S01]  /*b7c0*/  MUFU.EX2 R171, R171 ;  /* 0x000000ab00ab7308 */ /* 0x000f220000000800 */
[-C--:B------:R-:W-:Y:S02]  /*b7d0*/  FMUL R118, R118, R0.reuse ;  /* 0x0000000076767220 */ /* 0x080fe40000400000 */
[----:B-1----:R-:W3:Y:S04]  /*b7e0*/  LDL.LU R103, [R1+0x2dc] ;  /* 0x0002dc0001677983 */ /* 0x002ee80000300800 */
[----:B------:R1:W-:Y:S01]  /*b7f0*/  STL [R1+0x60], R106 ;  /* 0x0000606a01007387 */ /* 0x0003e20000100800 */
[----:B------:R-:W4:Y:S01]  /*b800*/  MUFU.EX2 R175, R175 ;  /* 0x000000af00af7308 */ /* 0x000f220000000800 */
[----:B------:R-:W-:-:S02]  /*b810*/  FMUL R119, R119, R0 ;  /* 0x0000000077777220 */ /* 0x000fc40000400000 */
[----:B-1----:R-:W3:Y:S04]  /*b820*/  LDL.LU R106, [R1+0x2d8] ;  /* 0x0002d800016a7983 */ /* 0x002ee80000300800 */
[----:B------:R1:W-:Y:S01]  /*b830*/  STL [R1+0x64], R107 ;  /* 0x0000646b01007387 */ /* 0x0003e20000100800 */
[----:B------:R-:W-:-:S03]  /*b840*/  FMUL R122, R122, R0 ;  /* 0x000000007a7a7220 */ /* 0x000fc60000400000 */
[----:B-1----:R-:W3:Y:S04]  /*b850*/  LDL.LU R107, [R1+0x2d4] ;  /* 0x0002d400016b7983 */ /* 0x002ee80000300800 */
[----:B------:R1:W-:Y:S01]  /*b860*/  STL [R1+0x70], R110 ;  /* 0x0000706e01007387 */ /* 0x0003e20000100800 */
[-C--:B------:R-:W-:Y:S01]  /*b870*/  FMUL R123, R123, R0.reuse ;  /* 0x000000007b7b7220 */ /* 0x080fe20000400000 */
[--C-:B------:R-:W-:Y:S02]  /*b880*/  FFMA R182, R182, UR60, -R2.reuse ;  /* 0x0000003cb6b67c23 */ /* 0x100fe40008000802 */
[----:B-1----:R-:W3:Y:S04]  /*b890*/  LDL.LU R110, [R1+0x2d0] ;  /* 0x0002d000016e7983 */ /* 0x002ee80000300800 */
[----:B------:R1:W-:Y:S01]  /*b8a0*/  STL [R1+0x74], R111 ;  /* 0x0000746f01007387 */ /* 0x0003e20000100800 */
[----:B------:R-:W-:Y:S01]  /*b8b0*/  FMUL R126, R126, R0 ;  /* 0x000000007e7e7220 */ /* 0x000fe20000400000 */
[----:B------:R-:W-:-:S02]  /*b8c0*/  FFMA R178, R178, UR60, -R2 ;  /* 0x0000003cb2b27c23 */ /* 0x000fc40008000802 */
[----:B-1----:R-:W3:Y:S04]  /*b8d0*/  LDL.LU R111, [R1+0x2cc] ;  /* 0x0002cc00016f7983 */ /* 0x002ee80000300800 */
[----:B------:R1:W-:Y:S01]  /*b8e0*/  STL [R1+0x80], R114 ;  /* 0x0000807201007387 */ /* 0x0003e20000100800 */
[----:B------:R-:W-:Y:S01]  /*b8f0*/  FMUL R127, R127, R0 ;  /* 0x000000007f7f7220 */ /* 0x000fe20000400000 */
[----:B----4-:R-:W-:Y:S02]  /*b900*/  @!P2 FMUL R174, R174, R174 ;  /* 0x000000aeaeaea220 */ /* 0x010fe40000400000 */
[----:B-1----:R-:W4:Y:S04]  /*b910*/  LDL.LU R114, [R1+0x2c8] ;  /* 0x0002c80001727983 */ /* 0x002f280000300800 */
[----:B------:R1:W-:Y:S01]  /*b920*/  STL [R1+0x84], R115 ;  /* 0x0000847301007387 */ /* 0x0003e20000100800 */
[----:B------:R-:W-:-:S01]  /*b930*/  FFMA R179, R179, UR60, -R2 ;  /* 0x0000003cb3b37c23 */ /* 0x000fc20008000802 */
[----:B------:R-:W-:Y:S01]  /*b940*/  FSETP.GEU.AND P2, PT, R182, -126, PT ;  /* 0xc2fc0000b600780b */ /* 0x000fe20003f4e000 */
[----:B------:R-:W-:-:S01]  /*b950*/  FFMA R186, R186, UR60, -R2 ;  /* 0x0000003cbaba7c23 */ /* 0x000fc20008000802 */
[----:B-1----:R-:W4:Y:S04]  /*b960*/  LDL.LU R115, [R1+0x2c4] ;  /* 0x0002c40001737983 */ /* 0x002f280000300800 */
[----:B------:R1:W-:Y:S01]  /*b970*/  STL [R1+0x90], R118 ;  /* 0x0000907601007387 */ /* 0x0003e20000100800 */
[----:B------:R-:W-:Y:S01]  /*b980*/  FMUL R130, R130, R0 ;  /* 0x0000000082827220 */ /* 0x000fe20000400000 */
[----:B------:R-:W-:Y:S01]  /*b990*/  @!P5 FMUL R170, R170, R170 ;  /* 0x000000aaaaaad220 */ /* 0x000fe20000400000 */
[----:B------:R-:W-:Y:S01]  /*b9a0*/  FSETP.GEU.AND P5, PT, R178, -126, PT ;  /* 0xc2fc0000b200780b */ /* 0x000fe20003fae000 */
[----:B-1----:R-:W4:Y:S04]  /*b9b0*/  LDL.LU R118, [R1+0x2c0] ;  /* 0x0002c00001767983 */ /* 0x002f280000300800 */
[----:B------:R1:W-:Y:S01]  /*b9c0*/  STL [R1+0x94], R119 ;  /* 0x0000947701007387 */ /* 0x0003e20000100800 */
[-C--:B------:R-:W-:Y:S01]  /*b9d0*/  FMUL R131, R131, R0.reuse ;  /* 0x0000000083837220 */ /* 0x080fe20000400000 */
[----:B------:R-:W-:Y:S01]  /*b9e0*/  @!P6 FMUL R171, R171, R171 ;  /* 0x000000abababe220 */ /* 0x000fe20000400000 */
[----:B------:R-:W-:Y:S01]  /*b9f0*/  @!P3 FMUL R175, R175, R175 ;  /* 0x000000afafafb220 */ /* 0x000fe20000400000 */
[----:B-1----:R-:W4:Y:S04]  /*ba00*/  LDL.LU R119, [R1+0x2bc] ;  /* 0x0002bc0001777983 */ /* 0x002f280000300800 */
[----:B------:R1:W-:Y:S01]  /*ba10*/  STL [R1+0xa0], R122 ;  /* 0x0000a07a01007387 */ /* 0x0003e20000100800 */
[----:B------:R-:W-:Y:S01]  /*ba20*/  FMUL R134, R134, R0 ;  /* 0x0000000086867220 */ /* 0x000fe20000400000 */
[----:B------:R-:W-:-:S02]  /*ba30*/  FSETP.GEU.AND P6, PT, R179, -126, PT ;  /* 0xc2fc0000b300780b */ /* 0x000fc40003fce000 */
[----:B------:R-:W-:Y:S01]  /*ba40*/  FSETP.GEU.AND P3, PT, R186, -126, PT ;  /* 0xc2fc0000ba00780b */ /* 0x000fe20003f6e000 */
[----:B-1----:R-:W4:Y:S04]  /*ba50*/  LDL.LU R122, [R1+0x2b8] ;  /* 0x0002b800017a7983 */ /* 0x002f280000300800 */
[----:B------:R1:W-:Y:S01]  /*ba60*/  STL [R1+0xa4], R123 ;  /* 0x0000a47b01007387 */ /* 0x0003e20000100800 */
[-C--:B------:R-:W-:Y:S01]  /*ba70*/  FMUL R135, R135, R0.reuse ;  /* 0x0000000087877220 */ /* 0x080fe20000400000 */
[-C--:B------:R-:W-:Y:S02]  /*ba80*/  FMUL R138, R138, R0.reuse ;  /* 0x000000008a8a7220 */ /* 0x080fe40000400000 */
[----:B-1----:R-:W4:Y:S04]  /*ba90*/  LDL.LU R123, [R1+0x2b4] ;  /* 0x0002b400017b7983 */ /* 0x002f280000300800 */
[----:B------:R1:W-:Y:S01]  /*baa0*/  STL [R1+0xb0], R126 ;  /* 0x0000b07e01007387 */ /* 0x0003e20000100800 */
[----:B------:R-:W-:-:S03]  /*bab0*/  FMUL R139, R139, R0 ;  /* 0x000000008b8b7220 */ /* 0x000fc60000400000 */
[----:B-1----:R-:W4:Y:S04]  /*bac0*/  LDL.LU R126, [R1+0x2b0] ;  /* 0x0002b000017e7983 */ /* 0x002f280000300800 */
[----:B------:R1:W-:Y:S01]  /*bad0*/  STL [R1+0xb4], R127 ;  /* 0x0000b47f01007387 */ /* 0x0003e20000100800 */
[-C--:B------:R-:W-:Y:S01]  /*bae0*/  FMUL R142, R142, R0.reuse ;  /* 0x000000008e8e7220 */ /* 0x080fe20000400000 */
[----:B------:R-:W-:Y:S02]  /*baf0*/  @!P2 FMUL R182, R182, 0.5 ;  /* 0x3f000000b6b6a820 */ /* 0x000fe40000400000 */
[----:B-1----:R-:W4:Y:S04]  /*bb00*/  LDL.LU R127, [R1+0x2ac] ;  /* 0x0002ac00017f7983 */ /* 0x002f280000300800 */
[----:B------:R1:W-:Y:S01]  /*bb10*/  STL [R1+0xc0], R130 ;  /* 0x0000c08201007387 */ /* 0x0003e20000100800 */
[----:B------:R-:W-:Y:S01]  /*bb20*/  FMUL R143, R143, R0 ;  /* 0x000000008f8f7220 */ /* 0x000fe20000400000 */
[----:B------:R-:W-:-:S02]  /*bb30*/  @!P5 FMUL R178, R178, 0.5 ;  /* 0x3f000000b2b2d820 */ /* 0x000fc40000400000 */
[----:B-1----:R-:W4:Y:S04]  /*bb40*/  LDL.LU R130, [R1+0x2a8] ;  /* 0x0002a80001827983 */ /* 0x002f280000300800 */
[----:B------:R1:W-:Y:S01]  /*bb50*/  STL [R1+0xc4], R131 ;  /* 0x0000c48301007387 */ /* 0x0003e20000100800 */
[----:B------:R-:W-:-:S03]  /*bb60*/  FMUL R146, R146, R0 ;  /* 0x0000000092927220 */ /* 0x000fc60000400000 */
[----:B-1----:R-:W4:Y:S04]  /*bb70*/  LDL.LU R131, [R1+0x2a4] ;  /* 0x0002a40001837983 */ /* 0x002f280000300800 */
[----:B------:R1:W-:Y:S01]  /*bb80*/  STL [R1+0xd0], R134 ;  /* 0x0000d08601007387 */ /* 0x0003e20000100800 */
[----:B------:R-:W-:Y:S01]  /*bb90*/  @!P6 FMUL R179, R179, 0.5 ;  /* 0x3f000000b3b3e820 */ /* 0x000fe20000400000 */
[----:B------:R-:W-:Y:S02]  /*bba0*/  @!P3 FMUL R186, R186, 0.5 ;  /* 0x3f000000babab820 */ /* 0x000fe40000400000 */
[----:B-1----:R-:W4:Y:S04]  /*bbb0*/  LDL.LU R134, [R1+0x2a0] ;  /* 0x0002a00001867983 */ /* 0x002f280000300800 */
[----:B------:R1:W-:Y:S01]  /*bbc0*/  STL [R1+0xd4], R135 ;  /* 0x0000d48701007387 */ /* 0x0003e20000100800 */
[-C--:B------:R-:W-:Y:S01]  /*bbd0*/  FMUL R147, R147, R0.reuse ;  /* 0x0000000093937220 */ /* 0x080fe20000400000 */
[----:B------:R-:W2:Y:S02]  /*bbe0*/  MUFU.EX2 R182, R182 ;  /* 0x000000b600b67308 */ /* 0x000ea40000000800 */
        /* <DEDUP_REMOVED lines=9> */
[----:B------:R1:W-:Y:S02]  /*bc80*/  STL [R1+0xf0], R142 ;  /* 0x0000f08e01007387 */ /* 0x0003e40000100800 */
[----:B------:R-:W2:Y:S01]  /*bc90*/  MUFU.EX2 R186, R186 ;  /* 0x000000ba00ba7308 */ /* 0x000ea20000000800 */
[-C--:B------:R-:W-:Y:S01]  /*bca0*/  FMUL R220, R220, R0.reuse ;  /* 0x00000000dcdc7220 */ /* 0x080fe20000400000 */
[----:B-1----:R-:W4:Y:S04]  /*bcb0*/  LDL.LU R142, [R1+0x290] ;  /* 0x00029000018e7983 */ /* 0x002f280000300800 */
[----:B------:R1:W-:Y:S01]  /*bcc0*/  STL [R1+0xf4], R143 ;  /* 0x0000f48f01007387 */ /* 0x0003e20000100800 */
[-C--:B------:R-:W-:Y:S01]  /*bcd0*/  FMUL R228, R228, R0.reuse ;  /* 0x00000000e4e47220 */ /* 0x080fe20000400000 */
[----:B------:R-:W-:-:S02]  /*bce0*/  FMUL R223, R223, R0 ;  /* 0x00000000dfdf7220 */ /* 0x000fc40000400000 */
[----:B-1----:R-:W4:Y:S04]  /*bcf0*/  LDL.LU R143, [R1+0x28c] ;  /* 0x00028c00018f7983 */ /* 0x002f280000300800 */
[----:B------:R1:W-:Y:S01]  /*bd00*/  STL [R1+0x100], R146 ;  /* 0x0001009201007387 */ /* 0x0003e20000100800 */
[----:B------:R-:W-:-:S03]  /*bd10*/  FMUL R229, R229, R0 ;  /* 0x00000000e5e57220 */ /* 0x000fc60000400000 */
[----:B-1----:R-:W4:Y:S04]  /*bd20*/  LDL.LU R146, [R1+0x288] ;  /* 0x0002880001927983 */ /* 0x002f280000300800 */
[----:B------:R1:W-:Y:S01]  /*bd30*/  STL [R1+0x104], R147 ;  /* 0x0001049301007387 */ /* 0x0003e20000100800 */
[----:B------:R-:W-:-:S01]  /*bd40*/  FFMA R191, R191, UR60, -R2 ;  /* 0x0000003cbfbf7c23 */ /* 0x000fc20008000802 */
[----:B------:R-:W-:Y:S02]  /*bd50*/  FMUL R227, R227, R0 ;  /* 0x00000000e3e37220 */ /* 0x000fe40000400000 */
[----:B-1----:R-:W4:Y:S04]  /*bd60*/  LDL.LU R147, [R1+0x284] ;  /* 0x0002840001937983 */ /* 0x002f280000300800 */
[----:B------:R1:W-:Y:S01]  /*bd70*/  STL [R1+0x110], R150 ;  /* 0x0001109601007387 */ /* 0x0003e20000100800 */
[----:B------:R-:W-:-:S01]  /*bd80*/  FFMA R187, R187, UR60, -R2 ;  /* 0x0000003cbbbb7c23 */ /* 0x000fc20008000802 */
[----:B------:R-:W-:-:S02]  /*bd90*/  FMUL R226, R226, R0 ;  /* 0x00000000e2e27220 */ /* 0x000fc40000400000 */
[----:B-1----:R-:W4:Y:S04]  /*bda0*/  LDL.LU R150, [R1+0x280] ;  /* 0x0002800001967983 */ /* 0x002f280000300800 */
[----:B------:R1:W-:Y:S01]  /*bdb0*/  STL [R1+0x114], R151 ;  /* 0x0001149701007387 */ /* 0x0003e20000100800 */
[----:B--2---:R-:W-:Y:S01]  /*bdc0*/  @!P2 FMUL R182, R182, R182 ;  /* 0x000000b6b6b6a220 */ /* 0x004fe20000400000 */
[----:B------:R-:W-:Y:S02]  /*bdd0*/  FMUL R225, R225, R0 ;  /* 0x00000000e1e17220 */ /* 0x000fe40000400000 */
[----:B-1----:R-:W2:Y:S04]  /*bde0*/  LDL.LU R151, [R1+0x27c] ;  /* 0x00027c0001977983 */ /* 0x002ea80000300800 */
[----:B------:R1:W-:Y:S01]  /*bdf0*/  STL [R1+0x120], R220 ;  /* 0x000120dc01007387 */ /* 0x0003e20000100800 */
[----:B------:R-:W-:-:S01]  /*be00*/  FFMA R190, R190, UR60, -R2 ;  /* 0x0000003cbebe7c23 */ /* 0x000fc20008000802 */
[----:B------:R-:W-:Y:S01]  /*be10*/  FSETP.GEU.AND P2, PT, R191, -126, PT ;  /* 0xc2fc0000bf00780b */ /* 0x000fe20003f4e000 */
[----:B------:R-:W-:-:S01]  /*be20*/  FFMA R194, R194, UR60, -R2 ;  /* 0x0000003cc2c27c23 */ /* 0x000fc20008000802 */
[----:B-1----:R-:W3:Y:S04]  /*be30*/  LDL.LU R220, [R1+0x278] ;  /* 0x0002780001dc7983 */ /* 0x002ee80000300800 */
[----:B------:R1:W-:Y:S01]  /*be40*/  STL [R1+0x124], R228 ;  /* 0x000124e401007387 */ /* 0x0003e20000100800 */
[----:B------:R-:W-:Y:S01]  /*be50*/  @!P5 FMUL R178, R178, R178 ;  /* 0x000000b2b2b2d220 */ /* 0x000fe20000400000 */
[-C--:B------:R-:W-:Y:S01]  /*be60*/  FMUL R224, R224, R0.reuse ;  /* 0x00000000e0e07220 */ /* 0x080fe20000400000 */
[----:B------:R-:W-:Y:S01]  /*be70*/  FSETP.GEU.AND P5, PT, R187, -126, PT ;  /* 0xc2fc0000bb00780b */ /* 0x000fe20003fae000 */
[----:B-1----:R-:W4:Y:S04]  /*be80*/  LDL.LU R228, [R1+0x274] ;  /* 0x0002740001e47983 */ /* 0x002f280000300800 */
[----:B------:R1:W-:Y:S01]  /*be90*/  STL [R1+0x130], R223 ;  /* 0x000130df01007387 */ /* 0x0003e20000100800 */
[----:B------:R-:W-:Y:S01]  /*bea0*/  FMUL R222, R222, R0 ;  /* 0x00000000dede7220 */ /* 0x000fe20000400000 */
[----:B------:R-:W-:Y:S01]  /*beb0*/  @!P6 FMUL R179, R179, R179 ;  /* 0x000000b3b3b3e220 */ /* 0x000fe20000400000 */
[----:B------:R-:W-:Y:S01]  /*bec0*/  @!P3 FMUL R186, R186, R186 ;  /* 0x000000bababab220 */ /* 0x000fe20000400000 */
[----:B-1----:R-:W2:Y:S04]  /*bed0*/  LDL.LU R223, [R1+0x270] ;  /* 0x0002700001df7983 */ /* 0x002ea80000300800 */
[----:B------:R1:W-:Y:S01]  /*bee0*/  STL [R1+0x134], R229 ;  /* 0x000134e501007387 */ /* 0x0003e20000100800 */
[----:B------:R-:W-:Y:S01]  /*bef0*/  FSETP.GEU.AND P6, PT, R190, -126, PT ;  /* 0xc2fc0000be00780b */ /* 0x000fe20003fce000 */
[-C--:B------:R-:W-:Y:S01]  /*bf00*/  FMUL R218, R218, R0.reuse ;  /* 0x00000000dada7220 */ /* 0x080fe20000400000 */
[----:B------:R-:W-:Y:S01]  /*bf10*/  FSETP.GEU.AND P3, PT, R194, -126, PT ;  /* 0xc2fc0000c200780b */ /* 0x000fe20003f6e000 */
[----:B-1----:R1:W5:Y:S04]  /*bf20*/  LDL.LU R229, [R1+0x26c] ;  /* 0x00026c0001e57983 */ /* 0x0023680000300800 */
[----:B------:R1:W-:Y:S01]  /*bf30*/  STL [R1+0x140], R227 ;  /* 0x000140e301007387 */ /* 0x0003e20000100800 */
[-C--:B------:R-:W-:Y:S01]  /*bf40*/  FMUL R217, R217, R0.reuse ;  /* 0x00000000d9d97220 */ /* 0x080fe20000400000 */
[----:B------:R-:W-:-:S02]  /*bf50*/  FMUL R230, R230, R0 ;  /* 0x00000000e6e67220 */ /* 0x000fc40000400000 */
[----:B-1----:R1:W5:Y:S04]  /*bf60*/  LDL.LU R227, [R1+0x268] ;  /* 0x0002680001e37983 */ /* 0x0023680000300800 */
[----:B------:R1:W-:Y:S01]  /*bf70*/  STL [R1+0x144], R226 ;  /* 0x000144e201007387 */ /* 0x0003e20000100800 */
[-C--:B------:R-:W-:Y:S01]  /*bf80*/  FMUL R5, R5, R0.reuse ;  /* 0x0000000005057220 */ /* 0x080fe20000400000 */
[-C--:B------:R-:W-:Y:S02]  /*bf90*/  FMUL R8, R8, R0.reuse ;  /* 0x0000000008087220 */ /* 0x080fe40000400000 */
[----:B-1----:R1:W5:Y:S04]  /*bfa0*/  LDL.LU R226, [R1+0x264] ;  /* 0x0002640001e27983 */ /* 0x0023680000300800 */
[----:B------:R1:W-:Y:S01]  /*bfb0*/  STL [R1+0x150], R225 ;  /* 0x000150e101007387 */ /* 0x0003e20000100800 */
[----:B------:R-:W-:Y:S01]  /*bfc0*/  FMUL R6, R6, R0 ;  /* 0x0000000006067220 */ /* 0x000fe20000400000 */
[----:B------:R-:W-:-:S02]  /*bfd0*/  @!P2 FMUL R191, R191, 0.5 ;  /* 0x3f000000bfbfa820 */ /* 0x000fc40000400000 */
[----:B-1----:R1:W5:Y:S04]  /*bfe0*/  LDL.LU R225, [R1+0x260] ;  /* 0x0002600001e17983 */ /* 0x0023680000300800 */
[----:B------:R1:W-:Y:S01]  /*bff0*/  STL [R1+0x154], R224 ;  /* 0x000154e001007387 */ /* 0x0003e20000100800 */
[-C--:B------:R-:W-:Y:S01]  /*c000*/  FMUL R213, R213, R0.reuse ;  /* 0x00000000d5d57220 */ /* 0x080fe20000400000 */
[-C--:B------:R-:W-:Y:S01]  /*c010*/  FMUL R22, R22, R0.reuse ;  /* 0x0000000016167220 */ /* 0x080fe20000400000 */
[----:B------:R-:W-:Y:S01]  /*c020*/  @!P5 FMUL R187, R187, 0.5 ;  /* 0x3f000000bbbbd820 */ /* 0x000fe20000400000 */
[----:B-1----:R1:W5:Y:S04]  /*c030*/  LDL.LU R224, [R1+0x25c] ;  /* 0x00025c0001e07983 */ /* 0x0023680000300800 */
[----:B------:R1:W-:Y:S01]  /*c040*/  STL [R1+0x160], R222 ;  /* 0x000160de01007387 */ /* 0x0003e20000100800 */
[-C--:B------:R-:W-:Y:S01]  /*c050*/  FMUL R20, R20, R0.reuse ;  /* 0x0000000014147220 */ /* 0x080fe20000400000 */
[----:B------:R-:W-:-:S02]  /*c060*/  FMUL R19, R19, R0 ;  /* 0x0000000013137220 */ /* 0x000fc40000400000 */
[----:B-1----:R1:W5:Y:S04]  /*c070*/  LDL.LU R222, [R1+0x258] ;  /* 0x0002580001de7983 */ /* 0x0023680000300800 */
[----:B------:R1:W-:Y:S01]  /*c080*/  STL [R1+0x164], R218 ;  /* 0x000164da01007387 */ /* 0x0003e20000100800 */
[-C--:B------:R-:W-:Y:S01]  /*c090*/  FMUL R18, R18, R0.reuse ;  /* 0x0000000012127220 */ /* 0x080fe20000400000 */
[----:B------:R-:W-:Y:S01]  /*c0a0*/  @!P6 FMUL R190, R190, 0.5 ;  /* 0x3f000000bebee820 */ /* 0x000fe20000400000 */
[----:B------:R-:W-:Y:S01]  /*c0b0*/  @!P3 FMUL R194, R194, 0.5 ;  /* 0x3f000000c2c2b820 */ /* 0x000fe20000400000 */
[----:B-1----:R1:W5:Y:S04]  /*c0c0*/  LDL.LU R218, [R1+0x254] ;  /* 0x0002540001da7983 */ /* 0x0023680000300800 */
[----:B------:R1:W-:Y:S01]  /*c0d0*/  STL [R1+0x170], R217 ;  /* 0x000170d901007387 */ /* 0x0003e20000100800 */
[-C--:B------:R-:W-:Y:S01]  /*c0e0*/  FMUL R17, R17, R0.reuse ;  /* 0x0000000011117220 */ /* 0x080fe20000400000 */
[----:B------:R-:W1:Y:S01]  /*c0f0*/  MUFU.EX2 R191, R191 ;  /* 0x000000bf00bf7308 */ /* 0x000e620000000800 */
[-C--:B------:R-:W-:Y:S01]  /*c100*/  FMUL R16, R16, R0.reuse ;  /* 0x0000000010107220 */ /* 0x080fe20000400000 */
[----:B-1----:R1:W5:Y:S04]  /*c110*/  LDL.LU R217, [R1+0x250] ;  /* 0x0002500001d97983 */ /* 0x0023680000300800 */
[----:B------:R-:W-:Y:S04]  /*c120*/  STL [R1+0x174], R230 ;  /* 0x000174e601007387 */ /* 0x000fe80000100800 */
[----:B------:R-:W-:Y:S04]  /*c130*/  STL [R1+0x180], R5 ;  /* 0x0001800501007387 */ /* 0x000fe80000100800 */
[----:B------:R-:W-:Y:S01]  /*c140*/  STL [R1+0x184], R8 ;  /* 0x0001840801007387 */ /* 0x000fe20000100800 */
[----:B------:R-:W-:-:S03]  /*c150*/  FMUL R15, R15, R0 ;  /* 0x000000000f0f7220 */ /* 0x000fc60000400000 */
[----:B------:R-:W-:Y:S01]  /*c160*/  STL [R1+0x190], R6 ;  /* 0x0001900601007387 */ /* 0x000fe20000100800 */
[----:B------:R-:W1:Y:S03]  /*c170*/  MUFU.EX2 R187, R187 ;  /* 0x000000bb00bb7308 */ /* 0x000e660000000800 */
[----:B------:R-:W-:Y:S01]  /*c180*/  STL [R1+0x194], R213 ;  /* 0x000194d501007387 */ /* 0x000fe20000100800 */
[----:B------:R-:W-:-:S03]  /*c190*/  FMUL R14, R14, R0 ;  /* 0x000000000e0e7220 */ /* 0x000fc60000400000 */
[----:B------:R-:W-:Y:S01]  /*c1a0*/  STL [R1+0x1a0], R22 ;  /* 0x0001a01601007387 */ /* 0x000fe20000100800 */
[----:B------:R-:W-:-:S03]  /*c1b0*/  FMUL R13, R13, R0 ;  /* 0x000000000d0d7220 */ /* 0x000fc60000400000 */
[----:B------:R-:W-:Y:S01]  /*c1c0*/  STL [R1+0x1a4], R20 ;  /* 0x0001a41401007387 */ /* 0x000fe20000100800 */
[-C--:B------:R-:W-:Y:S01]  /*c1d0*/  FMUL R12, R12, R0.reuse ;  /* 0x000000000c0c7220 */ /* 0x080fe20000400000 */
[----:B------:R-:W1:Y:S02]  /*c1e0*/  MUFU.EX2 R190, R190 ;  /* 0x000000be00be7308 */ /* 0x000e640000000800 */
[----:B------:R-:W-:Y:S01]  /*c1f0*/  STL [R1+0x1b0], R19 ;  /* 0x0001b01301007387 */ /* 0x000fe20000100800 */
[----:B------:R-:W-:-:S03]  /*c200*/  FMUL R10, R10, R0 ;  /* 0x000000000a0a7220 */ /* 0x000fc60000400000 */
[----:B------:R-:W-:Y:S02]  /*c210*/  STL [R1+0x1b4], R18 ;  /* 0x0001b41201007387 */ /* 0x000fe40000100800 */
[----:B------:R-:W1:Y:S02]  /*c220*/  MUFU.EX2 R194, R194 ;  /* 0x000000c200c27308 */ /* 0x000e640000000800 */
[----:B------:R-:W-:Y:S01]  /*c230*/  STL [R1+0x1c0], R17 ;  /* 0x0001c01101007387 */ /* 0x000fe20000100800 */
[----:B------:R-:W-:-:S03]  /*c240*/  FMUL R9, R9, R0 ;  /* 0x0000000009097220 */ /* 0x000fc60000400000 */
[----:B------:R-:W-:Y:S04]  /*c250*/  STL [R1+0x1c4], R16 ;  /* 0x0001c41001007387 */ /* 0x000fe80000100800 */
[----:B------:R-:W-:Y:S04]  /*c260*/  STL [R1+0x1d0], R15 ;  /* 0x0001d00f01007387 */ /* 0x000fe80000100800 */
[----:B------:R-:W-:Y:S04]  /*c270*/  STL [R1+0x1d4], R14 ;  /* 0x0001d40e01007387 */ /* 0x000fe80000100800 */
[----:B------:R-:W-:Y:S04]  /*c280*/  STL [R1+0x1e0], R13 ;  /* 0x0001e00d01007387 */ /* 0x000fe80000100800 */
[----:B------:R-:W-:Y:S04]  /*c290*/  STL [R1+0x1e4], R12 ;  /* 0x0001e40c01007387 */ /* 0x000fe80000100800 */
[----:B------:R-:W-:Y:S01]  /*c2a0*/  STL [R1+0x1f0], R10 ;  /* 0x0001f00a01007387 */ /* 0x000fe20000100800 */
[----:B------:R-:W-:-:S03]  /*c2b0*/  FFMA R195, R195, UR60, -R2 ;  /* 0x0000003cc3c37c23 */ /* 0x000fc60008000802 */
[----:B------:R1:W-:Y:S01]  /*c2c0*/  STL [R1+0x1f4], R9 ;  /* 0x0001f40901007387 */ /* 0x0003e20000100800 */
[----:B------:R-:W-:Y:S01]  /*c2d0*/  @!P2 FMUL R191, R191, R191 ;  /* 0x000000bfbfbfa220 */ /* 0x000fe20000400000 */
[--C-:B------:R-:W-:Y:S01]  /*c2e0*/  FFMA R198, R198, UR60, -R2.reuse ;  /* 0x0000003cc6c67c23 */ /* 0x100fe20008000802 */
[----:B-1----:R-:W-:Y:S01]  /*c2f0*/  @!P5 FMUL R187, R187, R187 ;  /* 0x000000bbbbbbd220 */ /* 0x002fe20000400000 */
[--C-:B------:R-:W-:Y:S01]  /*c300*/  FFMA R9, R202, UR60, -R2.reuse ;  /* 0x0000003cca097c23 */ /* 0x100fe20008000802 */
[----:B------:R-:W-:-:S01]  /*c310*/  FFMA R10, R203, UR60, -R2 ;  /* 0x0000003ccb0a7c23 */ /* 0x000fc20008000802 */
[----:B------:R-:W-:Y:S01]  /*c320*/  FSETP.GEU.AND P5, PT, R195, -126, PT ;  /* 0xc2fc0000c300780b */ /* 0x000fe20003fae000 */
[----:B------:R-:W-:Y:S01]  /*c330*/  @!P6 FMUL R190, R190, R190 ;  /* 0x000000bebebee220 */ /* 0x000fe20000400000 */
[----:B------:R-:W-:Y:S01]  /*c340*/  @!P3 FMUL R194, R194, R194 ;  /* 0x000000c2c2c2b220 */ /* 0x000fe20000400000 */
[----:B------:R-:W-:Y:S01]  /*c350*/  FSETP.GEU.AND P2, PT, R9, -126, PT ;  /* 0xc2fc00000900780b */ /* 0x000fe20003f4e000 */
[----:B------:R-:W-:Y:S01]  /*c360*/  FADD R213, -R3, R7 ;  /* 0x0000000703d57221 */ /* 0x000fe20000000100 */
[----:B------:R-:W-:Y:S01]  /*c370*/  FSETP.GEU.AND P6, PT, R198, -126, PT ;  /* 0xc2fc0000c600780b */ /* 0x000fe20003fce000 */
[--C-:B------:R-:W-:Y:S01]  /*c380*/  FFMA R210, R210, UR60, -R2.reuse ;  /* 0x0000003cd2d27c23 */ /* 0x100fe20008000802 */
[----:B------:R-:W-:Y:S01]  /*c390*/  FSETP.GEU.AND P3, PT, R10, -126, PT ;  /* 0xc2fc00000a00780b */ /* 0x000fe20003f6e000 */
[-C--:B------:R-:W-:Y:S01]  /*c3a0*/  FMUL R24, R24, R0.reuse ;  /* 0x0000000018187220 */ /* 0x080fe20000400000 */
[-C--:B------:R-:W-:Y:S01]  /*c3b0*/  FMUL R25, R25, R0.reuse ;  /* 0x0000000019197220 */ /* 0x080fe20000400000 */
[-C--:B------:R-:W-:Y:S01]  /*c3c0*/  FMUL R28, R28, R0.reuse ;  /* 0x000000001c1c7220 */ /* 0x080fe20000400000 */
[-C--:B------:R-:W-:Y:S01]  /*c3d0*/  FMUL R29, R29, R0.reuse ;  /* 0x000000001d1d7220 */ /* 0x080fe20000400000 */
[-C--:B------:R-:W-:Y:S01]  /*c3e0*/  FMUL R32, R32, R0.reuse ;  /* 0x0000000020207220 */ /* 0x080fe20000400000 */
[----:B------:R-:W-:Y:S01]  /*c3f0*/  @!P5 FMUL R195, R195, 0.5 ;  /* 0x3f000000c3c3d820 */ /* 0x000fe20000400000 */
[-C--:B------:R-:W-:Y:S01]  /*c400*/  FMUL R33, R33, R0.reuse ;  /* 0x0000000021217220 */ /* 0x080fe20000400000 */
[-C--:B------:R-:W-:Y:S01]  /*c410*/  FMUL R36, R36, R0.reuse ;  /* 0x0000000024247220 */ /* 0x080fe20000400000 */
[----:B------:R-:W-:Y:S01]  /*c420*/  @!P2 FMUL R9, R9, 0.5 ;  /* 0x3f0000000909a820 */ /* 0x000fe20000400000 */
[-C--:B------:R-:W-:Y:S01]  /*c430*/  FMUL R37, R37, R0.reuse ;  /* 0x0000000025257220 */ /* 0x080fe20000400000 */
[----:B------:R-:W-:Y:S01]  /*c440*/  @!P6 FMUL R198, R198, 0.5 ;  /* 0x3f000000c6c6e820 */ /* 0x000fe20000400000 */
[-C--:B------:R-:W-:Y:S01]  /*c450*/  FMUL R40, R40, R0.reuse ;  /* 0x0000000028287220 */ /* 0x080fe20000400000 */
[----:B------:R-:W-:Y:S01]  /*c460*/  @!P3 FMUL R10, R10, 0.5 ;  /* 0x3f0000000a0ab820 */ /* 0x000fe20000400000 */
[-C--:B------:R-:W-:Y:S01]  /*c470*/  FMUL R41, R41, R0.reuse ;  /* 0x0000000029297220 */ /* 0x080fe20000400000 */
[----:B------:R-:W1:Y:S01]  /*c480*/  MUFU.EX2 R9, R9 ;  /* 0x0000000900097308 */ /* 0x000e620000000800 */
[-C--:B------:R-:W-:Y:S01]  /*c490*/  FMUL R44, R44, R0.reuse ;  /* 0x000000002c2c7220 */ /* 0x080fe20000400000 */
[-C--:B------:R-:W-:Y:S01]  /*c4a0*/  FMUL R45, R45, R0.reuse ;  /* 0x000000002d2d7220 */ /* 0x080fe20000400000 */
[-C--:B------:R-:W-:Y:S01]  /*c4b0*/  FMUL R48, R48, R0.reuse ;  /* 0x0000000030307220 */ /* 0x080fe20000400000 */
[-C--:B------:R-:W-:Y:S01]  /*c4c0*/  FMUL R49, R49, R0.reuse ;  /* 0x0000000031317220 */ /* 0x080fe20000400000 */
[-C--:B------:R-:W-:Y:S01]  /*c4d0*/  FMUL R52, R52, R0.reuse ;  /* 0x0000000034347220 */ /* 0x080fe20000400000 */
[-C--:B------:R-:W-:Y:S01]  /*c4e0*/  FMUL R53, R53, R0.reuse ;  /* 0x0000000035357220 */ /* 0x080fe20000400000 */
        /* <DEDUP_REMOVED lines=16> */
[----:B------:R-:W-:Y:S01]  /*c5f0*/  FMUL R84, R84, R0 ;  /* 0x0000000054547220 */ /* 0x000fe20000400000 */
[----:B------:R-:W1:Y:S01]  /*c600*/  MUFU.EX2 R10, R10 ;  /* 0x0000000a000a7308 */ /* 0x000e620000000800 */
[----:B------:R-:W-:-:S01]  /*c610*/  FFMA R7, R211, UR60, -R2 ;  /* 0x0000003cd3077c23 */ /* 0x000fc20008000802 */
[-C--:B------:R-:W-:Y:S01]  /*c620*/  FMUL R85, R85, R0.reuse ;  /* 0x0000000055557220 */ /* 0x080fe20000400000 */
        /* <DEDUP_REMOVED lines=31> */
[----:B------:R-:W-:Y:S01]  /*c820*/  FMUL R149, R149, R0 ;  /* 0x0000000095957220 */ /* 0x000fe20000400000 */
[----:B------:R-:W-:-:S01]  /*c830*/  FFMA R221, R0, R221, R4 ;  /* 0x000000dd00dd7223 */ /* 0x000fc20000000004 */
[----:B-1----:R-:W-:Y:S01]  /*c840*/  @!P2 FMUL R9, R9, R9 ;  /* 0x000000090909a220 */ /* 0x002fe20000400000 */
[----:B------:R-:W-:-:S01]  /*c850*/  FFMA R3, R206, UR60, -R2 ;  /* 0x0000003cce037c23 */ /* 0x000fc20008000802 */
[--C-:B------:R-:W-:Y:S01]  /*c860*/  FFMA R0, R214, UR60, -R2.reuse ;  /* 0x0000003cd6007c23 */ /* 0x100fe20008000802 */
[----:B------:R-:W-:Y:S01]  /*c870*/  FSETP.GEU.AND P2, PT, R7, -126, PT ;  /* 0xc2fc00000700780b */ /* 0x000fe20003f4e000 */
[----:B------:R-:W-:Y:S01]  /*c880*/  @!P5 FMUL R195, R195, R195 ;  /* 0x000000c3c3c3d220 */ /* 0x000fe20000400000 */
[----:B------:R-:W-:Y:S01]  /*c890*/  FSETP.GEU.AND P5, PT, R210, -126, PT ;  /* 0xc2fc0000d200780b */ /* 0x000fe20003fae000 */
[----:B------:R-:W-:Y:S01]  /*c8a0*/  @!P6 FMUL R198, R198, R198 ;  /* 0x000000c6c6c6e220 */ /* 0x000fe20000400000 */
[----:B------:R-:W-:Y:S01]  /*c8b0*/  @!P3 FMUL R10, R10, R10 ;  /* 0x0000000a0a0ab220 */ /* 0x000fe20000400000 */
[----:B------:R-:W-:Y:S01]  /*c8c0*/  FSETP.GEU.AND P6, PT, R3, -126, PT ;  /* 0xc2fc00000300780b */ /* 0x000fe20003fce000 */
[----:B------:R-:W-:-:S01]  /*c8d0*/  FFMA R5, R183, UR60, -R2 ;  /* 0x0000003cb7057c23 */ /* 0x000fc20008000802 */
[----:B------:R-:W-:Y:S01]  /*c8e0*/  FSETP.GEU.AND P3, PT, R0, -126, PT ;  /* 0xc2fc00000000780b */ /* 0x000fe20003f6e000 */
[----:B------:R-:W-:-:S01]  /*c8f0*/  FFMA R4, R199, UR60, -R2 ;  /* 0x0000003cc7047c23 */ /* 0x000fc20008000802 */
[--C-:B------:R-:W-:Y:S01]  /*c900*/  FFMA R8, R207, UR60, -R2.reuse ;  /* 0x0000003ccf087c23 */ /* 0x100fe20008000802 */
[----:B------:R-:W-:-:S01]  /*c910*/  FFMA R6, R215, UR60, -R2 ;  /* 0x0000003cd7067c23 */ /* 0x000fc20008000802 */
[----:B------:R-:W-:Y:S01]  /*c920*/  FADD R13, R154, R186 ;  /* 0x000000ba9a0d7221 */ /* 0x000fe20000000000 */
[----:B------:R-:W3:Y:S01]  /*c930*/  LDL.LU R202, [R1+0x1d8] ;  /* 0x0001d80001ca7983 */ /* 0x000ee20000300800 */
[----:B------:R-:W-:-:S02]  /*c940*/  @!P2 FMUL R7, R7, 0.5 ;  /* 0x3f0000000707a820 */ /* 0x000fc40000400000 */
[----:B------:R-:W-:Y:S01]  /*c950*/  @!P5 FMUL R210, R210, 0.5 ;  /* 0x3f000000d2d2d820 */ /* 0x000fe20000400000 */
[----:B------:R-:W-:-:S01]  /*c960*/  FADD R12, R170, R9 ;  /* 0x00000009aa0c7221 */ /* 0x000fc20000000000 */
[----:B------:R-:W-:Y:S01]  /*c970*/  F2FP.SATFINITE.E4M3.F32.PACK_AB_MERGE_C R169, RZ, R169, RZ ;  /* 0x000000a9ffa9723e */ /* 0x000fe200048070ff */
[----:B------:R-:W-:Y:S01]  /*c980*/  @!P6 FMUL R3, R3, 0.5 ;  /* 0x3f0000000303e820 */ /* 0x000fe20000400000 */
[----:B------:R-:W1:Y:S01]  /*c990*/  MUFU.EX2 R2, R210 ;  /* 0x000000d200027308 */ /* 0x000e620000000800 */
[----:B------:R-:W-:Y:S01]  /*c9a0*/  @!P3 FMUL R0, R0, 0.5 ;  /* 0x3f0000000000b820 */ /* 0x000fe20000400000 */
[----:B------:R-:W4:Y:S06]  /*c9b0*/  LDL.LU R183, [R1+0x1cc] ;  /* 0x0001cc0001b77983 */ /* 0x000f2c0000300800 */
[----:B------:R-:W2:Y:S01]  /*c9c0*/  MUFU.EX2 R7, R7 ;  /* 0x0000000700077308 */ /* 0x000ea20000000800 */
[----:B------:R-:W-:-:S07]  /*c9d0*/  FADD R14, R13, R12 ;  /* 0x0000000c0d0e7221 */ /* 0x000fce0000000000 */
[----:B------:R-:W2:Y:S08]  /*c9e0*/  MUFU.EX2 R3, R3 ;  /* 0x0000000300037308 */ /* 0x000eb00000000800 */
[----:B------:R-:W2:Y:S01]  /*c9f0*/  MUFU.EX2 R0, R0 ;  /* 0x0000000000007308 */ /* 0x000ea20000000800 */
[----:B-1----:R-:W-:Y:S01]  /*ca00*/  @!P5 FMUL R2, R2, R2 ;  /* 0x000000020202d220 */ /* 0x002fe20000400000 */
[----:B--2---:R-:W-:Y:S01]  /*ca10*/  @!P2 FMUL R7, R7, R7 ;  /* 0x000000070707a220 */ /* 0x004fe20000400000 */
[----:B------:R-:W-:Y:S01]  /*ca20*/  FSETP.GEU.AND P2, PT, R8, -126, PT ;  /* 0xc2fc00000800780b */ /* 0x000fe20003f4e000 */
[----:B------:R-:W-:Y:S01]  /*ca30*/  FADD R13, R162, R194 ;  /* 0x000000c2a20d7221 */ /* 0x000fe20000000000 */
[----:B------:R-:W-:-:S01]  /*ca40*/  FADD R12, R178, R2 ;  /* 0x00000002b20c7221 */ /* 0x000fc20000000000 */
[----:B------:R-:W-:Y:S01]  /*ca50*/  FSETP.GEU.AND P5, PT, R5, -126, PT ;  /* 0xc2fc00000500780b */ /* 0x000fe20003fae000 */
[----:B------:R-:W2:Y:S01]  /*ca60*/  LDL.LU R199, [R1+0x1c8] ;  /* 0x0001c80001c77983 */ /* 0x000ea20000300800 */
[----:B------:R-:W-:Y:S01]  /*ca70*/  @!P6 FMUL R3, R3, R3 ;  /* 0x000000030303e220 */ /* 0x000fe20000400000 */
[----:B------:R-:W-:Y:S01]  /*ca80*/  FSETP.GEU.AND P6, PT, R4, -126, PT ;  /* 0xc2fc00000400780b */ /* 0x000fe20003fce000 */
[----:B------:R-:W-:-:S01]  /*ca90*/  FADD R12, R13, R12 ;  /* 0x0000000c0d0c7221 */ /* 0x000fc20000000000 */
[----:B------:R-:W-:Y:S01]  /*caa0*/  @!P3 FMUL R0, R0, R0 ;  /* 0x000000000000b220 */ /* 0x000fe20000400000 */
[----:B------:R-:W-:-:S02]  /*cab0*/  FSETP.GEU.AND P3, PT, R6, -126, PT ;  /* 0xc2fc00000600780b */ /* 0x000fc40003f6e000 */
[----:B------:R-:W-:Y:S01]  /*cac0*/  FADD R17, R14, R12 ;  /* 0x0000000c0e117221 */ /* 0x000fe20000000000 */
[----:B------:R-:W-:-:S01]  /*cad0*/  FADD R13, R155, R187 ;  /* 0x000000bb9b0d7221 */ /* 0x000fc20000000000 */
[----:B------:R-:W-:Y:S01]  /*cae0*/  FADD R12, R171, R10 ;  /* 0x0000000aab0c7221 */ /* 0x000fe20000000000 */
[----:B------:R-:W-:Y:S02]  /*caf0*/  @!P2 FMUL R8, R8, 0.5 ;  /* 0x3f0000000808a820 */ /* 0x000fe40000400000 */
[----:B------:R-:W-:Y:S01]  /*cb00*/  @!P5 FMUL R5, R5, 0.5 ;  /* 0x3f0000000505d820 */ /* 0x000fe20000400000 */
[----:B------:R-:W-:Y:S01]  /*cb10*/  F2FP.SATFINITE.E4M3.F32.PACK_AB_MERGE_C R168, RZ, R168, RZ ;  /* 0x000000a8ffa8723e */ /* 0x000fe200048070ff */
[----:B------:R-:W-:Y:S01]  /*cb20*/  FADD R14, R13, R12 ;  /* 0x0000000c0d0e7221 */ /* 0x000fe20000000000 */
[----:B------:R-:W-:-:S01]  /*cb30*/  FADD R13, R163, R195 ;  /* 0x000000c3a30d7221 */ /* 0x000fc20000000000 */
[----:B------:R-:W-:Y:S01]  /*cb40*/  FADD R12, R179, R7 ;  /* 0x00000007b30c7221 */ /* 0x000fe20000000000 */
[----:B------:R-:W-:Y:S01]  /*cb50*/  @!P6 FMUL R4, R4, 0.5 ;  /* 0x3f0000000404e820 */ /* 0x000fe20000400000 */
[----:B------:R-:W1:Y:S01]  /*cb60*/  MUFU.EX2 R8, R8 ;  /* 0x0000000800087308 */ /* 0x000e620000000800 */
[----:B------:R-:W-:Y:S01]  /*cb70*/  F2FP.SATFINITE.E4M3.F32.PACK_AB_MERGE_C R173, RZ, R173, RZ ;  /* 0x000000adffad723e */ /* 0x000fe200048070ff */
[----:B------:R-:W-:Y:S01]  /*cb80*/  @!P3 FMUL R6, R6, 0.5 ;  /* 0x3f0000000606b820 */ /* 0x000fe20000400000 */
[----:B------:R-:W-:-:S01]  /*cb90*/  FADD R12, R13, R12 ;  /* 0x0000000c0d0c7221 */ /* 0x000fc20000000000 */
[----:B------:R-:W-:Y:S01]  /*cba0*/  FADD R13, R158, R190 ;  /* 0x000000be9e0d7221 */ /* 0x000fe20000000000 */
[----:B------:R-:W-:Y:S01]  /*cbb0*/  F2FP.SATFINITE.E4M3.F32.PACK_AB_MERGE_C R172, RZ, R172, RZ ;  /* 0x000000acffac723e */ /* 0x000fe200048070ff */
[----:B------:R-:W3:Y:S01]  /*cbc0*/  LDL.LU R203, [R1+0x1bc] ;  /* 0x0001bc0001cb7983 */ /* 0x000ee20000300800 */
[----:B------:R-:W-:-:S01]  /*cbd0*/  FADD R16, R14, R12 ;  /* 0x0000000c0e107221 */ /* 0x000fc20000000000 */
[----:B------:R-:W1:Y:S01]  /*cbe0*/  MUFU.EX2 R5, R5 ;  /* 0x0000000500057308 */ /* 0x000e620000000800 */
[----:B------:R-:W-:-:S01]  /*cbf0*/  FADD R12, R174, R3 ;  /* 0x00000003ae0c7221 */ /* 0x000fc20000000000 */
[----:B------:R-:W-:Y:S01]  /*cc00*/  F2FP.SATFINITE.E4M3.F32.PACK_AB_MERGE_C R177, RZ, R177, RZ ;  /* 0x000000b1ffb1723e */ /* 0x000fe200048070ff */
[----:B------:R-:W4:Y:S05]  /*cc10*/  LDL.LU R206, [R1+0x1b8] ;  /* 0x0001b80001ce7983 */ /* 0x000f2a0000300800 */
[----:B------:R-:W1:Y:S01]  /*cc20*/  MUFU.EX2 R4, R4 ;  /* 0x0000000400047308 */ /* 0x000e620000000800 */
[----:B------:R-:W-:-:S07]  /*cc30*/  FADD R14, R13, R12 ;  /* 0x0000000c0d0e7221 */ /* 0x000fce0000000000 */
[----:B------:R-:W1:Y:S01]  /*cc40*/  MUFU.EX2 R6, R6 ;  /* 0x0000000600067308 */ /* 0x000e620000000800 */
[----:B------:R-:W-:-:S01]  /*cc50*/  FADD R13, R166, R198 ;  /* 0x000000c6a60d7221 */ /* 0x000fc20000000000 */
[----:B------:R-:W-:Y:S01]  /*cc60*/  FADD R12, R182, R0 ;  /* 0x00000000b60c7221 */ /* 0x000fe20000000000 */
[----:B-1----:R-:W-:Y:S01]  /*cc70*/  @!P2 FMUL R8, R8, R8 ;  /* 0x000000080808a220 */ /* 0x002fe20000400000 */
[----:B------:R-:W-:Y:S01]  /*cc80*/  F2FP.SATFINITE.E4M3.F32.PACK_AB_MERGE_C R152, RZ, R152, RZ ;  /* 0x00000098ff98723e */ /* 0x000fe200048070ff */
[----:B------:R-:W2:Y:S01]  /*cc90*/  LDL.LU R207, [R1+0x1ac] ;  /* 0x0001ac0001cf7983 */ /* 0x000ea20000300800 */
[----:B------:R-:W-:-:S01]  /*cca0*/  FADD R12, R13, R12 ;  /* 0x0000000c0d0c7221 */ /* 0x000fc20000000000 */
[----:B------:R-:W-:Y:S02]  /*ccb0*/  F2FP.SATFINITE.E4M3.F32.PACK_AB_MERGE_C R153, RZ, R153, RZ ;  /* 0x00000099ff99723e */ /* 0x000fe400048070ff */
[----:B------:R-:W-:Y:S02]  /*ccc0*/  F2FP.SATFINITE.E4M3.F32.PACK_AB_MERGE_C R176, RZ, R176, RZ ;  /* 0x000000b0ffb0723e */ /* 0x000fe400048070ff */
[----:B------:R-:W-:Y:S01]  /*ccd0*/  F2FP.SATFINITE.E4M3.F32.PACK_AB_MERGE_C R181, RZ, R181, RZ ;  /* 0x000000b5ffb5723e */ /* 0x000fe200048070ff */
[----:B------:R-:W-:-:S01]  /*cce0*/  FADD R15, R14, R12 ;  /* 0x0000000c0e0f7221 */ /* 0x000fc20000000000 */
[----:B------:R-:W-:Y:S01]  /*ccf0*/  LOP3.LUT R169, R169, 0xffff, RZ, 0xc0, !PT ;  /* 0x0000ffffa9a97812 */ /* 0x000fe200078ec0ff */
[----:B------:R-:W3:Y:S01]  /*cd00*/  LDL.LU R211, [R1+0x1a8] ;  /* 0x0001a80001d37983 */ /* 0x000ee20000300800 */
[----:B------:R-:W-:-:S02]  /*cd10*/  F2FP.SATFINITE.E4M3.F32.PACK_AB_MERGE_C R180, RZ, R180, RZ ;  /* 0x000000b4ffb4723e */ /* 0x000fc400048070ff */
[----:B------:R-:W-:Y:S01]  /*cd20*/  F2FP.SATFINITE.E4M3.F32.PACK_AB_MERGE_C R185, RZ, R185, RZ ;  /* 0x000000b9ffb9723e */ /* 0x000fe200048070ff */
[----:B------:R-:W-:-:S01]  /*cd30*/  FADD R13, R159, R191 ;  /* 0x000000bf9f0d7221 */ /* 0x000fc20000000000 */
[----:B------:R-:W-:Y:S01]  /*cd40*/  F2FP.SATFINITE.E4M3.F32.PACK_AB_MERGE_C R156, RZ, R156, RZ ;  /* 0x0000009cff9c723e */ /* 0x000fe200048070ff */
[----:B------:R-:W-:-:S01]  /*cd50*/  FADD R12, R175, R8 ;  /* 0x00000008af0c7221 */ /* 0x000fc20000000000 */
[----:B------:R-:W-:Y:S01]  /*cd60*/  F2FP.SATFINITE.E4M3.F32.PACK_AB_MERGE_C R157, RZ, R157, RZ ;  /* 0x0000009dff9d723e */ /* 0x000fe200048070ff */
[----:B------:R-:W4:Y:S01]  /*cd70*/  LDL.LU R214, [R1+0x19c] ;  /* 0x00019c0001d67983 */ /* 0x000f220000300800 */
[----:B------:R-:W-:Y:S02]  /*cd80*/  LOP3.LUT R168, R168, 0xff, RZ, 0xc0, !PT ;  /* 0x000000ffa8a87812 */ /* 0x000fe400078ec0ff */
[----:B------:R-:W-:Y:S02]  /*cd90*/  LOP3.LUT R173, R173, 0xffff, RZ, 0xc0, !PT ;  /* 0x0000ffffadad7812 */ /* 0x000fe400078ec0ff */
[----:B------:R-:W-:-:S02]  /*cda0*/  F2FP.SATFINITE.E4M3.F32.PACK_AB_MERGE_C R184, RZ, R184, RZ ;  /* 0x000000b8ffb8723e */ /* 0x000fc400048070ff */
[----:B------:R-:W-:Y:S01]  /*cdb0*/  F2FP.SATFINITE.E4M3.F32.PACK_AB_MERGE_C R189, RZ, R189, RZ ;  /* 0x000000bdffbd723e */ /* 0x000fe200048070ff */
[----:B------:R-:W-:Y:S01]  /*cdc0*/  @!P5 FMUL R5, R5, R5 ;  /* 0x000000050505d220 */ /* 0x000fe20000400000 */
[----:B------:R-:W-:Y:S01]  /*cdd0*/  LOP3.LUT R172, R172, 0xff, RZ, 0xc0, !PT ;  /* 0x000000ffacac7812 */ /* 0x000fe200078ec0ff */
[----:B------:R-:W-:Y:S01]  /*cde0*/  @!P6 FMUL R4, R4, R4 ;  /* 0x000000040404e220 */ /* 0x000fe20000400000 */
[----:B------:R-:W-:Y:S01]  /*cdf0*/  LOP3.LUT R177, R177, 0xffff, RZ, 0xc0, !PT ;  /* 0x0000ffffb1b17812 */ /* 0x000fe200078ec0ff */
[----:B------:R-:W-:Y:S01]  /*ce00*/  @!P3 FMUL R6, R6, R6 ;  /* 0x000000060606b220 */ /* 0x000fe20000400000 */
[----:B------:R-:W-:Y:S01]  /*ce10*/  F2FP.SATFINITE.E4M3.F32.PACK_AB_MERGE_C R188, RZ, R188, RZ ;  /* 0x000000bcffbc723e */ /* 0x000fe200048070ff */
[----:B------:R-:W2:Y:S01]  /*ce20*/  LDL.LU R215, [R1+0x198] ;  /* 0x0001980001d77983 */ /* 0x000ea20000300800 */
[----:B------:R-:W-:Y:S02]  /*ce30*/  LOP3.LUT R152, R152, 0xff, RZ, 0xc0, !PT ;  /* 0x000000ff98987812 */ /* 0x000fe400078ec0ff */
[----:B------:R-:W-:Y:S01]  /*ce40*/  LOP3.LUT R153, R153, 0xffff, RZ, 0xc0, !PT ;  /* 0x0000ffff99997812 */ /* 0x000fe200078ec0ff */
[----:B------:R-:W3:Y:S01]  /*ce50*/  LDL.LU R210, [R1+0x18c] ;  /* 0x00018c0001d27983 */ /* 0x000ee20000300800 */
[----:B------:R-:W-:-:S02]  /*ce60*/  LOP3.LUT R176, R176, 0xff, RZ, 0xc0, !PT ;  /* 0x000000ffb0b07812 */ /* 0x000fc400078ec0ff */
[----:B------:R-:W-:Y:S02]  /*ce70*/  LOP3.LUT R181, R181, 0xffff, RZ, 0xc0, !PT ;  /* 0x0000ffffb5b57812 */ /* 0x000fe400078ec0ff */
[----:B------:R-:W-:Y:S02]  /*ce80*/  F2FP.SATFINITE.E4M3.F32.PACK_AB_MERGE_C R192, RZ, R192, RZ ;  /* 0x000000c0ffc0723e */ /* 0x000fe400048070ff */
[----:B------:R-:W-:Y:S02]  /*ce90*/  F2FP.SATFINITE.E4M3.F32.PACK_AB_MERGE_C R200, RZ, R200, RZ ;  /* 0x000000c8ffc8723e */ /* 0x000fe400048070ff */
[----:B------:R-:W-:Y:S02]  /*cea0*/  F2FP.SATFINITE.E4M3.F32.PACK_AB_MERGE_C R201, RZ, R201, RZ ;  /* 0x000000c9ffc9723e */ /* 0x000fe400048070ff */
[----:B------:R-:W-:Y:S02]  /*ceb0*/  LOP3.LUT R180, R180, 0xff, RZ, 0xc0, !PT ;  /* 0x000000ffb4b47812 */ /* 0x000fe400078ec0ff */
[----:B------:R-:W-:-:S02]  /*cec0*/  LOP3.LUT R185, R185, 0xffff, RZ, 0xc0, !PT ;  /* 0x0000ffffb9b97812 */ /* 0x000fc400078ec0ff */
[----:B------:R-:W-:Y:S02]  /*ced0*/  F2FP.SATFINITE.E4M3.F32.PACK_AB_MERGE_C R193, RZ, R193, RZ ;  /* 0x000000c1ffc1723e */ /* 0x000fe400048070ff */
[----:B------:R-:W-:Y:S01]  /*cee0*/  F2FP.SATFINITE.E4M3.F32.PACK_AB_MERGE_C R196, RZ, R196, RZ ;  /* 0x000000c4ffc4723e */ /* 0x000fe200048070ff */
[----:B------:R-:W-:Y:S01]  /*cef0*/  FADD R14, R13, R12 ;  /* 0x0000000c0d0e7221 */ /* 0x000fe20000000000 */
[----:B------:R-:W-:Y:S02]  /*cf00*/  LOP3.LUT R156, R156, 0xff, RZ, 0xc0, !PT ;  /* 0x000000ff9c9c7812 */ /* 0x000fe400078ec0ff */
[----:B------:R-:W-:Y:S02]  /*cf10*/  LOP3.LUT R157, R157, 0xffff, RZ, 0xc0, !PT ;  /* 0x0000ffff9d9d7812 */ /* 0x000fe400078ec0ff */
[----:B------:R-:W-:Y:S02]  /*cf20*/  PRMT R168, R169, 0x7604, R168 ;  /* 0x00007604a9a87816 */ /* 0x000fe400000000a8 */
[----:B------:R-:W-:Y:S01]  /*cf30*/  LOP3.LUT R184, R184, 0xff, RZ, 0xc0, !PT ;  /* 0x000000ffb8b87812 */ /* 0x000fe200078ec0ff */
[----:B------:R-:W4:Y:S01]  /*cf40*/  LDL.LU R169, [R1+0x188] ;  /* 0x0001880001a97983 */ /* 0x000f220000300800 */
[----:B------:R-:W-:-:S02]  /*cf50*/  LOP3.LUT R189, R189, 0xffff, RZ, 0xc0, !PT ;  /* 0x0000ffffbdbd7812 */ /* 0x000fc400078ec0ff */
[----:B------:R-:W-:Y:S01]  /*cf60*/  F2FP.SATFINITE.E4M3.F32.PACK_AB_MERGE_C R197, RZ, R197, RZ ;  /* 0x000000c5ffc5723e */ /* 0x000fe200048070ff */
[----:B------:R-:W-:-:S01]  /*cf70*/  FADD R13, R167, R4 ;  /* 0x00000004a70d7221 */ /* 0x000fc20000000000 */
[----:B------:R-:W-:Y:S01]  /*cf80*/  PRMT R172, R173, 0x7604, R172 ;  /* 0x00007604adac7816 */ /* 0x000fe200000000ac */
[----:B------:R-:W-:-:S01]  /*cf90*/  FADD R12, R5, R6 ;  /* 0x00000006050c7221 */ /* 0x000fc20000000000 */
[----:B------:R-:W-:Y:S01]  /*cfa0*/  LOP3.LUT R188, R188, 0xff, RZ, 0xc0, !PT ;  /* 0x000000ffbcbc7812 */ /* 0x000fe200078ec0ff */
[----:B------:R-:W2:Y:S01]  /*cfb0*/  LDL.LU R173, [R1+0x17c] ;  /* 0x00017c0001ad7983 */ /* 0x000ea20000300800 */
[----:B------:R-:W-:Y:S02]  /*cfc0*/  F2FP.SATFINITE.E4M3.F32.PACK_AB_MERGE_C R204, RZ, R204, RZ ;  /* 0x000000ccffcc723e */ /* 0x000fe400048070ff */
[----:B------:R-:W-:Y:S02]  /*cfd0*/  F2FP.SATFINITE.E4M3.F32.PACK_AB_MERGE_C R208, RZ, R208, RZ ;  /* 0x000000d0ffd0723e */ /* 0x000fe400048070ff */
[----:B------:R-:W-:-:S02]  /*cfe0*/  F2FP.SATFINITE.E4M3.F32.PACK_AB_MERGE_C R209, RZ, R209, RZ ;  /* 0x000000d1ffd1723e */ /* 0x000fc400048070ff */
[----:B------:R-:W-:Y:S02]  /*cff0*/  PRMT R153, R153, 0x7604, R152 ;  /* 0x0000760499997816 */ /* 0x000fe40000000098 */
[----:B------:R-:W-:Y:S02]  /*d000*/  F2FP.SATFINITE.E4M3.F32.PACK_AB_MERGE_C R160, RZ, R160, RZ ;  /* 0x000000a0ffa0723e */ /* 0x000fe400048070ff */
[----:B------:R-:W-:Y:S02]  /*d010*/  F2FP.SATFINITE.E4M3.F32.PACK_AB_MERGE_C R161, RZ, R161, RZ ;  /* 0x000000a1ffa1723e */ /* 0x000fe400048070ff */
[----:B------:R-:W-:Y:S02]  /*d020*/  PRMT R176, R177, 0x7604, R176 ;  /* 0x00007604b1b07816 */ /* 0x000fe400000000b0 */
[----:B------:R-:W-:Y:S01]  /*d030*/  LOP3.LUT R192, R192, 0xff, RZ, 0xc0, !PT ;  /* 0x000000ffc0c07812 */ /* 0x000fe200078ec0ff */
[----:B------:R-:W3:Y:S01]  /*d040*/  LDL.LU R177, [R1+0x178] ;  /* 0x0001780001b17983 */ /* 0x000ee20000300800 */
[----:B------:R-:W-:-:S02]  /*d050*/  F2FP.SATFINITE.E4M3.F32.PACK_AB_MERGE_C R205, RZ, R205, RZ ;  /* 0x000000cdffcd723e */ /* 0x000fc400048070ff */
[----:B------:R-:W-:Y:S02]  /*d060*/  LOP3.LUT R200, R200, 0xff, RZ, 0xc0, !PT ;  /* 0x000000ffc8c87812 */ /* 0x000fe400078ec0ff */
[----:B------:R-:W-:Y:S02]  /*d070*/  LOP3.LUT R201, R201, 0xffff, RZ, 0xc0, !PT ;  /* 0x0000ffffc9c97812 */ /* 0x000fe400078ec0ff */
[----:B------:R-:W-:Y:S02]  /*d080*/  F2FP.SATFINITE.E4M3.F32.PACK_AB_MERGE_C R154, RZ, R154, RZ ;  /* 0x0000009aff9a723e */ /* 0x000fe400048070ff */
[----:B------:R-:W-:Y:S02]  /*d090*/  F2FP.SATFINITE.E4M3.F32.PACK_AB_MERGE_C R9, RZ, R9, RZ ;  /* 0x00000009ff09723e */ /* 0x000fe400048070ff */
[----:B------:R-:W-:Y:S02]  /*d0a0*/  F2FP.SATFINITE.E4M3.F32.PACK_AB_MERGE_C R164, RZ, R164, RZ ;  /* 0x000000a4ffa4723e */ /* 0x000fe400048070ff */
[----:B------:R-:W-:-:S02]  /*d0b0*/  F2FP.SATFINITE.E4M3.F32.PACK_AB_MERGE_C R165, RZ, R165, RZ ;  /* 0x000000a5ffa5723e */ /* 0x000fc400048070ff */
[----:B------:R-:W-:Y:S02]  /*d0c0*/  PRMT R180, R181, 0x7604, R180 ;  /* 0x00007604b5b47816 */ /* 0x000fe400000000b4 */
[----:B------:R-:W-:Y:S01]  /*d0d0*/  LOP3.LUT R152, R193, 0xffff, RZ, 0xc0, !PT ;  /* 0x0000ffffc1987812 */ /* 0x000fe200078ec0ff */
[----:B------:R-:W4:Y:S01]  /*d0e0*/  LDL.LU R181, [R1+0x16c] ;  /* 0x00016c0001b57983 */ /* 0x000f220000300800 */
[----:B------:R-:W-:Y:S02]  /*d0f0*/  LOP3.LUT R196, R196, 0xff, RZ, 0xc0, !PT ;  /* 0x000000ffc4c47812 */ /* 0x000fe400078ec0ff */
[----:B------:R-:W-:Y:S02]  /*d100*/  F2FP.SATFINITE.E4M3.F32.PACK_AB_MERGE_C R3, RZ, R3, RZ ;  /* 0x00000003ff03723e */ /* 0x000fe400048070ff */
[----:B------:R-:W-:Y:S02]  /*d110*/  F2FP.SATFINITE.E4M3.F32.PACK_AB_MERGE_C R2, RZ, R2, RZ ;  /* 0x00000002ff02723e */ /* 0x000fe400048070ff */
[----:B------:R-:W-:-:S02]  /*d120*/  PRMT R156, R157, 0x7604, R156 ;  /* 0x000076049d9c7816 */ /* 0x000fc4000000009c */
[----:B------:R-:W-:Y:S02]  /*d130*/  PRMT R184, R185, 0x7604, R184 ;  /* 0x00007604b9b87816 */ /* 0x000fe400000000b8 */
[----:B------:R-:W-:Y:S01]  /*d140*/  LOP3.LUT R197, R197, 0xffff, RZ, 0xc0, !PT ;  /* 0x0000ffffc5c57812 */ /* 0x000fe200078ec0ff */
[----:B------:R-:W2:Y:S01]  /*d150*/  LDL.LU R185, [R1+0x168] ;  /* 0x0001680001b97983 */ /* 0x000ea20000300800 */
[----:B------:R-:W-:Y:S01]  /*d160*/  PRMT R188, R189, 0x7604, R188 ;  /* 0x00007604bdbc7816 */ /* 0x000fe200000000bc */
[----:B------:R-:W-:Y:S01]  /*d170*/  FADD R12, R13, R12 ;  /* 0x0000000c0d0c7221 */ /* 0x000fe20000000000 */
[----:B------:R-:W-:Y:S01]  /*d180*/  LOP3.LUT R204, R204, 0xff, RZ, 0xc0, !PT ;  /* 0x000000ffcccc7812 */ /* 0x000fe200078ec0ff */
[----:B------:R-:W2:Y:S01]  /*d190*/  LDL.LU R189, [R1+0x15c] ;  /* 0x00015c0001bd7983 */ /* 0x000ea20000300800 */
[----:B------:R-:W-:Y:S02]  /*d1a0*/  LOP3.LUT R208, R208, 0xff, RZ, 0xc0, !PT ;  /* 0x000000ffd0d07812 */ /* 0x000fe400078ec0ff */
[----:B------:R-:W-:Y:S01]  /*d1b0*/  LOP3.LUT R157, R209, 0xffff, RZ, 0xc0, !PT ;  /* 0x0000ffffd19d7812 */ /* 0x000fe200078ec0ff */
[----:B------:R-:W2:Y:S01]  /*d1c0*/  LDL.LU R193, [R1+0x158] ;  /* 0x0001580001c17983 */ /* 0x000ea20000300800 */
[----:B------:R-:W-:-:S02]  /*d1d0*/  F2FP.SATFINITE.E4M3.F32.PACK_AB_MERGE_C R162, RZ, R162, RZ ;  /* 0x000000a2ffa2723e */ /* 0x000fc400048070ff */
[----:B------:R-:W-:Y:S02]  /*d1e0*/  LOP3.LUT R160, R160, 0xff, RZ, 0xc0, !PT ;  /* 0x000000ffa0a07812 */ /* 0x000fe400078ec0ff */
[----:B------:R-:W-:Y:S02]  /*d1f0*/  LOP3.LUT R161, R161, 0xffff, RZ, 0xc0, !PT ;  /* 0x0000ffffa1a17812 */ /* 0x000fe400078ec0ff */
[----:B------:R-:W-:Y:S02]  /*d200*/  LOP3.LUT R205, R205, 0xffff, RZ, 0xc0, !PT ;  /* 0x0000ffffcdcd7812 */ /* 0x000fe400078ec0ff */
[----:B------:R-:W-:Y:S02]  /*d210*/  PRMT R201, R201, 0x7604, R200 ;  /* 0x00007604c9c97816 */ /* 0x000fe400000000c8 */
[----:B------:R-:W-:Y:S02]  /*d220*/  SHF.L.U32 R20, R154, 0x10, RZ ;  /* 0x000000109a147819 */ /* 0x000fe400000006ff */
[----:B------:R-:W-:-:S02]  /*d230*/  SHF.L.U32 R9, R9, 0x10, RZ ;  /* 0x0000001009097819 */ /* 0x000fc400000006ff */
[----:B------:R-:W-:Y:S02]  /*d240*/  LOP3.LUT R164, R164, 0xff, RZ, 0xc0, !PT ;  /* 0x000000ffa4a47812 */ /* 0x000fe400078ec0ff */
[----:B------:R-:W-:Y:S02]  /*d250*/  LOP3.LUT R165, R165, 0xffff, RZ, 0xc0, !PT ;  /* 0x0000ffffa5a57812 */ /* 0x000fe400078ec0ff */
[----:B------:R-:W-:Y:S02]  /*d260*/  PRMT R152, R152, 0x7604, R192 ;  /* 0x0000760498987816 */ /* 0x000fe400000000c0 */
[----:B------:R-:W-:Y:S01]  /*d270*/  F2FP.SATFINITE.E4M3.F32.PACK_AB_MERGE_C R212, RZ, R212, RZ ;  /* 0x000000d4ffd4723e */ /* 0x000fe200048070ff */
[----:B------:R-:W2:Y:S01]  /*d280*/  LDL.LU R192, [R1+0x14c] ;  /* 0x00014c0001c07983 */ /* 0x000ea20000300800 */
[----:B------:R-:W-:Y:S02]  /*d290*/  F2FP.SATFINITE.E4M3.F32.PACK_AB_MERGE_C R11, RZ, R11, RZ ;  /* 0x0000000bff0b723e */ /* 0x000fe400048070ff */
[----:B------:R-:W-:Y:S01]  /*d2a0*/  SHF.L.U32 R154, R3, 0x10, RZ ;  /* 0x00000010039a7819 */ /* 0x000fe200000006ff */
[----:B------:R-:W-:Y:S01]  /*d2b0*/  IMAD.U32 R3, R2, 0x10000, RZ ;  /* 0x0001000002037824 */ /* 0x000fe200078e00ff */
[----:B------:R-:W-:-:S02]  /*d2c0*/  F2FP.SATFINITE.E4M3.F32.PACK_AB_MERGE_C R163, RZ, R163, RZ ;  /* 0x000000a3ffa3723e */ /* 0x000fc400048070ff */
[----:B------:R-:W-:Y:S02]  /*d2d0*/  PRMT R197, R197, 0x7604, R196 ;  /* 0x00007604c5c57816 */ /* 0x000fe400000000c4 */
[----:B------:R-:W-:Y:S01]  /*d2e0*/  F2FP.SATFINITE.E4M3.F32.PACK_AB_MERGE_C R166, RZ, R166, RZ ;  /* 0x000000a6ffa6723e */ /* 0x000fe200048070ff */
[----:B------:R-:W2:Y:S01]  /*d2f0*/  LDL.LU R196, [R1+0x148] ;  /* 0x0001480001c47983 */ /* 0x000ea20000300800 */
[----:B------:R-:W-:Y:S01]  /*d300*/  PRMT R157, R157, 0x7604, R208 ;  /* 0x000076049d9d7816 */ /* 0x000fe200000000d0 */
[----:B------:R-:W-:Y:S01]  /*d310*/  FADD R14, R14, R12 ;  /* 0x0000000c0e0e7221 */ /* 0x000fe20000000000 */
[----:B------:R-:W-:Y:S01]  /*d320*/  PRMT R161, R161, 0x7604, R160 ;  /* 0x00007604a1a17816 */ /* 0x000fe200000000a0 */
[----:B------:R-:W2:Y:S01]  /*d330*/  LDL.LU R200, [R1+0x13c] ;  /* 0x00013c0001c87983 */ /* 0x000ea20000300800 */
[----:B------:R-:W-:Y:S01]  /*d340*/  PRMT R205, R205, 0x7604, R204 ;  /* 0x00007604cdcd7816 */ /* 0x000fe200000000cc */
[----:B------:R-:W-:Y:S01]  /*d350*/  IMAD.U32 R18, R162, 0x10000, RZ ;  /* 0x00010000a2127824 */ /* 0x000fe200078e00ff */
[----:B------:R-:W-:Y:S01]  /*d360*/  LOP3.LUT R2, R201, 0xff0000, R9, 0xf8, !PT ;  /* 0x00ff0000c9027812 */ /* 0x000fe200078ef809 */
[----:B------:R-:W2:Y:S01]  /*d370*/  LDL.LU R204, [R1+0x138] ;  /* 0x0001380001cc7983 */ /* 0x000ea20000300800 */
[----:B------:R-:W-:Y:S01]  /*d380*/  F2FP.SATFINITE.E4M3.F32.PACK_AB_MERGE_C R159, RZ, R159, RZ ;  /* 0x0000009fff9f723e */ /* 0x000fe200048070ff */
[----:B------:R-:W-:Y:S01]  /*d390*/  FADD R12, R17, R15 ;  /* 0x0000000f110c7221 */ /* 0x000fe20000000000 */
[----:B------:R-:W-:Y:S01]  /*d3a0*/  PRMT R164, R165, 0x7604, R164 ;  /* 0x00007604a5a47816 */ /* 0x000fe200000000a4 */
[----:B------:R-:W2:Y:S01]  /*d3b0*/  LDL.LU R209, [R1+0x12c] ;  /* 0x00012c0001d17983 */ /* 0x000ea20000300800 */
[----:B------:R-:W-:-:S02]  /*d3c0*/  LOP3.LUT R160, R212, 0xff, RZ, 0xc0, !PT ;  /* 0x000000ffd4a07812 */ /* 0x000fc400078ec0ff */
[----:B------:R-:W-:Y:S01]  /*d3d0*/  LOP3.LUT R11, R11, 0xffff, RZ, 0xc0, !PT ;  /* 0x0000ffff0b0b7812 */ /* 0x000fe200078ec0ff */
[----:B------:R-:W2:Y:S01]  /*d3e0*/  LDL.LU R212, [R1+0x128] ;  /* 0x0001280001d47983 */ /* 0x000ea20000300800 */
[----:B------:R-:W-:Y:S02]  /*d3f0*/  LOP3.LUT R9, R163, 0xffff, RZ, 0xc0, !PT ;  /* 0x0000ffffa3097812 */ /* 0x000fe400078ec0ff */
[----:B------:R-:W-:Y:S01]  /*d400*/  F2FP.SATFINITE.E4M3.F32.PACK_AB_MERGE_C R158, RZ, R158, RZ ;  /* 0x0000009eff9e723e */ /* 0x000fe200048070ff */
[----:B------:R-:W2:Y:S01]  /*d410*/  LDL.LU R208, [R1+0x11c] ;  /* 0x00011c0001d07983 */ /* 0x000ea20000300800 */
[----:B------:R-:W-:Y:S02]  /*d420*/  SHF.L.U32 R17, R166, 0x10, RZ ;  /* 0x00000010a6117819 */ /* 0x000fe400000006ff */
[----:B------:R-:W-:Y:S01]  /*d430*/  F2FP.SATFINITE.E4M3.F32.PACK_AB_MERGE_C R170, RZ, R170, RZ ;  /* 0x000000aaffaa723e */ /* 0x000fe200048070ff */
[----:B------:R-:W2:Y:S01]  /*d440*/  LDL.LU R162, [R1+0x118] ;  /* 0x0001180001a27983 */ /* 0x000ea20000300800 */
[----:B------:R-:W-:-:S02]  /*d450*/  F2FP.SATFINITE.E4M3.F32.PACK_AB_MERGE_C R174, RZ, R174, RZ ;  /* 0x000000aeffae723e */ /* 0x000fc400048070ff */
[----:B------:R-:W-:Y:S01]  /*d460*/  LOP3.LUT R157, R157, 0xff0000, R3, 0xf8, !PT ;  /* 0x00ff00009d9d7812 */ /* 0x000fe200078ef803 */
[----:B------:R-:W2:Y:S01]  /*d470*/  LDL.LU R166, [R1+0x10c] ;  /* 0x00010c0001a67983 */ /* 0x000ea20000300800 */
[----:B------:R-:W-:Y:S02]  /*d480*/  F2FP.SATFINITE.E4M3.F32.PACK_AB_MERGE_C R178, RZ, R178, RZ ;  /* 0x000000b2ffb2723e */ /* 0x000fe400048070ff */
[----:B------:R-:W-:Y:S02]  /*d490*/  F2FP.SATFINITE.E4M3.F32.PACK_AB_MERGE_C R0, RZ, R0, RZ ;  /* 0x00000000ff00723e */ /* 0x000fe400048070ff */
[----:B------:R-:W-:Y:S02]  /*d4a0*/  LOP3.LUT R3, R159, 0xffff, RZ, 0xc0, !PT ;  /* 0x0000ffff9f037812 */ /* 0x000fe400078ec0ff */
[----:B------:R-:W-:Y:S01]  /*d4b0*/  PRMT R160, R11, 0x7604, R160 ;  /* 0x000076040ba07816 */ /* 0x000fe200000000a0 */
[----:B------:R-:W-:-:S01]  /*d4c0*/  FADD R11, R16, R14 ;  /* 0x0000000e100b7221 */ /* 0x000fc20000000000 */
[----:B------:R-:W-:-:S02]  /*d4d0*/  LOP3.LUT R18, R161, 0xff0000, R18, 0xf8, !PT ;  /* 0x00ff0000a1127812 */ /* 0x000fc400078ef812 */
[----:B------:R-:W-:Y:S02]  /*d4e0*/  F2FP.SATFINITE.E4M3.F32.PACK_AB_MERGE_C R182, RZ, R182, RZ ;  /* 0x000000b6ffb6723e */ /* 0x000fe400048070ff */
[----:B------:R-:W-:Y:S01]  /*d4f0*/  SHF.L.U32 R9, R9, 0x18, RZ ;  /* 0x0000001809097819 */ /* 0x000fe200000006ff */
[----:B------:R-:W-:Y:S01]  /*d500*/  IMAD.U32 R15, R174, 0x10000, RZ ;  /* 0x00010000ae0f7824 */ /* 0x000fe200078e00ff */
[----:B------:R-:W-:Y:S02]  /*d510*/  SHF.L.U32 R19, R158, 0x10, RZ ;  /* 0x000000109e137819 */ /* 0x000fe400000006ff */
[----:B------:R-:W-:Y:S02]  /*d520*/  LOP3.LUT R17, R164, 0xff0000, R17, 0xf8, !PT ;  /* 0x00ff0000a4117812 */ /* 0x000fe400078ef811 */
[----:B------:R-:W-:Y:S01]  /*d530*/  F2FP.SATFINITE.E4M3.F32.PACK_AB_MERGE_C R5, RZ, R5, RZ ;  /* 0x00000005ff05723e */ /* 0x000fe200048070ff */
[----:B------:R-:W2:Y:S01]  /*d540*/  LDL.LU R164, [R1+0x108] ;  /* 0x0001080001a47983 */ /* 0x000ea20000300800 */
[----:B------:R-:W-:Y:S01]  /*d550*/  SHF.L.U32 R16, R170, 0x10, RZ ;  /* 0x00000010aa107819 */ /* 0x000fe200000006ff */
[----:B------:R-:W-:Y:S01]  /*d560*/  IMAD.SHL.U32 R3, R3, 0x1000000, RZ ;  /* 0x0100000003037824 */ /* 0x000fe200078e00ff */
[----:B------:R-:W-:Y:S01]  /*d570*/  SHF.L.U32 R0, R0, 0x10, RZ ;  /* 0x0000001000007819 */ /* 0x000fe200000006ff */
[----:B------:R-:W2:Y:S01]  /*d580*/  LDL.LU R170, [R1+0xfc] ;  /* 0x0000fc0001aa7983 */ /* 0x000ea20000300800 */
[----:B------:R-:W-:-:S02]  /*d590*/  SHF.L.U32 R14, R178, 0x10, RZ ;  /* 0x00000010b20e7819 */ /* 0x000fc400000006ff */
[----:B------:R-:W-:Y:S01]  /*d5a0*/  F2FP.SATFINITE.E4M3.F32.PACK_AB_MERGE_C R186, RZ, R186, RZ ;  /* 0x000000baffba723e */ /* 0x000fe200048070ff */
[----:B------:R-:W2:Y:S01]  /*d5b0*/  LDL.LU R174, [R1+0xf8] ;  /* 0x0000f80001ae7983 */ /* 0x000ea20000300800 */
[----:B------:R-:W-:Y:S02]  /*d5c0*/  F2FP.SATFINITE.E4M3.F32.PACK_AB_MERGE_C R155, RZ, R155, RZ ;  /* 0x0000009bff9b723e */ /* 0x000fe400048070ff */
[----:B------:R-:W-:Y:S01]  /*d5d0*/  LOP3.LUT R18, R18, R9, RZ, 0xfc, !PT ;  /* 0x0000000912127212 */ /* 0x000fe200078efcff */
[----:B------:R-:W2:Y:S01]  /*d5e0*/  LDL.LU R178, [R1+0xec] ;  /* 0x0000ec0001b27983 */ /* 0x000ea20000300800 */
[----:B------:R-:W-:Y:S02]  /*d5f0*/  LOP3.LUT R19, R156, 0xff0000, R19, 0xf8, !PT ;  /* 0x00ff00009c137812 */ /* 0x000fe400078ef813 */
[----:B------:R-:W-:Y:S02]  /*d600*/  SHF.L.U32 R13, R182, 0x10, RZ ;  /* 0x00000010b60d7819 */ /* 0x000fe400000006ff */
[----:B------:R-:W-:Y:S01]  /*d610*/  F2FP.SATFINITE.E4M3.F32.PACK_AB_MERGE_C R194, RZ, R194, RZ ;  /* 0x000000c2ffc2723e */ /* 0x000fe200048070ff */
[----:B------:R-:W2:Y:S01]  /*d620*/  LDL.LU R182, [R1+0xe8] ;  /* 0x0000e80001b67983 */ /* 0x000ea20000300800 */
[----:B------:R-:W-:-:S02]  /*d630*/  LOP3.LUT R9, R5, 0xffff, RZ, 0xc0, !PT ;  /* 0x0000ffff05097812 */ /* 0x000fc400078ec0ff */
[----:B------:R-:W-:Y:S02]  /*d640*/  LOP3.LUT R16, R168, 0xff0000, R16, 0xf8, !PT ;  /* 0x00ff0000a8107812 */ /* 0x000fe400078ef810 */
[----:B------:R-:W-:Y:S01]  /*d650*/  F2FP.SATFINITE.E4M3.F32.PACK_AB_MERGE_C R190, RZ, R190, RZ ;  /* 0x000000beffbe723e */ /* 0x000fe200048070ff */
[----:B------:R-:W2:Y:S01]  /*d660*/  LDL.LU R168, [R1+0xdc] ;  /* 0x0000dc0001a87983 */ /* 0x000ea20000300800 */
[----:B------:R-:W-:Y:S02]  /*d670*/  F2FP.SATFINITE.E4M3.F32.PACK_AB_MERGE_C R198, RZ, R198, RZ ;  /* 0x000000c6ffc6723e */ /* 0x000fe400048070ff */
[----:B------:R-:W-:Y:S02]  /*d680*/  F2FP.SATFINITE.E4M3.F32.PACK_AB_MERGE_C R175, RZ, R175, RZ ;  /* 0x000000afffaf723e */ /* 0x000fe400048070ff */
[----:B------:R-:W-:Y:S02]  /*d690*/  F2FP.SATFINITE.E4M3.F32.PACK_AB_MERGE_C R179, RZ, R179, RZ ;  /* 0x000000b3ffb3723e */ /* 0x000fe400048070ff */
[----:B------:R-:W-:-:S02]  /*d6a0*/  LOP3.LUT R15, R172, 0xff0000, R15, 0xf8, !PT ;  /* 0x00ff0000ac0f7812 */ /* 0x000fc400078ef80f */
[----:B------:R-:W-:Y:S01]  /*d6b0*/  LOP3.LUT R160, R160, 0xff0000, R0, 0xf8, !PT ;  /* 0x00ff0000a0a07812 */ /* 0x000fe200078ef800 */
[----:B------:R-:W2:Y:S01]  /*d6c0*/  LDL.LU R172, [R1+0xd8] ;  /* 0x0000d80001ac7983 */ /* 0x000ea20000300800 */
[----:B------:R-:W-:Y:S01]  /*d6d0*/  LOP3.LUT R14, R176, 0xff0000, R14, 0xf8, !PT ;  /* 0x00ff0000b00e7812 */ /* 0x000fe200078ef80e */
[----:B------:R-:W-:Y:S01]  /*d6e0*/  IMAD.U32 R22, R186, 0x10000, RZ ;  /* 0x00010000ba167824 */ /* 0x000fe200078e00ff */
[----:B------:R-:W-:Y:S01]  /*d6f0*/  LOP3.LUT R0, R155, 0xffff, RZ, 0xc0, !PT ;  /* 0x0000ffff9b007812 */ /* 0x000fe200078ec0ff */
[----:B------:R-:W2:Y:S01]  /*d700*/  LDL.LU R176, [R1+0xcc] ;  /* 0x0000cc0001b07983 */ /* 0x000ea20000300800 */
[----:B------:R-:W-:Y:S01]  /*d710*/  LOP3.LUT R13, R180, 0xff0000, R13, 0xf8, !PT ;  /* 0x00ff0000b40d7812 */ /* 0x000fe200078ef80d */
[----:B------:R-:W-:Y:S01]  /*d720*/  IMAD.SHL.U32 R9, R9, 0x1000000, RZ ;  /* 0x0100000009097824 */ /* 0x000fe200078e00ff */
[----:B------:R-:W-:Y:S01]  /*d730*/  SHF.L.U32 R156, R194, 0x10, RZ ;  /* 0x00000010c29c7819 */ /* 0x000fe200000006ff */
[----:B------:R-:W2:Y:S01]  /*d740*/  LDL.LU R180, [R1+0xc8] ;  /* 0x0000c80001b47983 */ /* 0x000ea20000300800 */
[----:B------:R-:W-:Y:S01]  /*d750*/  LOP3.LUT R19, R19, R3, RZ, 0xfc, !PT ;  /* 0x0000000313137212 */ /* 0x000fe200078efcff */
[----:B------:R-:W-:Y:S01]  /*d760*/  IMAD.U32 R158, R198, 0x10000, RZ ;  /* 0x00010000c69e7824 */ /* 0x000fe200078e00ff */
[----:B------:R-:W-:Y:S01]  /*d770*/  LOP3.LUT R20, R153, 0xff0000, R20, 0xf8, !PT ;  /* 0x00ff000099147812 */ /* 0x000fe200078ef814 */
[----:B------:R-:W2:Y:S01]  /*d780*/  LDL.LU R186, [R1+0xbc] ;  /* 0x0000bc0001ba7983 */ /* 0x000ea20000300800 */
[----:B------:R-:W-:-:S02]  /*d790*/  LOP3.LUT R3, R175, 0xffff, RZ, 0xc0, !PT ;  /* 0x0000ffffaf037812 */ /* 0x000fc400078ec0ff */
[----:B------:R-:W-:Y:S02]  /*d7a0*/  LOP3.LUT R179, R179, 0xffff, RZ, 0xc0, !PT ;  /* 0x0000ffffb3b37812 */ /* 0x000fe400078ec0ff */
[----:B------:R-:W-:Y:S02]  /*d7b0*/  SHF.L.U32 R153, R190, 0x10, RZ ;  /* 0x00000010be997819 */ /* 0x000fe400000006ff */
[----:B------:R-:W-:Y:S01]  /*d7c0*/  F2FP.SATFINITE.E4M3.F32.PACK_AB_MERGE_C R167, RZ, R167, RZ ;  /* 0x000000a7ffa7723e */ /* 0x000fe200048070ff */
[----:B------:R-:W2:Y:S01]  /*d7d0*/  LDL.LU R190, [R1+0xb8] ;  /* 0x0000b80001be7983 */ /* 0x000ea20000300800 */
[----:B------:R-:W-:Y:S02]  /*d7e0*/  SHF.L.U32 R0, R0, 0x18, RZ ;  /* 0x0000001800007819 */ /* 0x000fe400000006ff */
[----:B------:R-:W-:Y:S01]  /*d7f0*/  F2FP.SATFINITE.E4M3.F32.PACK_AB_MERGE_C R195, RZ, R195, RZ ;  /* 0x000000c3ffc3723e */ /* 0x000fe200048070ff */
[----:B------:R-:W2:Y:S01]  /*d800*/  LDL.LU R194, [R1+0xac] ;  /* 0x0000ac0001c27983 */ /* 0x000ea20000300800 */
[----:B------:R-:W-:Y:S01]  /*d810*/  LOP3.LUT R156, R152, 0xff0000, R156, 0xf8, !PT ;  /* 0x00ff0000989c7812 */ /* 0x000fe200078ef89c */
[----:B------:R-:W-:Y:S01]  /*d820*/  FADD R152, R12, R11 ;  /* 0x0000000b0c987221 */ /* 0x000fe20000000000 */
[----:B------:R-:W-:Y:S01]  /*d830*/  F2FP.SATFINITE.E4M3.F32.PACK_AB_MERGE_C R171, RZ, R171, RZ ;  /* 0x000000abffab723e */ /* 0x000fe200048070ff */
[----:B------:R-:W2:Y:S01]  /*d840*/  LDL.LU R198, [R1+0xa8] ;  /* 0x0000a80001c67983 */ /* 0x000ea20000300800 */
[----:B------:R-:W-:-:S02]  /*d850*/  LOP3.LUT R22, R184, 0xff0000, R22, 0xf8, !PT ;  /* 0x00ff0000b8167812 */ /* 0x000fc400078ef816 */
[----:B------:R-:W-:Y:S01]  /*d860*/  SHF.L.U32 R3, R3, 0x18, RZ ;  /* 0x0000001803037819 */ /* 0x000fe200000006ff */
[----:B------:R-:W2:Y:S01]  /*d870*/  LDL.LU R184, [R1+0x9c] ;  /* 0x00009c0001b87983 */ /* 0x000ea20000300800 */
[----:B------:R-:W-:Y:S02]  /*d880*/  SHF.L.U32 R5, R179, 0x18, RZ ;  /* 0x00000018b3057819 */ /* 0x000fe400000006ff */
[----:B------:R-:W-:Y:S02]  /*d890*/  LOP3.LUT R153, R188, 0xff0000, R153, 0xf8, !PT ;  /* 0x00ff0000bc997812 */ /* 0x000fe400078ef899 */
[----:B------:R-:W-:Y:S01]  /*d8a0*/  LOP3.LUT R11, R167, 0xffff, RZ, 0xc0, !PT ;  /* 0x0000ffffa70b7812 */ /* 0x000fe200078ec0ff */
[----:B------:R-:W2:Y:S01]  /*d8b0*/  LDL.LU R188, [R1+0x98] ;  /* 0x0000980001bc7983 */ /* 0x000ea20000300800 */
[----:B------:R-:W-:Y:S02]  /*d8c0*/  LOP3.LUT R13, R13, R9, RZ, 0xfc, !PT ;  /* 0x000000090d0d7212 */ /* 0x000fe400078efcff */
[----:B------:R-:W-:-:S02]  /*d8d0*/  F2FP.SATFINITE.E4M3.F32.PACK_AB_MERGE_C R4, RZ, R4, RZ ;  /* 0x00000004ff04723e */ /* 0x000fc400048070ff */
[----:B------:R-:W-:Y:S02]  /*d8e0*/  F2FP.SATFINITE.E4M3.F32.PACK_AB_MERGE_C R8, RZ, R8, RZ ;  /* 0x00000008ff08723e */ /* 0x000fe400048070ff */
[----:B------:R-:W-:Y:S02]  /*d8f0*/  LOP3.LUT R158, R197, 0xff0000, R158, 0xf8, !PT ;  /* 0x00ff0000c59e7812 */ /* 0x000fe400078ef89e */
[----:B------:R-:W-:Y:S01]  /*d900*/  LOP3.LUT R20, R20, R0, RZ, 0xfc, !PT ;  /* 0x0000000014147212 */ /* 0x000fe200078efcff */
[----:B------:R-:W2:Y:S01]  /*d910*/  LDL.LU R197, [R1+0x8c] ;  /* 0x00008c0001c57983 */ /* 0x000ea20000300800 */
[----:B------:R-:W-:Y:S02]  /*d920*/  LOP3.LUT R9, R195, 0xffff, RZ, 0xc0, !PT ;  /* 0x0000ffffc3097812 */ /* 0x000fe400078ec0ff */
[----:B------:R-:W-:Y:S01]  /*d930*/  LOP3.LUT R0, R171, 0xffff, RZ, 0xc0, !PT ;  /* 0x0000ffffab007812 */ /* 0x000fe200078ec0ff */
[----:B------:R-:W2:Y:S01]  /*d940*/  LDL.LU R201, [R1+0x88] ;  /* 0x0000880001c97983 */ /* 0x000ea20000300800 */
[----:B------:R-:W-:-:S02]  /*d950*/  F2FP.SATFINITE.E4M3.F32.PACK_AB_MERGE_C R10, RZ, R10, RZ ;  /* 0x0000000aff0a723e */ /* 0x000fc400048070ff */
[----:B------:R-:W-:Y:S02]  /*d960*/  F2FP.SATFINITE.E4M3.F32.PACK_AB_MERGE_C R7, RZ, R7, RZ ;  /* 0x00000007ff07723e */ /* 0x000fe400048070ff */
[----:B------:R-:W-:Y:S02]  /*d970*/  LOP3.LUT R154, R205, 0xff0000, R154, 0xf8, !PT ;  /* 0x00ff0000cd9a7812 */ /* 0x000fe400078ef89a */
[----:B------:R-:W-:Y:S01]  /*d980*/  LOP3.LUT R15, R15, R3, RZ, 0xfc, !PT ;  /* 0x000000030f0f7212 */ /* 0x000fe200078efcff */
[----:B------:R-:W2:Y:S01]  /*d990*/  LDL.LU R205, [R1+0x7c] ;  /* 0x00007c0001cd7983 */ /* 0x000ea20000300800 */
[----:B------:R-:W-:Y:S02]  /*d9a0*/  LOP3.LUT R14, R14, R5, RZ, 0xfc, !PT ;  /* 0x000000050e0e7212 */ /* 0x000fe400078efcff */
[----:B------:R-:W-:Y:S01]  /*d9b0*/  F2FP.SATFINITE.E4M3.F32.PACK_AB_MERGE_C R187, RZ, R187, RZ ;  /* 0x000000bbffbb723e */ /* 0x000fe200048070ff */
[----:B------:R-:W2:Y:S01]  /*d9c0*/  LDL.LU R155, [R1+0x78] ;  /* 0x00007800019b7983 */ /* 0x000ea20000300800 */
[----:B------:R-:W-:-:S02]  /*d9d0*/  F2FP.SATFINITE.E4M3.F32.PACK_AB_MERGE_C R6, RZ, R6, RZ ;  /* 0x00000006ff06723e */ /* 0x000fc400048070ff */
[----:B------:R-:W-:Y:S01]  /*d9e0*/  SHF.L.U32 R11, R11, 0x18, RZ ;  /* 0x000000180b0b7819 */ /* 0x000fe200000006ff */
[----:B------:R-:W2:Y:S01]  /*d9f0*/  LDL.LU R171, [R1+0x6c] ;  /* 0x00006c0001ab7983 */ /* 0x000ea20000300800 */
[----:B------:R-:W-:Y:S02]  /*da00*/  F2FP.SATFINITE.E4M3.F32.PACK_AB_MERGE_C R191, RZ, R191, RZ ;  /* 0x000000bfffbf723e */ /* 0x000fe400048070ff */
[----:B------:R-:W-:Y:S01]  /*da10*/  LOP3.LUT R3, R4, 0xffff, RZ, 0xc0, !PT ;  /* 0x0000ffff04037812 */ /* 0x000fe200078ec0ff */
[----:B------:R-:W-:Y:S01]  /*da20*/  IMAD.SHL.U32 R9, R9, 0x1000000, RZ ;  /* 0x0100000009097824 */ /* 0x000fe200078e00ff */
[----:B------:R-:W-:Y:S01]  /*da30*/  LOP3.LUT R5, R8, 0xffff, RZ, 0xc0, !PT ;  /* 0x0000ffff08057812 */ /* 0x000fe200078ec0ff */
[----:B------:R-:W2:Y:S01]  /*da40*/  LDL.LU R175, [R1+0x68] ;  /* 0x0000680001af7983 */ /* 0x000ea20000300800 */
[----:B------:R-:W-:Y:S01]  /*da50*/  LOP3.LUT R10, R10, 0xffff, RZ, 0xc0, !PT ;  /* 0x0000ffff0a0a7812 */ /* 0x000fe200078ec0ff */
[----:B------:R-:W-:Y:S01]  /*da60*/  IMAD.SHL.U32 R0, R0, 0x1000000, RZ ;  /* 0x0100000000007824 */ /* 0x000fe200078e00ff */
[----:B------:R-:W-:Y:S01]  /*da70*/  LOP3.LUT R4, R7, 0xffff, RZ, 0xc0, !PT ;  /* 0x0000ffff07047812 */ /* 0x000fe200078ec0ff */
[----:B------:R-:W2:Y:S01]  /*da80*/  LDL.LU R179, [R1+0x5c] ;  /* 0x00005c0001b37983 */ /* 0x000ea20000300800 */
[----:B------:R-:W-:-:S02]  /*da90*/  LOP3.LUT R12, R187, 0xffff, RZ, 0xc0, !PT ;  /* 0x0000ffffbb0c7812 */ /* 0x000fc400078ec0ff */
[----:B------:R-:W-:Y:S01]  /*daa0*/  LOP3.LUT R7, R6, 0xffff, RZ, 0xc0, !PT ;  /* 0x0000ffff06077812 */ /* 0x000fe200078ec0ff */
[----:B------:R-:W2:Y:S01]  /*dab0*/  LDL.LU R187, [R1+0x58] ;  /* 0x0000580001bb7983 */ /* 0x000ea20000300800 */
[----:B------:R-:W-:Y:S01]  /*dac0*/  LOP3.LUT R17, R17, R11, RZ, 0xfc, !PT ;  /* 0x0000000b11117212 */ /* 0x000fe200078efcff */
[----:B------:R-:W-:Y:S01]  /*dad0*/  IMAD.SHL.U32 R5, R5, 0x1000000, RZ ;  /* 0x0100000005057824 */ /* 0x000fe200078e00ff */
[----:B------:R-:W-:Y:S02]  /*dae0*/  SHF.L.U32 R3, R3, 0x18, RZ ;  /* 0x0000001803037819 */ /* 0x000fe400000006ff */
[----:B------:R-:W-:Y:S02]  /*daf0*/  LOP3.LUT R11, R191, 0xffff, RZ, 0xc0, !PT ;  /* 0x0000ffffbf0b7812 */ /* 0x000fe400078ec0ff */
[----:B------:R-:W2:Y:S01]  /*db00*/  LDL.LU R191, [R1+0x4c] ;  /* 0x00004c0001bf7983 */ /* 0x000ea20000300800 */
[----:B------:R-:W-:Y:S02]  /*db10*/  SHF.L.U32 R6, R10, 0x18, RZ ;  /* 0x000000180a067819 */ /* 0x000fe400000006ff */
[----:B------:R-:W-:Y:S01]  /*db20*/  SHF.L.U32 R12, R12, 0x18, RZ ;  /* 0x000000180c0c7819 */ /* 0x000fe200000006ff */
[----:B------:R-:W2:Y:S01]  /*db30*/  LDL.LU R195, [R1+0x48] ;  /* 0x0000480001c37983 */ /* 0x000ea20000300800 */
[----:B------:R-:W-:-:S02]  /*db40*/  LOP3.LUT R9, R156, R9, RZ, 0xfc, !PT ;  /* 0x000000099c097212 */ /* 0x000fc400078efcff */
[----:B------:R-:W-:Y:S01]  /*db50*/  SHF.L.U32 R7, R7, 0x18, RZ ;  /* 0x0000001807077819 */ /* 0x000fe200000006ff */
[----:B------:R-:W2:Y:S01]  /*db60*/  LDL.LU R156, [R1+0x3c] ;  /* 0x00003c00019c7983 */ /* 0x000ea20000300800 */
[----:B------:R-:W-:Y:S01]  /*db70*/  LOP3.LUT R16, R16, R0, RZ, 0xfc, !PT ;  /* 0x0000000010107212 */ /* 0x000fe200078efcff */
[----:B------:R-:W-:Y:S01]  /*db80*/  FMUL R0, R213, UR60 ;  /* 0x0000003cd5007c20 */ /* 0x000fe20008400000 */
[----:B------:R-:W-:Y:S02]  /*db90*/  LOP3.LUT R3, R158, R3, RZ, 0xfc, !PT ;  /* 0x000000039e037212 */ /* 0x000fe400078efcff */
[----:B------:R-:W2:Y:S01]  /*dba0*/  LDL.LU R158, [R1+0x38] ;  /* 0x00003800019e7983 */ /* 0x000ea20000300800 */
[----:B------:R-:W-:Y:S02]  /*dbb0*/  LOP3.LUT R6, R2, R6, RZ, 0xfc, !PT ;  /* 0x0000000602067212 */ /* 0x000fe400078efcff */
[----:B------:R-:W-:Y:S01]  /*dbc0*/  LOP3.LUT R5, R154, R5, RZ, 0xfc, !PT ;  /* 0x000000059a057212 */ /* 0x000fe200078efcff */
[----:B------:R-:W2:Y:S01]  /*dbd0*/  LDL.LU R213, [R1+0x2c] ;  /* 0x00002c0001d57983 */ /* 0x000ea20000300800 */
[----:B------:R-:W-:-:S02]  /*dbe0*/  LOP3.LUT R12, R22, R12, RZ, 0xfc, !PT ;  /* 0x0000000c160c7212 */ /* 0x000fc400078efcff */
[----:B------:R-:W-:Y:S01]  /*dbf0*/  LOP3.LUT R2, R160, R7, RZ, 0xfc, !PT ;  /* 0x00000007a0027212 */ /* 0x000fe200078efcff */
[----:B------:R-:W2:Y:S01]  /*dc00*/  LDL.LU R154, [R1+0x28] ;  /* 0x00002800019a7983 */ /* 0x000ea20000300800 */
[----:B------:R-:W-:Y:S02]  /*dc10*/  SEL R22, R19, R20, P4 ;  /* 0x0000001413167207 */ /* 0x000fe40002000000 */
[----:B------:R-:W-:Y:S01]  /*dc20*/  SEL R165, R20, R19, P4 ;  /* 0x0000001314a57207 */ /* 0x000fe20002000000 */
[----:B------:R-:W2:Y:S01]  /*dc30*/  LDL.LU R160, [R1+0x1c] ;  /* 0x00001c0001a07983 */ /* 0x000ea20000300800 */
[----:B------:R-:W-:Y:S02]  /*dc40*/  SEL R19, R17, R18, P4 ;  /* 0x0000001211137207 */ /* 0x000fe40002000000 */
[----:B------:R-:W-:Y:S01]  /*dc50*/  SEL R167, R18, R17, P4 ;  /* 0x0000001112a77207 */ /* 0x000fe20002000000 */
[----:B------:R-:W2:Y:S01]  /*dc60*/  LDL.LU R20, [R1+0x18] ;  /* 0x0000180001147983 */ /* 0x000ea20000300800 */
[----:B------:R-:W-:-:S02]  /*dc70*/  SEL R17, R15, R16, P4 ;  /* 0x000000100f117207 */ /* 0x000fc40002000000 */
[----:B------:R-:W-:Y:S01]  /*dc80*/  SEL R161, R16, R15, P4 ;  /* 0x0000000f10a17207 */ /* 0x000fe20002000000 */
[----:B------:R-:W2:Y:S04]  /*dc90*/  LDL.LU R18, [R1+0xc] ;  /* 0x00000c0001127983 */ /* 0x000ea80000300800 */
[----:B------:R-:W2:Y:S01]  /*dca0*/  LDL.LU R15, [R1+0x8] ;  /* 0x00000800010f7983 */ /* 0x000ea20000300800 */
[----:B------:R-:W-:-:S13]  /*dcb0*/  FSETP.GEU.AND P2, PT, R0, -126, PT ;  /* 0xc2fc00000000780b */ /* 0x000fda0003f4e000 */
[----:B------:R-:W-:-:S06]  /*dcc0*/  @!P2 FMUL R0, R0, 0.5 ;  /* 0x3f0000000000a820 */ /* 0x000fcc0000400000 */
[----:B------:R-:W1:Y:S01]  /*dcd0*/  MUFU.EX2 R0, R0 ;  /* 0x0000000000007308 */ /* 0x000e620000000800 */
[----:B------:R-:W2:Y:S01]  /*dce0*/  S2R R230, SR_TID.X ;  /* 0x0000000000e67919 */ /* 0x000ea20000002100 */
[----:B-1----:R-:W-:Y:S01]  /*dcf0*/  @!P2 FMUL R0, R0, R0 ;  /* 0x000000000000a220 */ /* 0x002fe20000400000 */
[----:B------:R-:W-:Y:S02]  /*dd00*/  SHF.L.U32 R11, R11, 0x18, RZ ;  /* 0x000000180b0b7819 */ /* 0x000fe400000006ff */
[----:B------:R-:W-:Y:S01]  /*dd10*/  SHF.L.U32 R4, R4, 0x18, RZ ;  /* 0x0000001804047819 */ /* 0x000fe200000006ff */
[-C--:B----4-:R-:W-:Y:S01]  /*dd20*/  FMUL R181, R181, R0.reuse ;  /* 0x00000000b5b57220 */ /* 0x090fe20000400000 */
[----:B------:R-:W-:Y:S01]  /*dd30*/  LOP3.LUT R11, R153, R11, RZ, 0xfc, !PT ;  /* 0x0000000b990b7212 */ /* 0x000fe200078efcff */
[-C--:B---3--:R-:W-:Y:S01]  /*dd40*/  FMUL R177, R177, R0.reuse ;  /* 0x00000000b1b17220 */ /* 0x088fe20000400000 */
[----:B------:R-:W-:Y:S02]  /*dd50*/  IMAD.MOV.U32 R10, RZ, RZ, 0x3021 ;  /* 0x00003021ff0a7424 */ /* 0x000fe400078e00ff */
[----:B--2---:R-:W-:Y:S01]  /*dd60*/  FMUL R173, R173, R0 ;  /* 0x00000000adad7220 */ /* 0x004fe20000400000 */
[----:B------:R-:W-:Y:S01]  /*dd70*/  LOP3.LUT R4, R157, R4, RZ, 0xfc, !PT ;  /* 0x000000049d047212 */ /* 0x000fe200078efcff */
[-C--:B------:R-:W-:Y:S01]  /*dd80*/  FMUL R169, R169, R0.reuse ;  /* 0x00000000a9a97220 */ /* 0x080fe20000400000 */
[----:B------:R-:W-:Y:S01]  /*dd90*/  FMUL R185, R185, R0 ;  /* 0x00000000b9b97220 */ /* 0x000fe20000400000 */
[----:B------:R-:W-:-:S02]  /*dda0*/  IMAD.SHL.U32 R230, R230, 0x4, RZ ;  /* 0x00000004e6e67824 */ /* 0x000fc400078e00ff */
[-C--:B------:R-:W-:Y:S01]  /*ddb0*/  FMUL R189, R189, R0.reuse ;  /* 0x00000000bdbd7220 */ /* 0x080fe20000400000 */
[-C--:B------:R-:W-:Y:S02]  /*ddc0*/  FMUL R193, R193, R0.reuse ;  /* 0x00000000c1c17220 */ /* 0x080fe40000400000 */
[----:B------:R-:W-:Y:S01]  /*ddd0*/  LOP3.LUT R230, R230, 0xc, RZ, 0xc0, !PT ;  /* 0x0000000ce6e67812 */ /* 0x000fe200078ec0ff */
[----:B------:R-:W-:Y:S01]  /*dde0*/  FMUL R210, R210, R0 ;  /* 0x00000000d2d27220 */ /* 0x000fe20000400000 */
[----:B------:R-:W-:Y:S01]  /*ddf0*/  SEL R8, R11, R12, P4 ;  /* 0x0000000c0b087207 */ /* 0x000fe20002000000 */
[-C--:B------:R-:W-:Y:S01]  /*de00*/  FMUL R215, R215, R0.reuse ;  /* 0x00000000d7d77220 */ /* 0x080fe20000400000 */
[----:B------:R-:W-:Y:S01]  /*de10*/  SEL R157, R12, R11, P4 ;  /* 0x0000000b0c9d7207 */ /* 0x000fe20002000000 */
[-C--:B------:R-:W-:Y:S01]  /*de20*/  FMUL R214, R214, R0.reuse ;  /* 0x00000000d6d67220 */ /* 0x080fe20000400000 */
[----:B------:R-:W-:Y:S01]  /*de30*/  MOV R11, 0x2130 ;  /* 0x00002130000b7802 */ /* 0x000fe20000000f00 */
[----:B------:R-:W-:Y:S01]  /*de40*/  FMUL R211, R211, R0 ;  /* 0x00000000d3d37220 */ /* 0x000fe20000400000 */
[----:B------:R-:W-:Y:S01]  /*de50*/  SHF.R.U32.HI R10, RZ, R230, R10 ;  /* 0x000000e6ff0a7219 */ /* 0x000fe2000001160a */
        /* <DEDUP_REMOVED lines=42> */
[----:B------:R-:W-:-:S05]  /*e100*/  FMUL R15, R15, R0 ;  /* 0x000000000f0f7220 */ /* 0x000fca0000400000 */
[----:B------:R-:W-:Y:S04]  /*e110*/  STL [R1+0x8], R15 ;  /* 0x0000080f01007387 */ /* 0x000fe80000100800 */
        /* <DEDUP_REMOVED lines=43> */
[----:B------:R-:W-:Y:S01]  /*e3d0*/  STL [R1+0x168], R185 ;  /* 0x000168b901007387 */ /* 0x000fe20000100800 */
[----:B------:R-:W-:-:S03]  /*e3e0*/  SEL R12, R3, R9, P4 ;  /* 0x00000009030c7207 */ /* 0x000fc60002000000 */
[----:B------:R-:W-:Y:S01]  /*e3f0*/  STL [R1+0x16c], R181 ;  /* 0x00016cb501007387 */ /* 0x000fe20000100800 */
[----:B------:R-:W-:-:S03]  /*e400*/  SEL R159, R9, R3, P4 ;  /* 0x00000003099f7207 */ /* 0x000fc60002000000 */
[----:B------:R-:W-:Y:S01]  /*e410*/  STL [R1+0x178], R177 ;  /* 0x000178b101007387 */ /* 0x000fe20000100800 */
[----:B------:R-:W-:Y:S01]  /*e420*/  SHF.R.U32.HI R9, RZ, R230, R11 ;  /* 0x000000e6ff097219 */ /* 0x000fe2000001160b */
[-C--:B------:R-:W-:Y:S02]  /*e430*/  FMUL R206, R206, R0.reuse ;  /* 0x00000000cece7220 */ /* 0x080fe40000400000 */
[----:B------:R-:W-:Y:S01]  /*e440*/  STL [R1+0x17c], R173 ;  /* 0x00017cad01007387 */ /* 0x000fe20000100800 */
[----:B------:R-:W-:-:S03]  /*e450*/  FMUL R203, R203, R0 ;  /* 0x00000000cbcb7220 */ /* 0x000fc60000400000 */
[----:B------:R-:W-:Y:S01]  /*e460*/  STL [R1+0x188], R169 ;  /* 0x000188a901007387 */ /* 0x000fe20000100800 */
[----:B------:R-:W-:Y:S01]  /*e470*/  SEL R7, R13, R14, P4 ;  /* 0x0000000e0d077207 */ /* 0x000fe20002000000 */
[-C--:B------:R-:W-:Y:S02]  /*e480*/  FMUL R199, R199, R0.reuse ;  /* 0x00000000c7c77220 */ /* 0x080fe40000400000 */
[----:B------:R-:W-:Y:S01]  /*e490*/  STL [R1+0x18c], R210 ;  /* 0x00018cd201007387 */ /* 0x000fe20000100800 */
[----:B------:R-:W-:Y:S01]  /*e4a0*/  SEL R163, R14, R13, P4 ;  /* 0x0000000d0ea37207 */ /* 0x000fe20002000000 */
[----:B------:R-:W-:Y:S01]  /*e4b0*/  FMUL R183, R183, R0 ;  /* 0x00000000b7b77220 */ /* 0x000fe20000400000 */
[----:B------:R-:W-:Y:S01]  /*e4c0*/  LOP3.LUT R3, R10, 0xf, RZ, 0xc0, !PT ;  /* 0x0000000f0a037812 */ /* 0x000fe200078ec0ff */
[----:B------:R-:W-:Y:S01]  /*e4d0*/  STL [R1+0x198], R215 ;  /* 0x000198d701007387 */ /* 0x000fe20000100800 */
[----:B------:R-:W-:Y:S01]  /*e4e0*/  SEL R10, R5, R6, P4 ;  /* 0x00000006050a7207 */ /* 0x000fe20002000000 */
[----:B------:R-:W-:Y:S01]  /*e4f0*/  FMUL R202, R202, R0 ;  /* 0x00000000caca7220 */ /* 0x000fe20000400000 */
[----:B------:R-:W-:Y:S01]  /*e500*/  SEL R153, R6, R5, P4 ;  /* 0x0000000506997207 */ /* 0x000fe20002000000 */
[----:B------:R-:W-:Y:S01]  /*e510*/  STL [R1+0x19c], R214 ;  /* 0x00019cd601007387 */ /* 0x000fe20000100800 */
[----:B------:R-:W-:-:S02]  /*e520*/  SEL R11, R2, R4, P4 ;  /* 0x00000004020b7207 */ /* 0x000fc40002000000 */
[----:B------:R-:W-:Y:S01]  /*e530*/  SEL R13, R4, R2, P4 ;  /* 0x00000002040d7207 */ /* 0x000fe20002000000 */
[----:B------:R-:W-:Y:S01]  /*e540*/  STL [R1+0x1a8], R211 ;  /* 0x0001a8d301007387 */ /* 0x000fe20000100800 */
[----:B------:R-:W-:Y:S01]  /*e550*/  LOP3.LUT R2, R9, 0xf, RZ, 0xc0, !PT ;  /* 0x0000000f09027812 */ /* 0x000fe200078ec0ff */
[-C--:B------:R-:W-:Y:S02]  /*e560*/  FMUL R235, R235, R0.reuse ;  /* 0x00000000ebeb7220 */ /* 0x080fe40000400000 */
[----:B------:R-:W-:Y:S01]  /*e570*/  STL [R1+0x1ac], R207 ;  /* 0x0001accf01007387 */ /* 0x000fe20000100800 */
[-C--:B------:R-:W-:Y:S01]  /*e580*/  FMUL R234, R234, R0.reuse ;  /* 0x00000000eaea7220 */ /* 0x080fe20000400000 */
[-C--:B------:R-:W-:Y:S02]  /*e590*/  FMUL R233, R233, R0.reuse ;  /* 0x00000000e9e97220 */ /* 0x080fe40000400000 */
[----:B------:R-:W-:Y:S01]  /*e5a0*/  STL [R1+0x1b8], R206 ;  /* 0x0001b8ce01007387 */ /* 0x000fe20000100800 */
[----:B------:R-:W-:-:S03]  /*e5b0*/  FMUL R232, R232, R0 ;  /* 0x00000000e8e87220 */ /* 0x000fc60000400000 */
[----:B------:R-:W-:Y:S01]  /*e5c0*/  STL [R1+0x1bc], R203 ;  /* 0x0001bccb01007387 */ /* 0x000fe20000100800 */
[----:B------:R-:W-:-:S03]  /*e5d0*/  FMUL R231, R231, R0 ;  /* 0x00000000e7e77220 */ /* 0x000fc60000400000 */
[----:B------:R-:W-:Y:S04]  /*e5e0*/  STL [R1+0x1c8], R199 ;  /* 0x0001c8c701007387 */ /* 0x000fe80000100800 */
[----:B------:R-:W-:Y:S04]  /*e5f0*/  STL [R1+0x1cc], R183 ;  /* 0x0001ccb701007387 */ /* 0x000fe80000100800 */
[----:B------:R-:W-:Y:S04]  /*e600*/  SHFL.IDX PT, R4, R22, R3, 0x1c1f ;  /* 0x001c1f0316047589 */ /* 0x000fe800000e0000 */
[----:B------:R-:W-:Y:S04]  /*e610*/  SHFL.IDX PT, R5, R19, R3, 0x1c1f ;  /* 0x001c1f0313057589 */ /* 0x000fe800000e0000 */
[----:B------:R-:W-:Y:S04]  /*e620*/  SHFL.IDX PT, R6, R17, R3, 0x1c1f ;  /* 0x001c1f0311067589 */ /* 0x000fe800000e0000 */
[----:B------:R-:W-:Y:S04]  /*e630*/  SHFL.IDX PT, R7, R7, R3, 0x1c1f ;  /* 0x001c1f0307077589 */ /* 0x000fe800000e0000 */
[----:B------:R-:W-:Y:S04]  /*e640*/  SHFL.IDX PT, R8, R8, R3, 0x1c1f ;  /* 0x001c1f0308087589 */ /* 0x000fe800000e0000 */
[----:B------:R-:W-:Y:S04]  /*e650*/  SHFL.IDX PT, R9, R12, R3, 0x1c1f ;  /* 0x001c1f030c097589 */ /* 0x000fe800000e0000 */
[----:B------:R-:W-:Y:S04]  /*e660*/  SHFL.IDX PT, R10, R10, R3, 0x1c1f ;  /* 0x001c1f030a0a7589 */ /* 0x000fe800000e0000 */
[----:B------:R-:W1:Y:S04]  /*e670*/  SHFL.IDX PT, R165, R165, R2, 0x1c1f ;  /* 0x001c1f02a5a57589 */ /* 0x000e6800000e0000 */
[----:B------:R-:W2:Y:S04]  /*e680*/  SHFL.IDX PT, R167, R167, R2, 0x1c1f ;  /* 0x001c1f02a7a77589 */ /* 0x000ea800000e0000 */
[----:B------:R-:W3:Y:S04]  /*e690*/  SHFL.IDX PT, R161, R161, R2, 0x1c1f ;  /* 0x001c1f02a1a17589 */ /* 0x000ee800000e0000 */
[----:B------:R-:W4:Y:S04]  /*e6a0*/  SHFL.IDX PT, R163, R163, R2, 0x1c1f ;  /* 0x001c1f02a3a37589 */ /* 0x000f2800000e0000 */
[----:B------:R-:W4:Y:S04]  /*e6b0*/  SHFL.IDX PT, R157, R157, R2, 0x1c1f ;  /* 0x001c1f029d9d7589 */ /* 0x000f2800000e0000 */
[----:B------:R-:W4:Y:S04]  /*e6c0*/  SHFL.IDX PT, R159, R159, R2, 0x1c1f ;  /* 0x001c1f029f9f7589 */ /* 0x000f2800000e0000 */
[----:B------:R-:W4:Y:S04]  /*e6d0*/  SHFL.IDX PT, R153, R153, R2, 0x1c1f ;  /* 0x001c1f0299997589 */ /* 0x000f2800000e0000 */
[----:B------:R-:W-:Y:S04]  /*e6e0*/  STL [R1+0x1d8], R202 ;  /* 0x0001d8ca01007387 */ /* 0x000fe80000100800 */
[----:B------:R1:W-:Y:S04]  /*e6f0*/  SHFL.IDX PT, R3, R11, R3, 0x1c1f ;  /* 0x001c1f030b037589 */ /* 0x0003e800000e0000 */
[----:B------:R-:W4:Y:S04]  /*e700*/  SHFL.IDX PT, R2, R13, R2, 0x1c1f ;  /* 0x001c1f020d027589 */ /* 0x000f2800000e0000 */
[----:B------:R1:W-:Y:S04]  /*e710*/  STL [R1+0x1dc], R235 ;  /* 0x0001dceb01007387 */ /* 0x0003e80000100800 */
[----:B------:R1:W-:Y:S04]  /*e720*/  STL [R1+0x1e8], R234 ;  /* 0x0001e8ea01007387 */ /* 0x0003e80000100800 */
[----:B------:R1:W-:Y:S04]  /*e730*/  STL [R1+0x1ec], R233 ;  /* 0x0001ece901007387 */ /* 0x0003e80000100800 */
[----:B------:R2:W-:Y:S04]  /*e740*/  STL [R1+0x1f8], R232 ;  /* 0x0001f8e801007387 */ /* 0x0005e80000100800 */
[----:B------:R4:W-:Y:S01]  /*e750*/  STL [R1+0x1fc], R231 ;  /* 0x0001fce701007387 */ /* 0x0009e20000100800 */
[----:B------:R-:W-:Y:S01]  /*e760*/  ULEA UR7, UR6, UR7, 0x3 ;  /* 0x0000000706077291 */ /* 0x000fe2000f8e183f */
[----:B-1----:R-:W-:Y:S01]  /*e770*/  SHF.L.U32 R11, R219, 0x1f, RZ ;  /* 0x0000001fdb0b7819 */ /* 0x002fe200000006ff */
[----:B------:R-:W-:-:S01]  /*e780*/  FFMA R220, R0, R220, R152 ;  /* 0x000000dc00dc7223 */ /* 0x000fc20000000098 */
[----:B------:R-:W-:Y:S01]  /*e790*/  PRMT R164, R4, R228, R165 ;  /* 0x000000e404a47216 */ /* 0x000fe200000000a5 */
[----:B------:R-:W-:Y:S01]  /*e7a0*/  FMUL R26, R26, R0 ;  /* 0x000000001a1a7220 */ /* 0x000fe20000400000 */
[----:B--2---:R-:W-:Y:S01]  /*e7b0*/  PRMT R166, R5, R228, R167 ;  /* 0x000000e405a67216 */ /* 0x004fe200000000a7 */
[----:B------:R-:W-:Y:S01]  /*e7c0*/  FMUL R27, R27, R0 ;  /* 0x000000001b1b7220 */ /* 0x000fe20000400000 */
[----:B---3--:R-:W-:-:S02]  /*e7d0*/  PRMT R160, R6, R228, R161 ;  /* 0x000000e406a07216 */ /* 0x008fc400000000a1 */
[----:B------:R1:W2:Y:S01]  /*e7e0*/  SYNCS.PHASECHK.TRANS64.TRYWAIT P2, [UR7+0x60000], R11 ;  /* 0x0600000bff0075a7 */ /* 0x0002a20008040147 */
[----:B----4-:R-:W-:Y:S01]  /*e7f0*/  PRMT R162, R7, R228, R163 ;  /* 0x000000e407a27216 */ /* 0x010fe200000000a3 */
[----:B------:R-:W-:Y:S01]  /*e800*/  FMUL R30, R30, R0 ;  /* 0x000000001e1e7220 */ /* 0x000fe20000400000 */
[----:B------:R-:W-:Y:S01]  /*e810*/  PRMT R156, R8, R228, R157 ;  /* 0x000000e4089c7216 */ /* 0x000fe2000000009d */
[----:B------:R-:W-:Y:S01]  /*e820*/  FMUL R31, R31, R0 ;  /* 0x000000001f1f7220 */ /* 0x000fe20000400000 */
[----:B------:R-:W-:Y:S01]  /*e830*/  PRMT R158, R9, R228, R159 ;  /* 0x000000e4099e7216 */ /* 0x000fe2000000009f */
[----:B------:R-:W-:Y:S01]  /*e840*/  FMUL R34, R34, R0 ;  /* 0x0000000022227220 */ /* 0x000fe20000400000 */
[----:B------:R-:W-:Y:S01]  /*e850*/  PRMT R152, R10, R228, R153 ;  /* 0x000000e40a987216 */ /* 0x000fe20000000099 */
        /* <DEDUP_REMOVED lines=59> */
[----:B------:R-:W-:-:S02]  /*ec10*/  PRMT R165, R4, R223, R165 ;  /* 0x000000df04a57216 */ /* 0x000fc400000000a5 */
[-C--:B------:R-:W-:Y:S02]  /*ec20*/  PRMT R167, R5, R223.reuse, R167 ;  /* 0x000000df05a77216 */ /* 0x080fe400000000a7 */
[-C--:B------:R-:W-:Y:S02]  /*ec30*/  PRMT R161, R6, R223.reuse, R161 ;  /* 0x000000df06a17216 */ /* 0x080fe400000000a1 */
[-C--:B------:R-:W-:Y:S02]  /*ec40*/  PRMT R163, R7, R223.reuse, R163 ;  /* 0x000000df07a37216 */ /* 0x080fe400000000a3 */
[-C--:B------:R-:W-:Y:S02]  /*ec50*/  PRMT R157, R8, R223.reuse, R157 ;  /* 0x000000df089d7216 */ /* 0x080fe4000000009d */
[-C--:B------:R-:W-:Y:S02]  /*ec60*/  PRMT R159, R9, R223.reuse, R159 ;  /* 0x000000df099f7216 */ /* 0x080fe4000000009f */
[----:B------:R-:W-:-:S02]  /*ec70*/  PRMT R153, R10, R223, R153 ;  /* 0x000000df0a997216 */ /* 0x000fc40000000099 */
[C-C-:B------:R-:W-:Y:S02]  /*ec80*/  PRMT R154, R3.reuse, R228, R2.reuse ;  /* 0x000000e4039a7216 */ /* 0x140fe40000000002 */
[----:B------:R-:W-:Y:S01]  /*ec90*/  PRMT R155, R3, R223, R2 ;  /* 0x000000df039b7216 */ /* 0x000fe20000000002 */
[----:B-12---:R-:W-:Y:S06]  /*eca0*/  @!P0 BRA `(.L_x_27) ;  /* 0x0000000000048947 */ /* 0x006fec0003800000 */
[----:B------:R-:W-:Y:S01]  /*ecb0*/  BPT.TRAP 0x1 ;  /* 0x000000040000795c */ /* 0x000fe20000300000 */
.L_x_27:
[----:B------:R-:W-:Y:S05]  /*ecc0*/  @P2 BRA `(.L_x_28) ;  /* 0x0000000000082947 */ /* 0x000fea0003800000 */
[----:B------:R-:W1:Y:S02]  /*ecd0*/  SYNCS.PHASECHK.TRANS64.TRYWAIT P2, [UR7+0x60000], R11 ;  /* 0x0600000bff0075a7 */ /* 0x000e640008040147 */
[----:B-1----:R-:W-:Y:S05]  /*ece0*/  @!P2 BRA `(.L_x_29) ;  /* 0x000000c80084a947 */ /* 0x002fea0003800000 */
.L_x_28:
        /* <DEDUP_REMOVED lines=64> */
[----:B--2---:R-:W2:Y:S04]  /*f0f0*/  LDL.LU.64 R24, [R1] ;  /* 0x0000000001187983 */ /* 0x004ea80000300a00 */
        /* <DEDUP_REMOVED lines=63> */
[----:B-----5:R-:W-:Y:S01]  /*f4f0*/  R2UR UR7, R222 ;  /* 0x00000000de0772ca */ /* 0x020fe200000e0000 */
[----:B------:R-:W-:-:S02]  /*f500*/  UMOV UR11, 0x40000040 ;  /* 0x40000040000b7882 */ /* 0x000fc40000000000 */
[----:B------:R-:W-:Y:S04]  /*f510*/  STL [R1+0x498], R152 ;  /* 0x0004989801007387 */ /* 0x000fe80000100800 */
[----:B------:R-:W-:Y:S04]  /*f520*/  STL [R1+0x494], R153 ;  /* 0x0004949901007387 */ /* 0x000fe80000100800 */
[----:B------:R-:W-:Y:S02]  /*f530*/  STL [R1+0x490], R154 ;  /* 0x0004909a01007387 */ /* 0x000fe40000100800 */
[----:B------:R-:W-:-:S02]  /*f540*/  ULEA UR10, UR6, UR7, 0xc ;  /* 0x00000007060a7291 */ /* 0x000fc4000f8e603f */
        /* <DEDUP_REMOVED lines=15> */
[----:B------:R3:W-:Y:S04]  /*f640*/  STL [R1+0x450], R21 ;  /* 0x0004501501007387 */ /* 0x0007e80000100800 */
[----:B------:R4:W-:Y:S01]  /*f650*/  STL [R1+0x49c], R222 ;  /* 0x00049cde01007387 */ /* 0x0009e20000100800 */
[----:B--2---:R-:W-:-:S06]  /*f660*/  WARPGROUP.ARRIVE ;  /* 0x00000000000079c5 */ /* 0x004fcc0000000000 */
[----:B------:R-:W-:Y:S03]  /*f670*/  QGMMA.64x256x32.F32.E4M3.E4M3 R24, R164, gdesc[UR8], R24, gsb0 ;  /* 0x03e00008a4187df3 */ /* 0x000fe60008000818 */
[----:B------:R-:W-:Y:S02]  /*f680*/  WARPGROUP.DEPBAR.LE gsb0, 0x0 ;  /* 0x00008000000079c5 */ /* 0x000fe40000010000 */
[----:B------:R-:W-:Y:S01]  /*f690*/  STL.64 [R1], R24 ;  /* 0x0000001801007387 */ /* 0x000fe20000100a00 */
[----:B------:R-:W-:Y:S01]  /*f6a0*/  MOV R2, R150 ;  /* 0x0000009600027202 */ /* 0x000fe20000000f00 */
[----:B-1----:R-:W-:Y:S01]  /*f6b0*/  IMAD.MOV.U32 R0, RZ, RZ, R151 ;  /* 0x000000ffff007224 */ /* 0x002fe200078e0097 */
        /* <DEDUP_REMOVED lines=26> */
[----:B---3--:R-:W-:Y:S01]  /*f860*/  MOV R21, R131 ;  /* 0x0000008300157202 */ /* 0x008fe20000000f00 */
        /* <DEDUP_REMOVED lines=76> */
[----:B----4-:R-:W-:Y:S01]  /*fd30*/  IMAD.MOV.U32 R222, RZ, RZ, R70 ;  /* 0x000000ffffde7224 */ /* 0x010fe200078e0046 */
        /* <DEDUP_REMOVED lines=70> */
[----:B------:R-:W-:-:S02]  /*101a0*/  UMOV UR15, 0x40000040 ;  /* 0x40000040000f7882 */ /* 0x000fc40000000000 */
[----:B------:R-:W-:Y:S04]  /*101b0*/  STL.64 [R1+0x888], R158 ;  /* 0x0008889e01007387 */ /* 0x000fe80000100a00 */
[----:B------:R-:W-:Y:S01]  /*101c0*/  STL.64 [R1+0x880], R156 ;  /* 0x0008809c01007387 */ /* 0x000fe20000100a00 */
        /* <DEDUP_REMOVED lines=190> */
[----:B------:R-:W-:Y:S01]  /*10db0*/  MOV R159, R0 ;  /* 0x00000000009f7202 */ /* 0x000fe20000000f00 */
[----:B------:R-:W-:Y:S01]  /*10dc0*/  UIADD3 UR14, UR10, 0x2, URZ ;  /* 0x000000020a0e7890 */ /* 0x000fe2000fffe03f */
[----:B------:R-:W-:-:S04]  /*10dd0*/  UMOV UR15, 0x40000040 ;  /* 0x40000040000f7882 */ /* 0x000fc80000000000 */
        /* <DEDUP_REMOVED lines=130> */
[----:B------:R-:W-:Y:S01]  /*11600*/  UMOV UR15, 0x40000040 ;  /* 0x40000040000f7882 */ /* 0x000fe20000000000 */
[----:B---3--:R-:W-:-:S07]  /*11610*/  WARPGROUP.ARRIVE ;  /* 0x00000000000079c5 */ /* 0x008fce0000000000 */
        /* <DEDUP_REMOVED lines=131> */
[----:B------:R-:W-:Y:S01]  /*11e50*/  UMOV UR15, 0x40000040 ;  /* 0x40000040000f7882 */ /* 0x000fe20000000000 */
[----:B--2---:R-:W-:-:S07]  /*11e60*/  WARPGROUP.ARRIVE ;  /* 0x00000000000079c5 */ /* 0x004fce0000000000 */
        /* <DEDUP_REMOVED lines=10> */
[----:B------:R-:W-:Y:S01]  /*11f10*/  STL.64 [R1+0x40], R40 ;  /* 0x0000402801007387 */ /* 0x000fe20000100a00 */
[----:B------:R-:W-:-:S03]  /*11f20*/  MOV R2, R150 ;  /* 0x0000009600027202 */ /* 0x000fc60000000f00 */
[----:B------:R-:W-:Y:S01]  /*11f30*/  STL.64 [R1+0x48], R42 ;  /* 0x0000482a01007387 */ /* 0x000fe20000100a00 */
[----:B------:R-:W-:-:S03]  /*11f40*/  IMAD.MOV.U32 R0, RZ, RZ, R151 ;  /* 0x000000ffff007224 */ /* 0x000fc600078e0097 */
[----:B------:R-:W-:Y:S01]  /*11f50*/  STL.64 [R1+0x50], R44 ;  /* 0x0000502c01007387 */ /* 0x000fe20000100a00 */
[----:B------:R-:W-:Y:S01]  /*11f60*/  IMAD.MOV.U32 R4, RZ, RZ, R148 ;  /* 0x000000ffff047224 */ /* 0x000fe200078e0094 */
[----:B------:R-:W-:Y:S02]  /*11f70*/  MOV R3, R149 ;  /* 0x0000009500037202 */ /* 0x000fe40000000f00 */
[----:B------:R-:W-:Y:S01]  /*11f80*/  STL.64 [R1+0x58], R46 ;  /* 0x0000582e01007387 */ /* 0x000fe20000100a00 */
[----:B------:R-:W-:-:S03]  /*11f90*/  MOV R6, R146 ;  /* 0x0000009200067202 */ /* 0x000fc60000000f00 */
[----:B------:R1:W-:Y:S01]  /*11fa0*/  STL [R1+0x60], R48 ;  /* 0x0000603001007387 */ /* 0x0003e20000100800 */
[----:B------:R-:W-:Y:S01]  /*11fb0*/  MOV R5, R147 ;  /* 0x0000009300057202 */ /* 0x000fe20000000f00 */
[----:B------:R-:W-:Y:S02]  /*11fc0*/  IMAD.MOV.U32 R7, RZ, RZ, R145 ;  /* 0x000000ffff077224 */ /* 0x000fe400078e0091 */
[----:B------:R-:W2:Y:S01]  /*11fd0*/  LDL.LU.64 R150, [R1+0x698] ;  /* 0x0006980001967983 */ /* 0x000ea20000300a00 */
[----:B------:R-:W-:Y:S01]  /*11fe0*/  MOV R8, R144 ;  /* 0x0000009000087202 */ /* 0x000fe20000000f00 */
[----:B------:R-:W-:Y:S02]  /*11ff0*/  IMAD.MOV.U32 R10, RZ, RZ, R142 ;  /* 0x000000ffff0a7224 */ /* 0x000fe400078e008e */
[----:B------:R-:W2:Y:S01]  /*12000*/  LDL.LU.64 R148, [R1+0x690] ;  /* 0x0006900001947983 */ /* 0x000ea20000300a00 */
[----:B------:R-:W-:-:S03]  /*12010*/  MOV R9, R143 ;  /* 0x0000008f00097202 */ /* 0x000fc60000000f00 */
[----:B------:R-:W2:Y:S01]  /*12020*/  LDL.LU.64 R146, [R1+0x688] ;  /* 0x0006880001927983 */ /* 0x000ea20000300a00 */
[----:B------:R-:W-:Y:S01]  /*12030*/  MOV R12, R140 ;  /* 0x0000008c000c7202 */ /* 0x000fe20000000f00 */
[----:B------:R-:W-:Y:S01]  /*12040*/  IMAD.MOV.U32 R13, RZ, RZ, R139 ;  /* 0x000000ffff0d7224 */ /* 0x000fe200078e008b */
[----:B------:R-:W-:Y:S01]  /*12050*/  MOV R11, R141 ;  /* 0x0000008d000b7202 */ /* 0x000fe20000000f00 */
        /* <DEDUP_REMOVED lines=250> */
[----:B------:R1:W5:Y:S04]  /*13000*/  LDL.LU R222, [R1+0x49c] ;  /* 0x00049c0001de7983 */ /* 0x0003680000300800 */
        /* <DEDUP_REMOVED lines=76> */
[----:B------:R-:W-:Y:S01]  /*134d0*/  MOV R109, R181 ;  /* 0x000000b5006d7202 */ /* 0x000fe20000000f00 */
[----:B------:R1:W5:Y:S01]  /*134e0*/  LDL.LU R228, [R1+0x484] ;  /* 0x0004840001e47983 */ /* 0x0003620000300800 */
[----:B------:R-:W-:Y:S02]  /*134f0*/  MOV R111, R179 ;  /* 0x000000b3006f7202 */ /* 0x000fe40000000f00 */
[----:B------:R-:W-:Y:S01]  /*13500*/  MOV R112, R178 ;  /* 0x000000b200707202 */ /* 0x000fe20000000f00 */
[----:B------:R1:W5:Y:S01]  /*13510*/  LDL.LU R227, [R1+0x480] ;  /* 0x0004800001e37983 */ /* 0x0003620000300800 */
[----:B------:R-:W-:Y:S02]  /*13520*/  MOV R114, R176 ;  /* 0x000000b000727202 */ /* 0x000fe40000000f00 */
        /* <DEDUP_REMOVED lines=178> */
.L_x_30:
[----:B-----5:R-:W-:Y:S02]  /*14050*/  R2UR UR10, R216 ;  /* 0x00000000d80a72ca */ /* 0x020fe400000e0000 */
[----:B------:R-:W-:-:S13]  /*14060*/  R2UR UR7, R218 ;  /* 0x00000000da0772ca */ /* 0x000fda00000e0000 */
[----:B------:R-:W-:-:S04]  /*14070*/  ULEA UR7, UR7, UR10, 0x3 ;  /* 0x0000000a07077291 */ /* 0x000fc8000f8e183f */
[----:B------:R-:W-:-:S04]  /*14080*/  UIADD3 UR7, UR7, 0x60028, URZ ;  /* 0x0006002807077890 */ /* 0x000fc8000fffe03f */
[----:B------:R-:W-:-:S09]  /*14090*/  UPRMT UR7, URZ, 0x654, UR7 ;  /* 0x000006543f077896 */ /* 0x000fd20008000007 */
[----:B------:R-:W-:Y:S01]  /*140a0*/  SYNCS.ARRIVE.TRANS64.RED.A1T0 RZ, [UR7], RZ ;  /* 0x000000ffffff79a7 */ /* 0x000fe20008100407 */
[----:B------:R-:W-:Y:S05]  /*140b0*/  @P1 BRA `(.L_x_31) ;  /* 0x0000000000041947 */ /* 0x000fea0003800000 */
[----:B------:R-:W-:Y:S01]  /*140c0*/  BPT.TRAP 0x1 ;  /* 0x000000040000795c */ /* 0x000fe20000300000 */
.L_x_31:
[----:B------:R-:W-:-:S13]  /*140d0*/  R2UR UR7, R218 ;  /* 0x00000000da0772ca */ /* 0x000fda00000e0000 */
[----:B------:R-:W-:-:S04]  /*140e0*/  UIADD3 UR7, UR7, 0x1, URZ ;  /* 0x0000000107077890 */ /* 0x000fc8000fffe03f */
[----:B------:R-:W-:-:S04]  /*140f0*/  UISETP.NE.AND UP0, UPT, UR7, 0x5, UPT ;  /* 0x000000050700788c */ /* 0x000fc8000bf05270 */
[----:B------:R-:W-:Y:S01]  /*14100*/  USEL UR10, UR7, URZ, UP0 ;  /* 0x0000003f070a7287 */ /* 0x000fe20008000000 */
[----:B------:R-:W-:Y:S11]  /*14110*/  @!P0 BRA `(.L_x_32) ;  /* 0x0000000000048947 */ /* 0x000ff60003800000 */
[----:B------:R-:W-:Y:S01]  /*14120*/  BPT.TRAP 0x1 ;  /* 0x000000040000795c */ /* 0x000fe20000300000 */
.L_x_32:
[----:B------:R-:W-:-:S13]  /*14130*/  R2UR UR7, R216 ;  /* 0x00000000d80772ca */ /* 0x000fda00000e0000 */
[----:B------:R-:W-:-:S04]  /*14140*/  ULEA UR7, UR10, UR7, 0x3 ;  /* 0x000000070a077291 */ /* 0x000fc8000f8e183f */
[----:B------:R-:W-:-:S04]  /*14150*/  UIADD3 UR7, UR7, 0x60028, URZ ;  /* 0x0006002807077890 */ /* 0x000fc8000fffe03f */
[----:B------:R-:W-:-:S09]  /*14160*/  UPRMT UR7, URZ, 0x654, UR7 ;  /* 0x000006543f077896 */ /* 0x000fd20008000007 */
[----:B------:R-:W-:Y:S01]  /*14170*/  SYNCS.ARRIVE.TRANS64.RED.A1T0 RZ, [UR7], RZ ;  /* 0x000000ffffff79a7 */ /* 0x000fe20008100407 */
[----:B------:R-:W-:Y:S05]  /*14180*/  @P1 BRA `(.L_x_33) ;  /* 0x0000000000041947 */ /* 0x000fea0003800000 */
[----:B------:R-:W-:Y:S01]  /*14190*/  BPT.TRAP 0x1 ;  /* 0x000000040000795c */ /* 0x000fe20000300000 */
.L_x_33:
[----:B------:R-:W-:Y:S01]  /*141a0*/  UIADD3 UR61, UR6, 0x1, URZ ;  /* 0x00000001063d7890 */ /* 0x000fe2000fffe03f */
[C---:B------:R-:W-:Y:S01]  /*141b0*/  ISETP.GT.AND P2, PT, R217.reuse, 0x2, PT ;  /* 0x00000002d900780c */ /* 0x040fe20003f44270 */
[----:B------:R-:W-:Y:S01]  /*141c0*/  UIADD3 UR6, UR10, 0x1, URZ ;  /* 0x000000010a067890 */ /* 0x000fe2000fffe03f */
[----:B------:R-:W-:Y:S01]  /*141d0*/  VIADD R0, R217, 0xffffffff ;  /* 0xffffffffd9007836 */ /* 0x000fe20000000000 */
[----:B------:R-:W-:Y:S01]  /*141e0*/  UISETP.NE.AND UP2, UPT, UR61, 0x5, UPT ;  /* 0x000000053d00788c */ /* 0x000fe2000bf45270 */
[----:B------:R-:W-:Y:S01]  /*141f0*/  IMAD.MOV.U32 R2, RZ, RZ, R23 ;  /* 0x000000ffff027224 */ /* 0x000fe200078e0017 */
[----:B------:R-:W-:Y:S01]  /*14200*/  UISETP.NE.AND UP0, UPT, UR6, 0x5, UPT ;  /* 0x000000050600788c */ /* 0x000fe2000bf05270 */
[----:B------:R-:W-:Y:S01]  /*14210*/  MOV R7, R21 ;  /* 0x0000001500077202 */ /* 0x000fe20000000f00 */
[----:B------:R-:W-:Y:S01]  /*14220*/  USEL UR7, URZ, 0x1, UP2 ;  /* 0x000000013f077887 */ /* 0x000fe20009000000 */
[----:B------:R-:W-:Y:S01]  /*14230*/  MOV R217, R0 ;  /* 0x0000000000d97202 */ /* 0x000fe20000000f00 */
[----:B------:R-:W-:-:S02]  /*14240*/  USEL UR6, UR6, URZ, UP0 ;  /* 0x0000003f06067287 */ /* 0x000fc40008000000 */
[----:B------:R-:W-:Y:S02]  /*14250*/  USEL UR61, UR61, URZ, UP2 ;  /* 0x0000003f3d3d7287 */ /* 0x000fe40009000000 */
[----:B------:R-:W-:Y:S02]  /*14260*/  LOP3.LUT R0, R219, UR7, RZ, 0x3c, !PT ;  /* 0x00000007db007c12 */ /* 0x000fe4000f8e3cff */
[----:B------:R-:W-:Y:S01]  /*14270*/  MOV R218, UR6 ;  /* 0x0000000600da7c02 */ /* 0x000fe20008000f00 */
[----:B------:R-:W-:Y:S07]  /*14280*/  @P2 BRA `(.L_x_34) ;  /* 0xffffff4c00f82947 */ /* 0x000fee000383ffff */
.L_x_23:
[----:B------:R-:W1:Y:S01]  /*14290*/  SHFL.BFLY PT, R0, R221, 0x1, 0x1f ;  /* 0x0c201f00dd007f89 */ /* 0x000e6200000e0000 */
[----:B------:R-:W-:Y:S01]  /*142a0*/  BSSY B0, `(.L_x_35) ;  /* 0x0000025000007945 */ /* 0x000fe20003800000 */
[----:B------:R-:W-:Y:S01]  /*142b0*/  MOV R10, 0x7f800000 ;  /* 0x7f800000000a7802 */ /* 0x000fe20000000f00 */
[----:B------:R-:W-:Y:S01]  /*142c0*/  IMAD.MOV.U32 R9, RZ, RZ, 0x3f800000 ;  /* 0x3f800000ff097424 */ /* 0x000fe200078e00ff */
[----:B------:R-:W2:Y:S01]  /*142d0*/  SHFL.BFLY PT, R2, R220, 0x1, 0x1f ;  /* 0x0c201f00dc027f89 */ /* 0x000ea200000e0000 */
[----:B------:R-:W-:Y:S01]  /*142e0*/  MOV R8, 0x7f800000 ;  /* 0x7f80000000087802 */ /* 0x000fe20000000f00 */
[----:B-1----:R-:W-:Y:S01]  /*142f0*/  FADD R221, R0, R221 ;  /* 0x000000dd00dd7221 */ /* 0x002fe20000000000 */
[----:B--2---:R-:W-:-:S04]  /*14300*/  FADD R220, R2, R220 ;  /* 0x000000dc02dc7221 */ /* 0x004fc80000000000 */
[----:B------:R-:W1:Y:S04]  /*14310*/  SHFL.BFLY PT, R0, R221, 0x2, 0x1f ;  /* 0x0c401f00dd007f89 */ /* 0x000e6800000e0000 */
[----:B------:R-:W2:Y:S01]  /*14320*/  SHFL.BFLY PT, R11, R220, 0x2, 0x1f ;  /* 0x0c401f00dc0b7f89 */ /* 0x000ea200000e0000 */
[C---:B-1----:R-:W-:Y:S01]  /*14330*/  FSETP.NE.AND P0, PT, R221.reuse, -R0, PT ;  /* 0x80000000dd00720b */ /* 0x042fe20003f05000 */
[----:B------:R-:W-:Y:S01]  /*14340*/  FADD R221, R221, R0 ;  /* 0x00000000dddd7221 */ /* 0x000fe20000000000 */
[----:B------:R-:W-:Y:S01]  /*14350*/  MOV R0, 0x3f800000 ;  /* 0x3f80000000007802 */ /* 0x000fe20000000f00 */
[----:B--2---:R-:W-:-:S10]  /*14360*/  FADD R4, R220, R11 ;  /* 0x0000000bdc047221 */ /* 0x004fd40000000000 */
[----:B------:R-:W-:Y:S05]  /*14370*/  @!P0 BRA `(.L_x_36) ;  /* 0x00000000005c8947 */ /* 0x000fea0003800000 */
[----:B------:R-:W-:Y:S01]  /*14380*/  IMAD.MOV.U32 R0, RZ, RZ, R221 ;  /* 0x000000ffff007224 */ /* 0x000fe200078e00dd */
[----:B------:R-:W-:Y:S04]  /*14390*/  BSSY B1, `(.L_x_37) ;  /* 0x000000d000017945 */ /* 0x000fe80003800000 */
[----:B------:R-:W-:-:S04]  /*143a0*/  IADD3 R2, R0, 0x1800000, RZ ;  /* 0x0180000000027810 */ /* 0x000fc80007ffe0ff */
[----:B------:R-:W-:-:S04]  /*143b0*/  LOP3.LUT R2, R2, 0x7f800000, RZ, 0xc0, !PT ;  /* 0x7f80000002027812 */ /* 0x000fc800078ec0ff */
[----:B------:R-:W-:-:S13]  /*143c0*/  ISETP.GT.U32.AND P0, PT, R2, 0x1ffffff, PT ;  /* 0x01ffffff0200780c */ /* 0x000fda0003f04070 */
[----:B------:R-:W-:Y:S05]  /*143d0*/  @P0 BRA `(.L_x_38) ;  /* 0x0000000000100947 */ /* 0x000fea0003800000 */
[----:B------:R-:W-:-:S07]  /*143e0*/  MOV R7, 0x14400 ;  /* 0x0001440000077802 */ /* 0x000fce0000000f00 */
[----:B------:R-:W-:Y:S05]  /*143f0*/  CALL.REL.NOINC `($__internal_0_$__cuda_sm20_rcp_rn_f32_slowpath) ;  /* 0x0000007400687944 */ /* 0x000fea0003c00000 */
[----:B------:R-:W-:Y:S01]  /*14400*/  MOV R2, R5 ;  /* 0x0000000500027202 */ /* 0x000fe20000000f00 */
[----:B------:R-:W-:Y:S06]  /*14410*/  BRA `(.L_x_39) ;  /* 0x0000000000107947 */ /* 0x000fec0003800000 */
.L_x_38:
[----:B------:R-:W1:Y:S02]  /*14420*/  MUFU.RCP R2, R0 ;  /* 0x0000000000027308 */ /* 0x000e640000001000 */
[----:B-1----:R-:W-:-:S04]  /*14430*/  FFMA R3, R0, R2, -1 ;  /* 0xbf80000000037423 */ /* 0x002fc80000000002 */
[----:B------:R-:W-:-:S04]  /*14440*/  FADD.FTZ R3, -R3, -RZ ;  /* 0x800000ff03037221 */ /* 0x000fc80000010100 */
[----:B------:R-:W-:-:S07]  /*14450*/  FFMA R2, R2, R3, R2 ;  /* 0x0000000302027223 */ /* 0x000fce0000000002 */
.L_x_39:
[----:B------:R-:W-:Y:S05]  /*14460*/  BSYNC B1 ;  /* 0x0000000000017941 */ /* 0x000fea0003800000 */
.L_x_37:
[----:B------:R-:W-:Y:S01]  /*14470*/  FSETP.GEU.AND P0, PT, |R0|, 1.175494350822287508e-38, PT ;  /* 0x008000000000780b */ /* 0x000fe20003f0e200 */
[----:B------:R-:W-:-:S12]  /*14480*/  ULDC UR4, c[0x0][0x600] ;  /* 0x0001800000047ab9 */ /* 0x000fd80000000800 */
[----:B------:R-:W-:-:S06]  /*14490*/  @!P0 FMUL R0, R0, 16777216 ;  /* 0x4b80000000008820 */ /* 0x000fcc0000400000 */
[----:B------:R-:W1:Y:S02]  /*144a0*/  MUFU.LG2 R0, R0 ;  /* 0x0000000000007308 */ /* 0x000e640000000c00 */
[----:B-1----:R-:W-:-:S04]  /*144b0*/  @!P0 FADD R0, R0, -24 ;  /* 0xc1c0000000008421 */ /* 0x002fc80000000000 */
[----:B------:R-:W-:-:S04]  /*144c0*/  FMUL R0, R0, 0.69314718246459960938 ;  /* 0x3f31721800007820 */ /* 0x000fc80000400000 */
[----:B------:R-:W-:Y:S01]  /*144d0*/  FFMA R8, R23, UR4, R0 ;  /* 0x0000000417087c23 */ /* 0x000fe20008000000 */
[----:B------:R-:W-:-:S07]  /*144e0*/  IMAD.MOV.U32 R0, RZ, RZ, R2 ;  /* 0x000000ffff007224 */ /* 0x000fce00078e0002 */
.L_x_36:
[----:B------:R-:W-:Y:S05]  /*144f0*/  BSYNC B0 ;  /* 0x0000000000007941 */ /* 0x000fea0003800000 */
.L_x_35:
[----:B------:R-:W2:Y:S01]  /*14500*/  LDL.LU R157, [R1] ;  /* 0x00000000019d7983 */ /* 0x000ea20000300800 */
[----:B------:R-:W-:-:S03]  /*14510*/  ULDC UR4, c[0x0][0x608] ;  /* 0x0001820000047ab9 */ /* 0x000fc60000000800 */
[----:B------:R-:W3:Y:S04]  /*14520*/  LDL.LU R156, [R1+0x4] ;  /* 0x00000400019c7983 */ /* 0x000ee80000300800 */
[----:B------:R-:W4:Y:S04]  /*14530*/  LDL.LU R154, [R1+0x10] ;  /* 0x00001000019a7983 */ /* 0x000f280000300800 */
[----:B------:R-:W5:Y:S04]  /*14540*/  LDL.LU R152, [R1+0x14] ;  /* 0x0000140001987983 */ /* 0x000f680000300800 */
        /* <DEDUP_REMOVED lines=59> */
[----:B------:R-:W5:Y:S01]  /*14900*/  LDL.LU R2, [R1+0x1f4] ;  /* 0x0001f40001027983 */ /* 0x000f620000300800 */
[----:B------:R-:W-:Y:S01]  /*14910*/  FMUL R0, R0, UR4 ;  /* 0x0000000400007c20 */ /* 0x000fe20008400000 */
[----:B------:R-:W-:Y:S01]  /*14920*/  FSETP.NE.AND P0, PT, R220, -R11, PT ;  /* 0x8000000bdc00720b */ /* 0x000fe20003f05000 */
[----:B------:R-:W-:Y:S02]  /*14930*/  BSSY B0, `(.L_x_40) ;  /* 0x00000e2000007945 */ /* 0x000fe40003800000 */
[-C--:B--2---:R-:W-:Y:S01]  /*14940*/  FMUL R157, R157, R0.reuse ;  /* 0x000000009d9d7220 */ /* 0x084fe20000400000 */
[-C--:B---3--:R-:W-:Y:S01]  /*14950*/  FMUL R156, R156, R0.reuse ;  /* 0x000000009c9c7220 */ /* 0x088fe20000400000 */
[-C--:B----4-:R-:W-:Y:S01]  /*14960*/  FMUL R154, R154, R0.reuse ;  /* 0x000000009a9a7220 */ /* 0x090fe20000400000 */
[-C--:B-----5:R-:W-:Y:S01]  /*14970*/  FMUL R152, R152, R0.reuse ;  /* 0x0000000098987220 */ /* 0x0a0fe20000400000 */
        /* <DEDUP_REMOVED lines=49> */
[----:B------:R-:W-:-:S04]  /*14c90*/  FMUL R234, R18, R0 ;  /* 0x0000000012ea7220 */ /* 0x000fc80000400000 */
[----:B------:R-:W-:Y:S01]  /*14ca0*/  STL [R1+0x44], R19 ;  /* 0x0000441301007387 */ /* 0x000fe20000100800 */
[-C--:B------:R-:W-:Y:S01]  /*14cb0*/  FMUL R17, R17, R0.reuse ;  /* 0x0000000011117220 */ /* 0x080fe20000400000 */
[----:B------:R-:W-:-:S04]  /*14cc0*/  FMUL R236, R16, R0 ;  /* 0x0000000010ec7220 */ /* 0x000fc80000400000 */
[----:B------:R-:W-:Y:S01]  /*14cd0*/  STL [R1+0x54], R17 ;  /* 0x0000541101007387 */ /* 0x000fe20000100800 */
[-C--:B------:R-:W-:Y:S01]  /*14ce0*/  FMUL R15, R15, R0.reuse ;  /* 0x000000000f0f7220 */ /* 0x080fe20000400000 */
[----:B------:R-:W-:-:S04]  /*14cf0*/  FMUL R14, R14, R0 ;  /* 0x000000000e0e7220 */ /* 0x000fc80000400000 */
[----:B------:R-:W-:Y:S01]  /*14d00*/  STL [R1+0x64], R15 ;  /* 0x0000640f01007387 */ /* 0x000fe20000100800 */
[----:B------:R-:W-:-:S03]  /*14d10*/  FMUL R13, R13, R0 ;  /* 0x000000000d0d7220 */ /* 0x000fc60000400000 */
        /* <DEDUP_REMOVED lines=8> */
[----:B------:R1:W-:Y:S01]  /*14da0*/  STL [R1+0x70], R6 ;  /* 0x0000700601007387 */ /* 0x0003e20000100800 */
[----:B------:R-:W-:-:S03]  /*14db0*/  FMUL R2, R2, R0 ;  /* 0x0000000002027220 */ /* 0x000fc60000400000 */
[----:B------:R2:W-:Y:S04]  /*14dc0*/  STL [R1+0x94], R3 ;  /* 0x0000940301007387 */ /* 0x0005e80000100800 */
[----:B------:R3:W-:Y:S01]  /*14dd0*/  STL [R1+0x80], R2 ;  /* 0x0000800201007387 */ /* 0x0007e20000100800 */
[-C--:B-1----:R-:W-:Y:S01]  /*14de0*/  FMUL R6, R24, R0.reuse ;  /* 0x0000000018067220 */ /* 0x082fe20000400000 */
[----:B--2---:R-:W-:-:S04]  /*14df0*/  FMUL R3, R25, R0 ;  /* 0x0000000019037220 */ /* 0x004fc80000400000 */
[----:B------:R1:W-:Y:S01]  /*14e00*/  STL [R1+0xa4], R6 ;  /* 0x0000a40601007387 */ /* 0x0003e20000100800 */
[----:B---3--:R-:W-:-:S03]  /*14e10*/  FMUL R2, R28, R0 ;  /* 0x000000001c027220 */ /* 0x008fc60000400000 */
        /* <DEDUP_REMOVED lines=119> */
[-C--:B---3--:R-:W-:Y:S01]  /*15590*/  FMUL R2, R148, R0.reuse ;  /* 0x0000000094027220 */ /* 0x088fe20000400000 */
[----:B------:R-:W-:Y:S02]  /*155a0*/  FMUL R0, R149, R0 ;  /* 0x0000000095007220 */ /* 0x000fe40000400000 */
[----:B------:R1:W-:Y:S04]  /*155b0*/  STL [R1+0x23c], R3 ;  /* 0x00023c0301007387 */ /* 0x0003e80000100800 */
[----:B------:R1:W-:Y:S04]  /*155c0*/  STL [R1+0x24c], R2 ;  /* 0x00024c0201007387 */ /* 0x0003e80000100800 */
[----:B------:R1:W-:Y:S01]  /*155d0*/  STL [R1+0x244], R0 ;  /* 0x0002440001007387 */ /* 0x0003e20000100800 */
[----:B------:R-:W-:Y:S05]  /*155e0*/  @!P0 BRA `(.L_x_41) ;  /* 0x0000000000588947 */ /* 0x000fea0003800000 */
[----:B-1----:R-:W-:Y:S01]  /*155f0*/  IADD3 R0, R4, 0x1800000, RZ ;  /* 0x0180000004007810 */ /* 0x002fe20007ffe0ff */
[----:B------:R-:W-:Y:S03]  /*15600*/  BSSY B1, `(.L_x_42) ;  /* 0x000000c000017945 */ /* 0x000fe60003800000 */
[----:B------:R-:W-:-:S04]  /*15610*/  LOP3.LUT R0, R0, 0x7f800000, RZ, 0xc0, !PT ;  /* 0x7f80000000007812 */ /* 0x000fc800078ec0ff */
[----:B------:R-:W-:-:S13]  /*15620*/  ISETP.GT.U32.AND P0, PT, R0, 0x1ffffff, PT ;  /* 0x01ffffff0000780c */ /* 0x000fda0003f04070 */
[----:B------:R-:W-:Y:S05]  /*15630*/  @P0 BRA `(.L_x_43) ;  /* 0x0000000000100947 */ /* 0x000fea0003800000 */
[----:B------:R-:W-:Y:S02]  /*15640*/  MOV R0, R4 ;  /* 0x0000000400007202 */ /* 0x000fe40000000f00 */
[----:B------:R-:W-:-:S07]  /*15650*/  MOV R7, 0x15670 ;  /* 0x0001567000077802 */ /* 0x000fce0000000f00 */
[----:B------:R-:W-:Y:S05]  /*15660*/  CALL.REL.NOINC `($__internal_0_$__cuda_sm20_rcp_rn_f32_slowpath) ;  /* 0x0000006000cc7944 */ /* 0x000fea0003c00000 */
[----:B------:R-:W-:Y:S05]  /*15670*/  BRA `(.L_x_44) ;  /* 0x0000000000107947 */ /* 0x000fea0003800000 */
.L_x_43:
[----:B------:R-:W1:Y:S02]  /*15680*/  MUFU.RCP R5, R4 ;  /* 0x0000000400057308 */ /* 0x000e640000001000 */
[----:B-1----:R-:W-:-:S04]  /*15690*/  FFMA R0, R4, R5, -1 ;  /* 0xbf80000004007423 */ /* 0x002fc80000000005 */
[----:B------:R-:W-:-:S04]  /*156a0*/  FADD.FTZ R0, -R0, -RZ ;  /* 0x800000ff00007221 */ /* 0x000fc80000010100 */
[----:B------:R-:W-:-:S07]  /*156b0*/  FFMA R5, R5, R0, R5 ;  /* 0x0000000005057223 */ /* 0x000fce0000000005 */
.L_x_44:
[----:B------:R-:W-:Y:S05]  /*156c0*/  BSYNC B1 ;  /* 0x0000000000017941 */ /* 0x000fea0003800000 */
.L_x_42:
[----:B------:R-:W-:Y:S01]  /*156d0*/  FSETP.GEU.AND P0, PT, |R4|, 1.175494350822287508e-38, PT ;  /* 0x008000000400780b */ /* 0x000fe20003f0e200 */
[----:B------:R-:W-:Y:S01]  /*156e0*/  ULDC UR4, c[0x0][0x600] ;  /* 0x0001800000047ab9 */ /* 0x000fe20000000800 */
[----:B------:R-:W-:-:S11]  /*156f0*/  IMAD.MOV.U32 R9, RZ, RZ, R5 ;  /* 0x000000ffff097224 */ /* 0x000fd600078e0005 */
[----:B------:R-:W-:-:S06]  /*15700*/  @!P0 FMUL R4, R4, 16777216 ;  /* 0x4b80000004048820 */ /* 0x000fcc0000400000 */
[----:B------:R-:W1:Y:S02]  /*15710*/  MUFU.LG2 R4, R4 ;  /* 0x0000000400047308 */ /* 0x000e640000000c00 */
[----:B-1----:R-:W-:-:S04]  /*15720*/  @!P0 FADD R4, R4, -24 ;  /* 0xc1c0000004048421 */ /* 0x002fc80000000000 */
[----:B------:R-:W-:-:S04]  /*15730*/  FMUL R4, R4, 0.69314718246459960938 ;  /* 0x3f31721804047820 */ /* 0x000fc80000400000 */
[----:B------:R-:W-:-:S07]  /*15740*/  FFMA R10, R21, UR4, R4 ;  /* 0x00000004150a7c23 */ /* 0x000fce0008000004 */
.L_x_41:
[----:B------:R-:W-:Y:S05]  /*15750*/  BSYNC B0 ;  /* 0x0000000000007941 */ /* 0x000fea0003800000 */
.L_x_40:
[----:B-1----:R-:W2:Y:S01]  /*15760*/  LDL R0, [R1+0x200] ;  /* 0x0002000001007983 */ /* 0x002ea20000100800 */
[----:B------:R-:W-:Y:S01]  /*15770*/  R2UR UR6, R216 ;  /* 0x00000000d80672ca */ /* 0x000fe200000e0000 */
[----:B------:R-:W-:Y:S02]  /*15780*/  ULDC UR4, c[0x0][0x608] ;  /* 0x0001820000047ab9 */ /* 0x000fe40000000800 */
        /* <DEDUP_REMOVED lines=63> */
[----:B--2---:R-:W-:-:S03]  /*15b80*/  R2UR UR5, R0 ;  /* 0x00000000000572ca */ /* 0x004fc600000e0000 */
[----:B------:R-:W2:Y:S01]  /*15b90*/  LDL.LU R0, [R1+0x1fc] ;  /* 0x0001fc0001007983 */ /* 0x000ea20000300800 */
[----:B------:R-:W-:-:S09]  /*15ba0*/  FMUL R9, R9, UR4 ;  /* 0x0000000409097c20 */ /* 0x000fd20008400000 */
[----:B------:R-:W-:-:S06]  /*15bb0*/  UIADD3 UR4, UR5, -0x1, URZ ;  /* 0xffffffff05047890 */ /* 0x000fcc000fffe03f */
[----:B------:R-:W-:Y:S01]  /*15bc0*/  ISETP.NE.AND P0, PT, RZ, UR4, PT ;  /* 0x00000004ff007c0c */ /* 0x000fe2000bf05270 */
[----:B------:R-:W-:Y:S01]  /*15bd0*/  ULEA UR4, UR5, UR6, 0x3 ;  /* 0x0000000605047291 */ /* 0x000fe2000f8e183f */
[-C--:B------:R-:W-:Y:S02]  /*15be0*/  FMUL R231, R103, R9.reuse ;  /* 0x0000000967e77220 */ /* 0x080fe40000400000 */
[----:B------:R-:W1:Y:S01]  /*15bf0*/  S2R R103, SR_TID.X ;  /* 0x0000000000677919 */ /* 0x000e620000002100 */
        /* <DEDUP_REMOVED lines=125> */
[----:B--2---:R-:W-:Y:S01]  /*163d0*/  FMUL R136, R0, R9 ;  /* 0x0000000900887220 */ /* 0x004fe20000400000 */
[----:B------:R-:W-:-:S04]  /*163e0*/  SEL R0, RZ, 0x1, P0 ;  /* 0x00000001ff007807 */ /* 0x000fc80000000000 */
[----:B------:R-:W-:-:S04]  /*163f0*/  SHF.L.U32 R0, R0, 0x1f, RZ ;  /* 0x0000001f00007819 */ /* 0x000fc800000006ff */
[----:B------:R-:W2:Y:S01]  /*16400*/  SYNCS.PHASECHK.TRANS64.TRYWAIT P0, [UR4+0x60098], R0 ;  /* 0x06009800ff0075a7 */ /* 0x000ea20008000144 */
[----:B------:R-:W-:Y:S01]  /*16410*/  FMUL R133, R3, R9 ;  /* 0x0000000903857220 */ /* 0x000fe20000400000 */
[----:B-12---:R-:W-:Y:S06]  /*16420*/  @!P0 BRA `(.L_x_45) ;  /* 0x0000005000cc8947 */ /* 0x006fec0003800000 */
.L_x_107:
[----:B------:R-:W-:Y:S01]  /*16430*/  R2UR UR4, R229 ;  /* 0x00000000e50472ca */ /* 0x000fe200000e0000 */
[----:B------:R-:W-:Y:S01]  /*16440*/  ULDC.64 UR8, c[0x0][0x208] ;  /* 0x0000820000087ab9 */ /* 0x000fe20000000a00 */
[C---:B------:R-:W-:Y:S01]  /*16450*/  LOP3.LUT P0, RZ, R103.reuse, 0x3, RZ, 0xc0, !PT ;  /* 0x0000000367ff7812 */ /* 0x040fe2000780c0ff */
[----:B------:R-:W-:Y:S01]  /*16460*/  BSSY B0, `(.L_x_46) ;  /* 0x000001a000007945 */ /* 0x000fe20003800000 */
[----:B------:R-:W-:Y:S02]  /*16470*/  LOP3.LUT R102, R103, 0x7f, RZ, 0xc0, !PT ;  /* 0x0000007f67667812 */ /* 0x000fe400078ec0ff */
[----:B------:R-:W-:Y:S02]  /*16480*/  SHF.R.U32.HI R103, RZ, 0x2, R103 ;  /* 0x00000002ff677819 */ /* 0x000fe40000011667 */
[----:B------:R-:W-:-:S05]  /*16490*/  SHF.R.U32.HI R98, RZ, 0x5, R102 ;  /* 0x00000005ff627819 */ /* 0x000fca0000011666 */
[----:B------:R-:W-:Y:S02]  /*164a0*/  USHF.L.U32 UR42, UR4, 0x6, URZ ;  /* 0x00000006042a7899 */ /* 0x000fe4000800063f */
[----:B------:R-:W-:Y:S10]  /*164b0*/  @P0 BRA `(.L_x_47) ;  /* 0x0000000000500947 */ /* 0x000ff40003800000 */
[----:B------:R-:W2:Y:S01]  /*164c0*/  S2UR UR4, SR_CTAID.Y ;  /* 0x00000000000479c3 */ /* 0x000ea20000002600 */
[----:B-1----:R-:W-:Y:S01]  /*164d0*/  LOP3.LUT R3, R103, 0x7, RZ, 0xc0, !PT ;  /* 0x0000000767037812 */ /* 0x002fe200078ec0ff */
[----:B------:R-:W-:Y:S01]  /*164e0*/  ULDC.64 UR6, c[0x0][0x688] ;  /* 0x0001a20000067ab9 */ /* 0x000fe20000000a00 */
[----:B------:R-:W-:Y:S01]  /*164f0*/  SHF.L.U32 R0, R98, 0x4, RZ ;  /* 0x0000000462007819 */ /* 0x000fe200000006ff */
[----:B------:R-:W-:-:S03]  /*16500*/  ULDC UR10, c[0x0][0x288] ;  /* 0x0000a200000a7ab9 */ /* 0x000fc60000000800 */
[----:B------:R-:W-:Y:S01]  /*16510*/  LOP3.LUT R0, R0, 0xfffffff0, R3, 0xe2, !PT ;  /* 0xfffffff000007812 */ /* 0x000fe200078ee203 */
[----:B------:R-:W1:Y:S03]  /*16520*/  S2UR UR5, SR_CTAID.Z ;  /* 0x00000000000579c3 */ /* 0x000e660000002700 */
[----:B------:R-:W-:-:S04]  /*16530*/  IADD3 R3, R0, UR42, RZ ;  /* 0x0000002a00037c10 */ /* 0x000fc8000fffe0ff */
[C---:B------:R-:W-:Y:S01]  /*16540*/  ISETP.GE.U32.AND P0, PT, R3.reuse, UR10, PT ;  /* 0x0000000a03007c0c */ /* 0x040fe2000bf06070 */
[----:B------:R-:W-:-:S05]  /*16550*/  VIADD R3, R3, 0x8 ;  /* 0x0000000803037836 */ /* 0x000fca0000000000 */
[----:B------:R-:W-:Y:S01]  /*16560*/  ISETP.GE.U32.AND P1, PT, R3, UR10, PT ;  /* 0x0000000a03007c0c */ /* 0x000fe2000bf26070 */
[----:B--2---:R-:W-:-:S04]  /*16570*/  UIMAD UR4, UR4, UR6, UR42 ;  /* 0x00000006040472a4 */ /* 0x004fc8000f8e022a */
[----:B-1----:R-:W-:-:S06]  /*16580*/  UIMAD UR4, UR5, UR7, UR4 ;  /* 0x00000007050472a4 */ /* 0x002fcc000f8e0204 */
[----:B------:R-:W-:Y:S01]  /*16590*/  IADD3 R0, P2, R0, UR4, RZ ;  /* 0x0000000400007c10 */ /* 0x000fe2000ff5e0ff */
[----:B------:R-:W-:-:S03]  /*165a0*/  ULDC.64 UR4, c[0x0][0x680] ;  /* 0x0001a00000047ab9 */ /* 0x000fc60000000a00 */
[----:B------:R-:W-:Y:S02]  /*165b0*/  IADD3.X R3, RZ, RZ, RZ, P2, !PT ;  /* 0x000000ffff037210 */ /* 0x000fe400017fe4ff */
[----:B------:R-:W-:-:S04]  /*165c0*/  LEA R4, P2, R0, UR4, 0x2 ;  /* 0x0000000400047c11 */ /* 0x000fc8000f8410ff */
[----:B------:R-:W-:-:S05]  /*165d0*/  LEA.HI.X R5, R0, UR5, R3, 0x2, P2 ;  /* 0x0000000500057c11 */ /* 0x000fca00090f1403 */
[----:B------:R2:W-:Y:S04]  /*165e0*/  @!P0 STG.E desc[UR8][R4.64], R8 ;  /* 0x0000000804008986 */ /* 0x0005e8000c101908 */
[----:B------:R2:W-:Y:S02]  /*165f0*/  @!P1 STG.E desc[UR8][R4.64+0x20], R10 ;  /* 0x0000200a04009986 */ /* 0x0005e4000c101908 */
.L_x_47:
[----:B------:R-:W-:Y:S05]  /*16600*/  BSYNC B0 ;  /* 0x0000000000007941 */ /* 0x000fea0003800000 */
.L_x_46:
[----:B------:R-:W-:Y:S02]  /*16610*/  ULDC.64 UR4, c[0x0][0x730] ;  /* 0x0001cc0000047ab9 */ /* 0x000fe40000000a00 */
[----:B------:R-:W-:-:S04]  /*16620*/  ISETP.NE.U32.AND P0, PT, RZ, UR4, PT ;  /* 0x00000004ff007c0c */ /* 0x000fc8000bf05070 */
[----:B------:R-:W-:-:S13]  /*16630*/  ISETP.NE.AND.EX P0, PT, RZ, UR5, PT, P0 ;  /* 0x00000005ff007c0c */ /* 0x000fda000bf05300 */
[----:B------:R-:W-:Y:S05]  /*16640*/  @P0 BRA `(.L_x_48) ;  /* 0x0000000000200947 */ /* 0x000fea0003800000 */
[----:B------:R-:W-:Y:S02]  /*16650*/  ULDC.64 UR4, c[0x0][0x728] ;  /* 0x0001ca0000047ab9 */ /* 0x000fe40000000a00 */
[----:B------:R-:W-:-:S04]  /*16660*/  ISETP.NE.U32.AND P0, PT, RZ, UR4, PT ;  /* 0x00000004ff007c0c */ /* 0x000fc8000bf05070 */
[----:B------:R-:W-:-:S13]  /*16670*/  ISETP.NE.AND.EX P0, PT, RZ, UR5, PT, P0 ;  /* 0x00000005ff007c0c */ /* 0x000fda000bf05300 */
[----:B------:R-:W-:Y:S05]  /*16680*/  @!P0 BRA `(.L_x_49) ;  /* 0x00000000000c8947 */ /* 0x000fea0003800000 */
[----:B--2---:R-:W2:Y:S02]  /*16690*/  LDC.64 R4, c[0x0][0x728] ;  /* 0x0001ca00ff047b82 */ /* 0x004ea40000000a00 */
[----:B--2---:R4:W5:Y:S01]  /*166a0*/  LDG.E R99, desc[UR8][R4.64] ;  /* 0x0000000804637981 */ /* 0x004962000c1e1900 */
[----:B------:R-:W-:Y:S05]  /*166b0*/  BRA `(.L_x_48) ;  /* 0x0000000000047947 */ /* 0x000fea0003800000 */
.L_x_49:
[----:B------:R-:W3:Y:S02]  /*166c0*/  LDC R99, c[0x0][0x720] ;  /* 0x0001c800ff637b82 */ /* 0x000ee40000000800 */
.L_x_48:
[----:B-1----:R-:W-:-:S04]  /*166d0*/  MOV R0, RZ ;  /* 0x000000ff00007202 */ /* 0x002fc80000000f00 */
[----:B------:R-:W-:-:S13]  /*166e0*/  LOP3.LUT P0, RZ, R0, 0x1bf, RZ, 0xc0, !PT ;  /* 0x000001bf00ff7812 */ /* 0x000fda000780c0ff */
[----:B------:R-:W-:Y:S05]  /*166f0*/  @!P0 BRA `(.L_x_50) ;  /* 0x0000000000408947 */ /* 0x000fea0003800000 */
[----:B------:R-:W-:Y:S01]  /*16700*/  MOV R14, 0x0 ;  /* 0x00000000000e7802 */ /* 0x000fe20000000f00 */
[----:B------:R-:W-:Y:S01]  /*16710*/  ULDC.64 UR4, c[0x4][0x70] ;  /* 0x01001c0000047ab9 */ /* 0x000fe20000000a00 */
[----:B------:R-:W-:Y:S01]  /*16720*/  ULDC.64 UR6, c[0x4][0x78] ;  /* 0x01001e0000067ab9 */ /* 0x000fe20000000a00 */
[----:B------:R-:W-:Y:S01]  /*16730*/  ULDC.64 UR8, c[0x4][0x8] ;  /* 0x0100020000087ab9 */ /* 0x000fe20000000a00 */
[----:B--2-4-:R-:W-:Y:S01]  /*16740*/  MOV R4, UR4 ;  /* 0x0000000400047c02 */ /* 0x014fe20008000f00 */
[----:B------:R-:W-:Y:S01]  /*16750*/  IMAD.U32 R5, RZ, RZ, UR5 ;  /* 0x00000005ff057e24 */ /* 0x000fe2000f8e00ff */
[----:B------:R-:W1:Y:S01]  /*16760*/  LDC.64 R14, c[0x4][R14] ;  /* 0x010000000e0e7b82 */ /* 0x000e620000000a00 */
[----:B------:R-:W-:Y:S01]  /*16770*/  MOV R6, UR6 ;  /* 0x0000000600067c02 */ /* 0x000fe20008000f00 */
[----:B------:R-:W-:Y:S01]  /*16780*/  IMAD.U32 R10, RZ, RZ, UR8 ;  /* 0x00000008ff0a7e24 */ /* 0x000fe2000f8e00ff */
[----:B------:R-:W-:Y:S01]  /*16790*/  MOV R7, UR7 ;  /* 0x0000000700077c02 */ /* 0x000fe20008000f00 */
[----:B------:R-:W-:Y:S01]  /*167a0*/  IMAD.MOV.U32 R12, RZ, RZ, 0x1 ;  /* 0x00000001ff0c7424 */ /* 0x000fe200078e00ff */
[----:B------:R-:W-:-:S02]  /*167b0*/  MOV R11, UR9 ;  /* 0x00000009000b7c02 */ /* 0x000fc40008000f00 */
[----:B------:R-:W-:Y:S02]  /*167c0*/  MOV R8, 0x70 ;  /* 0x0000007000087802 */ /* 0x000fe40000000f00 */
[----:B------:R-:W-:-:S07]  /*167d0*/  MOV R13, RZ ;  /* 0x000000ff000d7202 */ /* 0x000fce0000000f00 */
[----:B------:R-:W-:-:S07]  /*167e0*/  LEPC R20, `(.L_x_50) ;  /* 0x000000001014794e */ /* 0x000fce0000000000 */
[----:B-1-3-5:R-:W-:Y:S05]  /*167f0*/  CALL.ABS.NOINC R14 ;  /* 0x000000000e007343 */ /* 0x02afea0003c00000 */
.L_x_50:
[----:B------:R-:W2:Y:S01]  /*16800*/  LDL R20, [R1+0x200] ;  /* 0x0002000001147983 */ /* 0x000ea20000100800 */
[----:B------:R-:W-:-:S13]  /*16810*/  R2UR UR5, R216 ;  /* 0x00000000d80572ca */ /* 0x000fda00000e0000 */
[----:B------:R-:W-:Y:S02]  /*16820*/  MOV R94, UR5 ;  /* 0x00000005005e7c02 */ /* 0x000fe40008000f00 */
[----:B--2---:R-:W-:-:S13]  /*16830*/  R2UR UR4, R20 ;  /* 0x00000000140472ca */ /* 0x004fda00000e0000 */
[----:B------:R-:W-:-:S06]  /*16840*/  UIADD3 UR4, UR4, -0x1, URZ ;  /* 0xffffffff04047890 */ /* 0x000fcc000fffe03f */
[----:B------:R-:W-:-:S04]  /*16850*/  IMAD.U32 R0, RZ, RZ, UR4 ;  /* 0x00000004ff007e24 */ /* 0x000fc8000f8e00ff */
[----:B------:R-:W-:-:S05]  /*16860*/  IMAD R94, R0, 0x2200, R94 ;  /* 0x00002200005e7824 */ /* 0x000fca00078e025e */
[----:B------:R-:W-:-:S13]  /*16870*/  LOP3.LUT P0, RZ, R94, 0x1b0, RZ, 0xc0, !PT ;  /* 0x000001b05eff7812 */ /* 0x000fda000780c0ff */
[----:B------:R-:W-:Y:S05]  /*16880*/  @!P0 BRA `(.L_x_51) ;  /* 0x0000000000408947 */ /* 0x000fea0003800000 */
[----:B------:R-:W-:Y:S01]  /*16890*/  MOV R14, 0x0 ;  /* 0x00000000000e7802 */ /* 0x000fe20000000f00 */
[----:B------:R-:W-:Y:S01]  /*168a0*/  ULDC.64 UR6, c[0x4][0x70] ;  /* 0x01001c0000067ab9 */ /* 0x000fe20000000a00 */
[----:B------:R-:W-:Y:S01]  /*168b0*/  ULDC.64 UR8, c[0x4][0x78] ;  /* 0x01001e0000087ab9 */ /* 0x000fe20000000a00 */
[----:B------:R-:W-:Y:S01]  /*168c0*/  ULDC.64 UR4, c[0x4][0x10] ;  /* 0x0100040000047ab9 */ /* 0x000fe20000000a00 */
[----:B----4-:R-:W-:Y:S01]  /*168d0*/  MOV R4, UR6 ;  /* 0x0000000600047c02 */ /* 0x010fe20008000f00 */
[----:B------:R-:W-:Y:S01]  /*168e0*/  IMAD.U32 R6, RZ, RZ, UR8 ;  /* 0x00000008ff067e24 */ /* 0x000fe2000f8e00ff */
[----:B------:R-:W1:Y:S01]  /*168f0*/  LDC.64 R14, c[0x4][R14] ;  /* 0x010000000e0e7b82 */ /* 0x000e620000000a00 */
[----:B------:R-:W-:Y:S01]  /*16900*/  MOV R5, UR7 ;  /* 0x0000000700057c02 */ /* 0x000fe20008000f00 */
[----:B------:R-:W-:Y:S01]  /*16910*/  IMAD.U32 R11, RZ, RZ, UR5 ;  /* 0x00000005ff0b7e24 */ /* 0x000fe2000f8e00ff */
[----:B------:R-:W-:Y:S01]  /*16920*/  MOV R7, UR9 ;  /* 0x0000000900077c02 */ /* 0x000fe20008000f00 */
[----:B------:R-:W-:Y:S01]  /*16930*/  IMAD.MOV.U32 R13, RZ, RZ, RZ ;  /* 0x000000ffff0d7224 */ /* 0x000fe200078e00ff */
[----:B------:R-:W-:-:S02]  /*16940*/  MOV R10, UR4 ;  /* 0x00000004000a7c02 */ /* 0x000fc40008000f00 */
[----:B------:R-:W-:Y:S02]  /*16950*/  MOV R8, 0x70 ;  /* 0x0000007000087802 */ /* 0x000fe40000000f00 */
[----:B------:R-:W-:-:S07]  /*16960*/  MOV R12, 0x1 ;  /* 0x00000001000c7802 */ /* 0x000fce0000000f00 */
[----:B------:R-:W-:-:S07]  /*16970*/  LEPC R20, `(.L_x_51) ;  /* 0x000000001014794e */ /* 0x000fce0000000000 */
[----:B-1-3-5:R-:W-:Y:S05]  /*16980*/  CALL.ABS.NOINC R14 ;  /* 0x000000000e007343 */ /* 0x02afea0003c00000 */
.L_x_51:
[----:B------:R-:W-:Y:S01]  /*16990*/  ULDC.64 UR4, c[0x0][0x730] ;  /* 0x0001cc0000047ab9 */ /* 0x000fe20000000a00 */
[----:B----4-:R-:W1:Y:S01]  /*169a0*/  S2R R4, SR_TID.X ;  /* 0x0000000000047919 */ /* 0x010e620000002100 */
[----:B------:R-:W-:Y:S01]  /*169b0*/  ISETP.NE.U32.AND P0, PT, RZ, UR4, PT ;  /* 0x00000004ff007c0c */ /* 0x000fe2000bf05070 */
[----:B------:R-:W-:Y:S01]  /*169c0*/  BSSY B0, `(.L_x_52) ;  /* 0x0000025000007945 */ /* 0x000fe20003800000 */
[----:B------:R-:W-:Y:S02]  /*169d0*/  SHF.L.U32 R103, R103, 0x6, RZ ;  /* 0x0000000667677819 */ /* 0x000fe400000006ff */
[----:B------:R-:W-:Y:S02]  /*169e0*/  ISETP.NE.AND.EX P0, PT, RZ, UR5, PT, P0 ;  /* 0x00000005ff007c0c */ /* 0x000fe4000bf05300 */
[----:B------:R-:W-:-:S11]  /*169f0*/  IADD3 R102, R102, 0x1f, RZ ;  /* 0x0000001f66667810 */ /* 0x000fd60007ffe0ff */
[----:B---3-5:R-:W2:Y:S01]  /*16a00*/  @P0 LDC R99, c[0x0][0x720] ;  /* 0x0001c800ff630b82 */ /* 0x028ea20000000800 */
[----:B------:R-:W-:Y:S01]  /*16a10*/  ISETP.GT.U32.AND P0, PT, R102, 0x3e, PT ;  /* 0x0000003e6600780c */ /* 0x000fe20003f04070 */
[-C--:B--2---:R-:W-:Y:S01]  /*16a20*/  FMUL R157, R157, R99.reuse ;  /* 0x000000639d9d7220 */ /* 0x084fe20000400000 */
[-C--:B------:R-:W-:Y:S01]  /*16a30*/  FMUL R156, R156, R99.reuse ;  /* 0x000000639c9c7220 */ /* 0x080fe20000400000 */
[-C--:B------:R-:W-:Y:S01]  /*16a40*/  FMUL R2, R2, R99.reuse ;  /* 0x0000006302027220 */ /* 0x080fe20000400000 */
[-C--:B------:R-:W-:Y:S01]  /*16a50*/  FMUL R16, R16, R99.reuse ;  /* 0x0000006310107220 */ /* 0x080fe20000400000 */
[-C--:B------:R-:W-:Y:S01]  /*16a60*/  FMUL R154, R154, R99.reuse ;  /* 0x000000639a9a7220 */ /* 0x080fe20000400000 */
[----:B------:R-:W-:Y:S01]  /*16a70*/  FMUL R152, R152, R99 ;  /* 0x0000006398987220 */ /* 0x000fe20000400000 */
[----:B------:R-:W-:Y:S01]  /*16a80*/  F2FP.SATFINITE.E4M3.F32.PACK_AB_MERGE_C R0, R156, R157, RZ ;  /* 0x0000009d9c00723e */ /* 0x000fe200048070ff */
[-C--:B------:R-:W-:Y:S01]  /*16a90*/  FMUL R17, R17, R99.reuse ;  /* 0x0000006311117220 */ /* 0x080fe20000400000 */
[----:B------:R-:W-:Y:S01]  /*16aa0*/  F2FP.SATFINITE.E4M3.F32.PACK_AB_MERGE_C R2, R16, R2, RZ ;  /* 0x000000021002723e */ /* 0x000fe200048070ff */
[-C--:B------:R-:W-:Y:S01]  /*16ab0*/  FMUL R18, R18, R99.reuse ;  /* 0x0000006312127220 */ /* 0x080fe20000400000 */
[-C--:B------:R-:W-:Y:S01]  /*16ac0*/  FMUL R155, R155, R99.reuse ;  /* 0x000000639b9b7220 */ /* 0x080fe20000400000 */
[----:B------:R2:W-:Y:S01]  /*16ad0*/  STL [R1+0x40], R0 ;  /* 0x0000400001007387 */ /* 0x0005e20000100800 */
[----:B------:R-:W-:-:S03]  /*16ae0*/  FMUL R153, R153, R99 ;  /* 0x0000006399997220 */ /* 0x000fc60000400000 */
[----:B------:R1:W-:Y:S02]  /*16af0*/  STL [R1+0x3c], R2 ;  /* 0x00003c0201007387 */ /* 0x0003e40000100800 */
[----:B------:R-:W-:Y:S02]  /*16b00*/  F2FP.SATFINITE.E4M3.F32.PACK_AB_MERGE_C R3, R153, R155, RZ ;  /* 0x0000009b9903723e */ /* 0x000fe400048070ff */
[----:B--2---:R-:W-:Y:S02]  /*16b10*/  F2FP.SATFINITE.E4M3.F32.PACK_AB_MERGE_C R0, R152, R154, RZ ;  /* 0x0000009a9800723e */ /* 0x004fe400048070ff */
[----:B-1----:R-:W-:-:S03]  /*16b20*/  SHF.L.U32 R2, R4, 0x1, RZ ;  /* 0x0000000104027819 */ /* 0x002fc600000006ff */
[----:B------:R1:W-:Y:S02]  /*16b30*/  STL [R1+0x38], R0 ;  /* 0x0000380001007387 */ /* 0x0003e40000100800 */
[----:B-1----:R-:W-:-:S05]  /*16b40*/  F2FP.SATFINITE.E4M3.F32.PACK_AB_MERGE_C R0, R18, R17, RZ ;  /* 0x000000111200723e */ /* 0x002fca00048070ff */
[----:B------:R1:W-:Y:S04]  /*16b50*/  STL [R1+0x30], R0 ;  /* 0x0000300001007387 */ /* 0x0003e80000100800 */
[----:B------:R2:W-:Y:S01]  /*16b60*/  STL [R1+0x2c], R3 ;  /* 0x00002c0301007387 */ /* 0x0005e20000100800 */
[----:B-1----:R-:W-:Y:S02]  /*16b70*/  LOP3.LUT R0, R2, 0x6, RZ, 0xc0, !PT ;  /* 0x0000000602007812 */ /* 0x002fe400078ec0ff */
[----:B--2---:R-:W-:-:S03]  /*16b80*/  SHF.L.U32 R3, R4, 0x4, RZ ;  /* 0x0000000404037819 */ /* 0x004fc600000006ff */
[----:B------:R-:W-:Y:S01]  /*16b90*/  IMAD R0, R98, 0x400, R0 ;  /* 0x0000040062007824 */ /* 0x000fe200078e0200 */
[----:B------:R-:W-:-:S04]  /*16ba0*/  LOP3.LUT R3, R3, 0x180, RZ, 0xc0, !PT ;  /* 0x0000018003037812 */ /* 0x000fc800078ec0ff */
[----:B------:R-:W-:Y:S02]  /*16bb0*/  LOP3.LUT R2, R3, 0x30, R2, 0xf8, !PT ;  /* 0x0000003003027812 */ /* 0x000fe400078ef802 */
[----:B------:R-:W-:-:S04]  /*16bc0*/  LOP3.LUT R3, R103, 0x40, RZ, 0xc0, !PT ;  /* 0x0000004067037812 */ /* 0x000fc800078ec0ff */
[----:B------:R-:W-:-:S05]  /*16bd0*/  IADD3 R0, R2, R0, R3 ;  /* 0x0000000002007210 */ /* 0x000fca0007ffe003 */
[----:B------:R1:W-:Y:S01]  /*16be0*/  STL [R1+0x34], R0 ;  /* 0x0000340001007387 */ /* 0x0003e20000100800 */
[----:B------:R-:W-:Y:S05]  /*16bf0*/  @P0 BRA `(.L_x_53) ;  /* 0x0000000000040947 */ /* 0x000fea0003800000 */
[----:B------:R-:W-:-:S04]  /*16c00*/  DEPBAR.LE SB0, 0x1 ;  /* 0x000080400000791a */ /* 0x000fc80000000000 */
.L_x_53:
[----:B------:R-:W-:Y:S05]  /*16c10*/  BSYNC B0 ;  /* 0x0000000000007941 */ /* 0x000fea0003800000 */
.L_x_52:
[-C--:B------:R-:W-:Y:S01]  /*16c20*/  FMUL R3, R19, R99.reuse ;  /* 0x0000006313037220 */ /* 0x080fe20000400000 */
[-C--:B------:R-:W-:Y:S01]  /*16c30*/  FMUL R2, R22, R99.reuse ;  /* 0x0000006316027220 */ /* 0x080fe20000400000 */
[----:B------:R-:W-:Y:S01]  /*16c40*/  STL [R1+0x254], R94 ;  /* 0x0002545e01007387 */ /* 0x000fe20000100800 */
[-C--:B-1----:R-:W-:Y:S01]  /*16c50*/  FMUL R0, R159, R99.reuse ;  /* 0x000000639f007220 */ /* 0x082fe20000400000 */
[----:B------:R-:W-:Y:S02]  /*16c60*/  R2P PR, R4, 0x18 ;  /* 0x0000001804007804 */ /* 0x000fe40000000000 */
[----:B------:R-:W-:Y:S04]  /*16c70*/  STL [R1+0x250], R216 ;  /* 0x000250d801007387 */ /* 0x000fe80000100800 */
[----:B------:R1:W-:Y:S04]  /*16c80*/  STL [R1+0x28], R3 ;  /* 0x0000280301007387 */ /* 0x0003e80000100800 */
        /* <DEDUP_REMOVED lines=10> */
[----:B------:R-:W-:Y:S01]  /*16d30*/  STL [R1+0x10], R3 ;  /* 0x0000100301007387 */ /* 0x000fe20000100800 */
[----:B---3--:R-:W-:-:S03]  /*16d40*/  FMUL R0, R25, R99 ;  /* 0x0000006319007220 */ /* 0x008fc60000400000 */
[----:B------:R-:W2:Y:S04]  /*16d50*/  LDL.LU R131, [R1+0x44] ;  /* 0x0000440001837983 */ /* 0x000ea80000300800 */
[----:B------:R-:W-:Y:S04]  /*16d60*/  STL [R1+0xc], R2 ;  /* 0x00000c0201007387 */ /* 0x000fe80000100800 */
[----:B------:R-:W3:Y:S04]  /*16d70*/  LDL.LU R135, [R1+0x54] ;  /* 0x0000540001877983 */ /* 0x000ee80000300800 */
[----:B------:R1:W-:Y:S01]  /*16d80*/  STL [R1+0x8], R0 ;  /* 0x0000080001007387 */ /* 0x0003e20000100800 */
[----:B------:R-:W-:-:S03]  /*16d90*/  FMUL R216, R28, R99 ;  /* 0x000000631cd87220 */ /* 0x000fc60000400000 */
[----:B------:R-:W4:Y:S01]  /*16da0*/  LDL.LU R137, [R1+0x50] ;  /* 0x0000500001897983 */ /* 0x000f220000300800 */
[----:B------:R-:W-:-:S03]  /*16db0*/  FMUL R94, R162, R99 ;  /* 0x00000063a25e7220 */ /* 0x000fc60000400000 */
[----:B------:R-:W4:Y:S01]  /*16dc0*/  LDL.LU R138, [R1+0x64] ;  /* 0x00006400018a7983 */ /* 0x000f220000300800 */
[----:B------:R-:W-:-:S03]  /*16dd0*/  FMUL R29, R29, R99 ;  /* 0x000000631d1d7220 */ /* 0x000fc60000400000 */
[----:B------:R-:W4:Y:S01]  /*16de0*/  LDL.LU R139, [R1+0x60] ;  /* 0x00006000018b7983 */ /* 0x000f220000300800 */
[----:B------:R-:W-:-:S03]  /*16df0*/  FMUL R32, R32, R99 ;  /* 0x0000006320207220 */ /* 0x000fc60000400000 */
[----:B------:R-:W4:Y:S01]  /*16e00*/  LDL.LU R140, [R1+0x74] ;  /* 0x00007400018c7983 */ /* 0x000f220000300800 */
[----:B-1----:R-:W-:-:S03]  /*16e10*/  FMUL R0, R164, R99 ;  /* 0x00000063a4007220 */ /* 0x002fc60000400000 */
[----:B------:R-:W4:Y:S01]  /*16e20*/  LDL.LU R141, [R1+0x70] ;  /* 0x00007000018d7983 */ /* 0x000f220000300800 */
[----:B------:R-:W-:-:S03]  /*16e30*/  FMUL R2, R163, R99 ;  /* 0x00000063a3027220 */ /* 0x000fc60000400000 */
[----:B------:R-:W4:Y:S01]  /*16e40*/  LDL.LU R142, [R1+0x84] ;  /* 0x00008400018e7983 */ /* 0x000f220000300800 */
[----:B------:R-:W-:-:S03]  /*16e50*/  FMUL R33, R33, R99 ;  /* 0x0000006321217220 */ /* 0x000fc60000400000 */
[----:B------:R-:W4:Y:S01]  /*16e60*/  LDL.LU R143, [R1+0x80] ;  /* 0x00008000018f7983 */ /* 0x000f220000300800 */
[----:B------:R-:W-:-:S03]  /*16e70*/  FMUL R36, R36, R99 ;  /* 0x0000006324247220 */ /* 0x000fc60000400000 */
[----:B------:R-:W4:Y:S01]  /*16e80*/  LDL.LU R144, [R1+0x94] ;  /* 0x0000940001907983 */ /* 0x000f220000300800 */
[-C--:B------:R-:W-:Y:S01]  /*16e90*/  FMUL R3, R166, R99.reuse ;  /* 0x00000063a6037220 */ /* 0x080fe20000400000 */
[-C--:B------:R-:W-:Y:S01]  /*16ea0*/  FMUL R4, R165, R99.reuse ;  /* 0x00000063a5047220 */ /* 0x080fe20000400000 */
[-C--:B------:R-:W-:Y:S01]  /*16eb0*/  FMUL R127, R113, R99.reuse ;  /* 0x00000063717f7220 */ /* 0x080fe20000400000 */
[----:B------:R-:W-:Y:S01]  /*16ec0*/  STL [R1+0x25c], R216 ;  /* 0x00025cd801007387 */ /* 0x000fe20000100800 */
        /* <DEDUP_REMOVED lines=31> */
[----:B------:R1:W-:Y:S01]  /*170c0*/  STL [R1+0x278], R3 ;  /* 0x0002780301007387 */ /* 0x0003e20000100800 */
[-C--:B------:R-:W-:Y:S01]  /*170d0*/  FMUL R28, R197, R99.reuse ;  /* 0x00000063c51c7220 */ /* 0x080fe20000400000 */
[-C--:B------:R-:W-:Y:S01]  /*170e0*/  FMUL R24, R193, R99.reuse ;  /* 0x00000063c1187220 */ /* 0x080fe20000400000 */
[-C--:B------:R-:W-:Y:S01]  /*170f0*/  FMUL R102, R201, R99.reuse ;  /* 0x00000063c9667220 */ /* 0x080fe20000400000 */
[----:B------:R1:W-:Y:S01]  /*17100*/  STL [R1+0x27c], R4 ;  /* 0x00027c0401007387 */ /* 0x0003e20000100800 */
[-C--:B------:R-:W-:Y:S01]  /*17110*/  FMUL R111, R97, R99.reuse ;  /* 0x00000063616f7220 */ /* 0x080fe20000400000 */
[-C--:B------:R-:W-:Y:S01]  /*17120*/  FMUL R21, R195, R99.reuse ;  /* 0x00000063c3157220 */ /* 0x080fe20000400000 */
[-C--:B------:R-:W-:Y:S01]  /*17130*/  FMUL R130, R234, R99.reuse ;  /* 0x00000063ea827220 */ /* 0x080fe20000400000 */
[-C--:B------:R-:W-:Y:S01]  /*17140*/  FMUL R115, R101, R99.reuse ;  /* 0x0000006365737220 */ /* 0x080fe20000400000 */
[-C--:B------:R-:W-:Y:S01]  /*17150*/  FMUL R126, R230, R99.reuse ;  /* 0x00000063e67e7220 */ /* 0x080fe20000400000 */
[----:B-1----:R-:W4:Y:S01]  /*17160*/  LDL.LU R3, [R1+0x90] ;  /* 0x0000900001037983 */ /* 0x002f220000300800 */
[-C--:B------:R-:W-:Y:S01]  /*17170*/  FMUL R118, R222, R99.reuse ;  /* 0x00000063de767220 */ /* 0x080fe20000400000 */
[-C--:B------:R-:W-:Y:S01]  /*17180*/  FMUL R19, R191, R99.reuse ;  /* 0x00000063bf137220 */ /* 0x080fe20000400000 */
[-C--:B------:R-:W-:Y:S01]  /*17190*/  FMUL R119, R105, R99.reuse ;  /* 0x0000006369777220 */ /* 0x080fe20000400000 */
[----:B------:R-:W4:Y:S01]  /*171a0*/  LDL.LU R2, [R1+0xa4] ;  /* 0x0000a40001027983 */ /* 0x000f220000300800 */
        /* <DEDUP_REMOVED lines=52> */
[-C--:B--2---:R-:W-:Y:S01]  /*174f0*/  FMUL R113, R131, R99.reuse ;  /* 0x0000006383717220 */ /* 0x084fe20000400000 */
[-C--:B------:R-:W-:Y:S01]  /*17500*/  FMUL R131, R117, R99.reuse ;  /* 0x0000006375837220 */ /* 0x080fe20000400000 */
[-C--:B------:R-:W-:Y:S01]  /*17510*/  FMUL R162, R62, R99.reuse ;  /* 0x000000633ea27220 */ /* 0x080fe20000400000 */
[-C--:B------:R-:W-:Y:S01]  /*17520*/  FMUL R164, R66, R99.reuse ;  /* 0x0000006342a47220 */ /* 0x080fe20000400000 */
[-C--:B------:R-:W-:Y:S01]  /*17530*/  FMUL R168, R74, R99.reuse ;  /* 0x000000634aa87220 */ /* 0x080fe20000400000 */
[-C--:B------:R-:W-:Y:S01]  /*17540*/  FMUL R170, R78, R99.reuse ;  /* 0x000000634eaa7220 */ /* 0x080fe20000400000 */
[-C--:B------:R-:W-:Y:S01]  /*17550*/  FMUL R172, R82, R99.reuse ;  /* 0x0000006352ac7220 */ /* 0x080fe20000400000 */
[-C--:B------:R-:W-:Y:S01]  /*17560*/  FMUL R174, R86, R99.reuse ;  /* 0x0000006356ae7220 */ /* 0x080fe20000400000 */
[-C--:B---3--:R-:W-:Y:S01]  /*17570*/  FMUL R117, R135, R99.reuse ;  /* 0x0000006387757220 */ /* 0x088fe20000400000 */
        /* <DEDUP_REMOVED lines=9> */
[-C--:B----4-:R-:W-:Y:S01]  /*17610*/  FMUL R121, R138, R99.reuse ;  /* 0x000000638a797220 */ /* 0x090fe20000400000 */
[-C--:B------:R-:W-:Y:S01]  /*17620*/  FMUL R138, R125, R99.reuse ;  /* 0x000000637d8a7220 */ /* 0x080fe20000400000 */
[-C--:B------:R-:W-:Y:S01]  /*17630*/  FMUL R125, R140, R99.reuse ;  /* 0x000000638c7d7220 */ /* 0x080fe20000400000 */
[-C--:B------:R-:W-:Y:S01]  /*17640*/  FMUL R140, R129, R99.reuse ;  /* 0x00000063818c7220 */ /* 0x080fe20000400000 */
[-C--:B------:R-:W-:Y:S01]  /*17650*/  FMUL R129, R142, R99.reuse ;  /* 0x000000638e817220 */ /* 0x080fe20000400000 */
[-C--:B------:R-:W-:Y:S01]  /*17660*/  FMUL R142, R133, R99.reuse ;  /* 0x00000063858e7220 */ /* 0x080fe20000400000 */
[-C--:B------:R-:W-:Y:S01]  /*17670*/  FMUL R133, R144, R99.reuse ;  /* 0x0000006390857220 */ /* 0x080fe20000400000 */
[-C--:B------:R-:W-:Y:S01]  /*17680*/  FMUL R144, R26, R99.reuse ;  /* 0x000000631a907220 */ /* 0x080fe20000400000 */
[----:B------:R-:W-:-:S02]  /*17690*/  FMUL R145, R3, R99 ;  /* 0x0000006303917220 */ /* 0x000fc40000400000 */
[----:B------:R-:W2:Y:S01]  /*176a0*/  LDL.LU R3, [R1+0xf4] ;  /* 0x0000f40001037983 */ /* 0x000ea20000300800 */
[----:B------:R-:W-:-:S03]  /*176b0*/  FMUL R26, R2, R99 ;  /* 0x00000063021a7220 */ /* 0x000fc60000400000 */
[----:B------:R-:W3:Y:S01]  /*176c0*/  LDL.LU R2, [R1+0xf0] ;  /* 0x0000f00001027983 */ /* 0x000ee20000300800 */
[----:B------:R-:W-:-:S03]  /*176d0*/  FMUL R147, R0, R99 ;  /* 0x0000006300937220 */ /* 0x000fc60000400000 */
[----:B------:R-:W4:Y:S01]  /*176e0*/  LDL.LU R0, [R1+0x104] ;  /* 0x0001040001007983 */ /* 0x000f220000300800 */
[-C--:B------:R-:W-:Y:S01]  /*176f0*/  FMUL R30, R148, R99.reuse ;  /* 0x00000063941e7220 */ /* 0x080fe20000400000 */
[-C--:B------:R-:W-:Y:S02]  /*17700*/  FMUL R148, R34, R99.reuse ;  /* 0x0000006322947220 */ /* 0x080fe40000400000 */
[----:B------:R-:W4:Y:S01]  /*17710*/  LDL.LU R159, [R1+0x100] ;  /* 0x00010000019f7983 */ /* 0x000f220000300800 */
[----:B------:R-:W-:-:S03]  /*17720*/  FMUL R149, R94, R99 ;  /* 0x000000635e957220 */ /* 0x000fc60000400000 */
[----:B------:R-:W4:Y:S01]  /*17730*/  LDL.LU R94, [R1+0x114] ;  /* 0x00011400015e7983 */ /* 0x000f220000300800 */
[-C--:B------:R-:W-:Y:S01]  /*17740*/  FMUL R34, R150, R99.reuse ;  /* 0x0000006396227220 */ /* 0x080fe20000400000 */
[-C--:B------:R-:W-:Y:S02]  /*17750*/  FMUL R150, R38, R99.reuse ;  /* 0x0000006326967220 */ /* 0x080fe40000400000 */
[----:B------:R-:W4:Y:S01]  /*17760*/  LDL.LU R161, [R1+0x110] ;  /* 0x0001100001a17983 */ /* 0x000f220000300800 */
        /* <DEDUP_REMOVED lines=9> */
[----:B------:R-:W4:Y:S04]  /*17800*/  LDL.LU R166, [R1+0x144] ;  /* 0x0001440001a67983 */ /* 0x000f280000300800 */
[----:B------:R-:W4:Y:S01]  /*17810*/  LDL.LU R4, [R1+0x140] ;  /* 0x0001400001047983 */ /* 0x000f220000300800 */
[----:B--2---:R-:W-:-:S03]  /*17820*/  FMUL R46, R3, R99 ;  /* 0x00000063032e7220 */ /* 0x004fc60000400000 */
[----:B------:R-:W2:Y:S01]  /*17830*/  LDL.LU R3, [R1+0x154] ;  /* 0x0001540001037983 */ /* 0x000ea20000300800 */
[----:B---3--:R-:W-:-:S03]  /*17840*/  FMUL R157, R2, R99 ;  /* 0x00000063029d7220 */ /* 0x008fc60000400000 */
[----:B------:R-:W3:Y:S01]  /*17850*/  LDL.LU R2, [R1+0x150] ;  /* 0x0001500001027983 */ /* 0x000ee20000300800 */
[----:B----4-:R-:W-:-:S03]  /*17860*/  FMUL R50, R0, R99 ;  /* 0x0000006300327220 */ /* 0x010fc60000400000 */
[----:B------:R-:W4:Y:S04]  /*17870*/  LDL.LU R0, [R1+0x164] ;  /* 0x0001640001007983 */ /* 0x000f280000300800 */
        /* <DEDUP_REMOVED lines=15> */
[-C--:B--2---:R-:W-:Y:S02]  /*17970*/  FMUL R70, R3, R99.reuse ;  /* 0x0000006303467220 */ /* 0x084fe40000400000 */
[----:B------:R-:W2:Y:S01]  /*17980*/  LDL.LU R3, [R1+0x1a4] ;  /* 0x0001a40001037983 */ /* 0x000ea20000300800 */
[----:B---3--:R-:W-:-:S03]  /*17990*/  FMUL R169, R2, R99 ;  /* 0x0000006302a97220 */ /* 0x008fc60000400000 */
[----:B------:R-:W3:Y:S01]  /*179a0*/  LDL.LU R2, [R1+0x1a0] ;  /* 0x0001a00001027983 */ /* 0x000ee20000300800 */
[----:B----4-:R-:W-:-:S03]  /*179b0*/  FMUL R74, R0, R99 ;  /* 0x00000063004a7220 */ /* 0x010fc60000400000 */
[----:B------:R-:W4:Y:S04]  /*179c0*/  LDL.LU R0, [R1+0x1b4] ;  /* 0x0001b40001007983 */ /* 0x000f280000300800 */
        /* <DEDUP_REMOVED lines=13> */
[----:B------:R-:W-:-:S03]  /*17aa0*/  FMUL R177, R4, R99 ;  /* 0x0000006304b17220 */ /* 0x000fc60000400000 */
[----:B------:R-:W4:Y:S04]  /*17ab0*/  LDL.LU R32, [R1+0x1f0] ;  /* 0x0001f00001207983 */ /* 0x000f280000300800 */
[----:B------:R-:W4:Y:S04]  /*17ac0*/  LDL.LU R29, [R1+0x208] ;  /* 0x00020800011d7983 */ /* 0x000f280000300800 */
[----:B------:R-:W4:Y:S01]  /*17ad0*/  LDL.LU R4, [R1+0x204] ;  /* 0x0002040001047983 */ /* 0x000f220000300800 */
[-C--:B------:R-:W-:Y:S01]  /*17ae0*/  FMUL R235, R95, R99.reuse ;  /* 0x000000635feb7220 */ /* 0x080fe20000400000 */
[----:B--2---:R-:W-:-:S02]  /*17af0*/  FMUL R90, R3, R99 ;  /* 0x00000063035a7220 */ /* 0x004fc40000400000 */
[----:B------:R-:W2:Y:S01]  /*17b00*/  LDL.LU R3, [R1+0x210] ;  /* 0x0002100001037983 */ /* 0x000ea20000300800 */
[----:B---3--:R-:W-:-:S03]  /*17b10*/  FMUL R236, R2, R99 ;  /* 0x0000006302ec7220 */ /* 0x008fc60000400000 */
[----:B------:R-:W3:Y:S01]  /*17b20*/  LDL.LU R2, [R1+0x20c] ;  /* 0x00020c0001027983 */ /* 0x000ee20000300800 */
[----:B----4-:R-:W-:-:S03]  /*17b30*/  FMUL R95, R0, R99 ;  /* 0x00000063005f7220 */ /* 0x010fc60000400000 */
[----:B------:R-:W4:Y:S04]  /*17b40*/  LDL.LU R0, [R1+0x218] ;  /* 0x0002180001007983 */ /* 0x000f280000300800 */
[----:B------:R-:W4:Y:S04]  /*17b50*/  LDL.LU R197, [R1+0x214] ;  /* 0x0002140001c57983 */ /* 0x000f280000300800 */
[----:B------:R-:W4:Y:S04]  /*17b60*/  LDL.LU R193, [R1+0x220] ;  /* 0x0002200001c17983 */ /* 0x000f280000300800 */
[----:B------:R-:W4:Y:S04]  /*17b70*/  LDL.LU R201, [R1+0x21c] ;  /* 0x00021c0001c97983 */ /* 0x000f280000300800 */
[----:B------:R-:W4:Y:S01]  /*17b80*/  LDL.LU R195, [R1+0x228] ;  /* 0x0002280001c37983 */ /* 0x000f220000300800 */
[----:B------:R-:W-:-:S03]  /*17b90*/  FMUL R224, R4, R99 ;  /* 0x0000006304e07220 */ /* 0x000fc60000400000 */
        /* <DEDUP_REMOVED lines=9> */
[-C--:B--2---:R-:W-:Y:S02]  /*17c30*/  FMUL R189, R3, R99.reuse ;  /* 0x0000006303bd7220 */ /* 0x084fe40000400000 */
[----:B------:R-:W2:Y:S01]  /*17c40*/  LDL.LU R3, [R1+0x28] ;  /* 0x0000280001037983 */ /* 0x000ea20000300800 */
[----:B---3--:R-:W-:-:S03]  /*17c50*/  FMUL R222, R2, R99 ;  /* 0x0000006302de7220 */ /* 0x008fc60000400000 */
[----:B------:R-:W2:Y:S01]  /*17c60*/  LDL.LU R36, [R1+0x24] ;  /* 0x0000240001247983 */ /* 0x000ea20000300800 */
[----:B----4-:R-:W-:-:S03]  /*17c70*/  FMUL R191, R0, R99 ;  /* 0x0000006300bf7220 */ /* 0x010fc60000400000 */
[----:B------:R-:W3:Y:S04]  /*17c80*/  LDL.LU R33, [R1+0x20] ;  /* 0x0000200001217983 */ /* 0x000ee80000300800 */
[----:B------:R-:W3:Y:S04]  /*17c90*/  LDL.LU R2, [R1+0x1c] ;  /* 0x00001c0001027983 */ /* 0x000ee80000300800 */
[----:B------:R-:W4:Y:S01]  /*17ca0*/  LDL.LU R0, [R1+0x18] ;  /* 0x0000180001007983 */ /* 0x000f220000300800 */
[----:B------:R-:W-:-:S03]  /*17cb0*/  FMUL R220, R197, R99 ;  /* 0x00000063c5dc7220 */ /* 0x000fc60000400000 */
[----:B------:R-:W4:Y:S04]  /*17cc0*/  LDL.LU R32, [R1+0x14] ;  /* 0x0000140001207983 */ /* 0x000f280000300800 */
[----:B------:R-:W4:Y:S04]  /*17cd0*/  LDL.LU R29, [R1+0x10] ;  /* 0x00001000011d7983 */ /* 0x000f280000300800 */
[----:B------:R-:W4:Y:S04]  /*17ce0*/  LDL.LU R216, [R1+0xc] ;  /* 0x00000c0001d87983 */ /* 0x000f280000300800 */
[----:B------:R-:W4:Y:S01]  /*17cf0*/  LDL.LU R94, [R1+0x8] ;  /* 0x00000800015e7983 */ /* 0x000f220000300800 */
[----:B------:R-:W-:-:S03]  /*17d00*/  FMUL R218, R201, R99 ;  /* 0x00000063c9da7220 */ /* 0x000fc60000400000 */
[----:B------:R-:W4:Y:S04]  /*17d10*/  LDL.LU R197, [R1+0x230] ;  /* 0x0002300001c57983 */ /* 0x000f280000300800 */
        /* <DEDUP_REMOVED lines=70> */
[----:B--2---:R-:W-:-:S02]  /*18180*/  F2FP.SATFINITE.E4M3.F32.PACK_AB_MERGE_C R36, R36, R3, RZ ;  /* 0x000000032424723e */ /* 0x004fc400048070ff */
[----:B---3--:R-:W-:Y:S02]  /*18190*/  F2FP.SATFINITE.E4M3.F32.PACK_AB_MERGE_C R2, R2, R33, RZ ;  /* 0x000000210202723e */ /* 0x008fe400048070ff */
[----:B----4-:R-:W-:Y:S02]  /*181a0*/  F2FP.SATFINITE.E4M3.F32.PACK_AB_MERGE_C R32, R32, R0, RZ ;  /* 0x000000002020723e */ /* 0x010fe400048070ff */
[----:B------:R-:W-:Y:S01]  /*181b0*/  F2FP.SATFINITE.E4M3.F32.PACK_AB_MERGE_C R216, R216, R29, RZ ;  /* 0x0000001dd8d8723e */ /* 0x000fe200048070ff */
        /* <DEDUP_REMOVED lines=9> */
[----:B------:R-:W2:Y:S04]  /*18250*/  LDL.LU R4, [R1+0x27c] ;  /* 0x00027c0001047983 */ /* 0x000ea80000300800 */
[----:B------:R-:W2:Y:S04]  /*18260*/  LDL.LU R3, [R1+0x278] ;  /* 0x0002780001037983 */ /* 0x000ea80000300800 */
[----:B------:R1:W-:Y:S04]  /*18270*/  STL [R1+0x24], R36 ;  /* 0x0000242401007387 */ /* 0x0003e80000100800 */
[----:B-1----:R-:W3:Y:S04]  /*18280*/  LDL.LU R36, [R1+0x274] ;  /* 0x0002740001247983 */ /* 0x002ee80000300800 */
[----:B------:R-:W3:Y:S04]  /*18290*/  LDL.LU R33, [R1+0x270] ;  /* 0x0002700001217983 */ /* 0x000ee80000300800 */
[----:B------:R1:W-:Y:S04]  /*182a0*/  STL [R1+0x1c], R2 ;  /* 0x00001c0201007387 */ /* 0x0003e80000100800 */
[----:B-1----:R-:W4:Y:S04]  /*182b0*/  LDL.LU R2, [R1+0x26c] ;  /* 0x00026c0001027983 */ /* 0x002f280000300800 */
[----:B------:R-:W4:Y:S04]  /*182c0*/  LDL.LU R0, [R1+0x268] ;  /* 0x0002680001007983 */ /* 0x000f280000300800 */
[----:B------:R1:W-:Y:S04]  /*182d0*/  STL [R1+0x14], R32 ;  /* 0x0000142001007387 */ /* 0x0003e80000100800 */
[----:B-1----:R-:W2:Y:S04]  /*182e0*/  LDL.LU R32, [R1+0x264] ;  /* 0x0002640001207983 */ /* 0x002ea80000300800 */
[----:B------:R-:W2:Y:S04]  /*182f0*/  LDL.LU R29, [R1+0x260] ;  /* 0x00026000011d7983 */ /* 0x000ea80000300800 */
[----:B------:R1:W-:Y:S04]  /*18300*/  STL [R1+0xc], R216 ;  /* 0x00000cd801007387 */ /* 0x0003e80000100800 */
[----:B-1----:R-:W3:Y:S02]  /*18310*/  LDL.LU R216, [R1+0x25c] ;  /* 0x00025c0001d87983 */ /* 0x002ee40000300800 */
[----:B---3--:R-:W-:-:S02]  /*18320*/  F2FP.SATFINITE.E4M3.F32.PACK_AB_MERGE_C R216, R216, R94, RZ ;  /* 0x0000005ed8d8723e */ /* 0x008fc400048070ff */
[----:B------:R-:W3:Y:S01]  /*18330*/  LDL.LU R94, [R1+0x258] ;  /* 0x00025800015e7983 */ /* 0x000ee20000300800 */
[----:B--2---:R-:W-:Y:S02]  /*18340*/  F2FP.SATFINITE.E4M3.F32.PACK_AB_MERGE_C R29, R32, R29, RZ ;  /* 0x0000001d201d723e */ /* 0x004fe400048070ff */
[----:B----4-:R-:W-:Y:S02]  /*18350*/  F2FP.SATFINITE.E4M3.F32.PACK_AB_MERGE_C R0, R2, R0, RZ ;  /* 0x000000000200723e */ /* 0x010fe400048070ff */
[----:B------:R-:W-:Y:S02]  /*18360*/  F2FP.SATFINITE.E4M3.F32.PACK_AB_MERGE_C R33, R36, R33, RZ ;  /* 0x000000212421723e */ /* 0x000fe400048070ff */
[----:B------:R-:W-:Y:S02]  /*18370*/  F2FP.SATFINITE.E4M3.F32.PACK_AB_MERGE_C R3, R4, R3, RZ ;  /* 0x000000030403723e */ /* 0x000fe400048070ff */
[----:B------:R-:W-:Y:S02]  /*18380*/  F2FP.SATFINITE.E4M3.F32.PACK_AB_MERGE_C R37, R40, R37, RZ ;  /* 0x000000252825723e */ /* 0x000fe400048070ff */
[----:B------:R-:W-:-:S02]  /*18390*/  F2FP.SATFINITE.E4M3.F32.PACK_AB_MERGE_C R5, R6, R5, RZ ;  /* 0x000000050605723e */ /* 0x000fc400048070ff */
[----:B------:R-:W-:Y:S02]  /*183a0*/  F2FP.SATFINITE.E4M3.F32.PACK_AB_MERGE_C R41, R44, R41, RZ ;  /* 0x000000292c29723e */ /* 0x000fe400048070ff */
[----:B------:R-:W-:Y:S02]  /*183b0*/  F2FP.SATFINITE.E4M3.F32.PACK_AB_MERGE_C R7, R8, R7, RZ ;  /* 0x000000070807723e */ /* 0x000fe400048070ff */
[----:B------:R-:W-:Y:S02]  /*183c0*/  F2FP.SATFINITE.E4M3.F32.PACK_AB_MERGE_C R45, R48, R45, RZ ;  /* 0x0000002d302d723e */ /* 0x000fe400048070ff */
[----:B------:R-:W-:Y:S02]  /*183d0*/  F2FP.SATFINITE.E4M3.F32.PACK_AB_MERGE_C R9, R10, R9, RZ ;  /* 0x000000090a09723e */ /* 0x000fe400048070ff */
[----:B---3--:R-:W-:Y:S02]  /*183e0*/  F2FP.SATFINITE.E4M3.F32.PACK_AB_MERGE_C R237, R237, R94, RZ ;  /* 0x0000005eeded723e */ /* 0x008fe400048070ff */
[----:B------:R-:W2:Y:S04]  /*183f0*/  LDL.LU R94, [R1+0x254] ;  /* 0x00025400015e7983 */ /* 0x000ea80000300800 */
[----:B------:R-:W3:Y:S04]  /*18400*/  LDL.LU R32, [R1+0xc] ;  /* 0x00000c0001207983 */ /* 0x000ee80000300800 */
[----:B------:R-:W2:Y:S04]  /*18410*/  LDL.LU R2, [R1+0x34] ;  /* 0x0000340001027983 */ /* 0x000ea80000300800 */
[----:B------:R-:W4:Y:S04]  /*18420*/  LDL.LU R36, [R1+0x14] ;  /* 0x0000140001247983 */ /* 0x000f280000300800 */
[----:B------:R-:W3:Y:S04]  /*18430*/  LDL.LU R4, [R1+0x40] ;  /* 0x0000400001047983 */ /* 0x000ee80000300800 */
[----:B------:R-:W4:Y:S04]  /*18440*/  LDL.LU R40, [R1+0x1c] ;  /* 0x00001c0001287983 */ /* 0x000f280000300800 */
[----:B------:R-:W4:Y:S04]  /*18450*/  LDL.LU R6, [R1+0x3c] ;  /* 0x00003c0001067983 */ /* 0x000f280000300800 */
[----:B------:R-:W4:Y:S04]  /*18460*/  LDL.LU R44, [R1+0x24] ;  /* 0x00002400012c7983 */ /* 0x000f280000300800 */
[----:B------:R-:W4:Y:S04]  /*18470*/  LDL.LU R8, [R1+0x2c] ;  /* 0x00002c0001087983 */ /* 0x000f280000300800 */
[----:B------:R-:W4:Y:S04]  /*18480*/  LDL.LU R48, [R1+0x30] ;  /* 0x0000300001307983 */ /* 0x000f280000300800 */
[----:B------:R-:W4:Y:S01]  /*18490*/  LDL.LU R10, [R1+0x38] ;  /* 0x00003800010a7983 */ /* 0x000f220000300800 */
[----:B------:R-:W-:Y:S05]  /*184a0*/  WARPSYNC.ALL ;  /* 0x0000000000007948 */ /* 0x000fea0003800000 */
[----:B------:R-:W-:-:S02]  /*184b0*/  F2FP.SATFINITE.E4M3.F32.PACK_AB_MERGE_C R92, R92, R103, RZ ;  /* 0x000000675c5c723e */ /* 0x000fc400048070ff */
[----:B------:R-:W-:Y:S01]  /*184c0*/  F2FP.SATFINITE.E4M3.F32.PACK_AB_MERGE_C R103, R55, R158, RZ ;  /* 0x0000009e3767723e */ /* 0x000fe200048070ff */
[----:B------:R-:W-:-:S05]  /*184d0*/  IMAD.MOV.U32 R55, RZ, RZ, 0x10 ;  /* 0x00000010ff377424 */ /* 0x000fca00078e00ff */
[----:B------:R-:W-:Y:S01]  /*184e0*/  SEL R55, R55, 0xfffffff0, !P3 ;  /* 0xfffffff037377807 */ /* 0x000fe20005800000 */
[----:B------:R-:W-:Y:S01]  /*184f0*/  BAR.SYNC.DEFER_BLOCKING 0x1, 0x80 ;  /* 0x0042000000007b1d */ /* 0x000fe20000010000 */
[----:B--2---:R-:W-:-:S05]  /*18500*/  IADD3 R2, R94, R2, RZ ;  /* 0x000000025e027210 */ /* 0x004fca0007ffe0ff */
[----:B---3--:R1:W-:Y:S04]  /*18510*/  STS.U16 [R2], R4 ;  /* 0x0000000402007388 */ /* 0x0083e80000000400 */
[----:B----4-:R2:W-:Y:S01]  /*18520*/  STS.U16 [R2+0x200], R6 ;  /* 0x0002000602007388 */ /* 0x0105e20000000400 */
[C---:B-1----:R-:W-:Y:S01]  /*18530*/  IADD3 R4, R2.reuse, R55, RZ ;  /* 0x0000003702047210 */ /* 0x042fe20007ffe0ff */
[C---:B--2---:R-:W-:Y:S01]  /*18540*/  VIADD R6, R2.reuse, 0x20 ;  /* 0x0000002002067836 */ /* 0x044fe20000000000 */
[----:B------:R-:W-:Y:S01]  /*18550*/  @P4 IADD3 R6, R2, -0x20, RZ ;  /* 0xffffffe002064810 */ /* 0x000fe20007ffe0ff */
[----:B------:R-:W-:Y:S04]  /*18560*/  STS.U16 [R2+0x208], R48 ;  /* 0x0002083002007388 */ /* 0x000fe80000000400 */
[----:B------:R-:W-:Y:S04]  /*18570*/  STS.U16 [R2+0x8], R10 ;  /* 0x0000080a02007388 */ /* 0x000fe80000000400 */
[----:B------:R-:W-:Y:S04]  /*18580*/  STS.U16 [R4], R8 ;  /* 0x0000000804007388 */ /* 0x000fe80000000400 */
[----:B------:R-:W-:Y:S04]  /*18590*/  STS.U16 [R4+0x200], R44 ;  /* 0x0002002c04007388 */ /* 0x000fe80000000400 */
[----:B------:R-:W-:Y:S04]  /*185a0*/  STS.U16 [R4+0x8], R40 ;  /* 0x0000082804007388 */ /* 0x000fe80000000400 */
[----:B------:R-:W-:Y:S04]  /*185b0*/  STS.U16 [R4+0x208], R36 ;  /* 0x0002082404007388 */ /* 0x000fe80000000400 */
[----:B------:R1:W-:Y:S04]  /*185c0*/  STS.U16 [R6+0x200], R216 ;  /* 0x000200d806007388 */ /* 0x0003e80000000400 */
[----:B-1----:R1:W5:Y:S01]  /*185d0*/  LDL.LU R216, [R1+0x250] ;  /* 0x0002500001d87983 */ /* 0x0023620000300800 */
[----:B------:R-:W-:-:S03]  /*185e0*/  IADD3 R8, R55, R6, RZ ;  /* 0x0000000637087210 */ /* 0x000fc60007ffe0ff */
[----:B------:R1:W-:Y:S04]  /*185f0*/  STS.U16 [R6], R32 ;  /* 0x0000002006007388 */ /* 0x0003e80000000400 */
[----:B------:R1:W-:Y:S04]  /*18600*/  STS.U16 [R6+0x8], R237 ;  /* 0x000008ed06007388 */ /* 0x0003e80000000400 */
[----:B------:R1:W-:Y:S04]  /*18610*/  STS.U16 [R6+0x208], R29 ;  /* 0x0002081d06007388 */ /* 0x0003e80000000400 */
[----:B------:R1:W-:Y:S04]  /*18620*/  STS.U16 [R8], R0 ;  /* 0x0000000008007388 */ /* 0x0003e80000000400 */
[----:B------:R1:W-:Y:S04]  /*18630*/  STS.U16 [R8+0x200], R33 ;  /* 0x0002002108007388 */ /* 0x0003e80000000400 */
[----:B------:R1:W-:Y:S04]  /*18640*/  STS.U16 [R8+0x8], R3 ;  /* 0x0000080308007388 */ /* 0x0003e80000000400 */
[----:B------:R1:W-:Y:S01]  /*18650*/  STS.U16 [R8+0x208], R37 ;  /* 0x0002082508007388 */ /* 0x0003e20000000400 */
[----:B------:R-:W-:Y:S01]  /*18660*/  @!PT LDS RZ, [RZ] ;  /* 0x00000000fffff984 */ /* 0x000fe20000000800 */
[----:B------:R-:W-:Y:S01]  /*18670*/  @!PT LDS RZ, [RZ] ;  /* 0x00000000fffff984 */ /* 0x000fe20000000800 */
[----:B------:R-:W-:Y:S01]  /*18680*/  @!PT LDS RZ, [RZ] ;  /* 0x00000000fffff984 */ /* 0x000fe20000000800 */
[----:B------:R-:W-:Y:S01]  /*18690*/  @!PT LDS RZ, [RZ] ;  /* 0x00000000fffff984 */ /* 0x000fe20000000800 */
[----:B------:R2:W-:Y:S06]  /*186a0*/  MEMBAR.ALL.CTA ;  /* 0x0000000000007992 */ /* 0x0005ec0000008000 */
[----:B--2---:R-:W2:Y:S01]  /*186b0*/  FENCE.VIEW.ASYNC.S ;  /* 0x00000000000073c6 */ /* 0x004ea20000000000 */
[----:B------:R-:W-:Y:S01]  /*186c0*/  BSSY B0, `(.L_x_54) ;  /* 0x0000076000007945 */ /* 0x000fe20003800000 */
[----:B------:R-:W-:-:S02]  /*186d0*/  F2FP.SATFINITE.E4M3.F32.PACK_AB_MERGE_C R96, R96, R107, RZ ;  /* 0x0000006b6060723e */ /* 0x000fc400048070ff */
[----:B------:R-:W-:Y:S02]  /*186e0*/  F2FP.SATFINITE.E4M3.F32.PACK_AB_MERGE_C R100, R100, R111, RZ ;  /* 0x0000006f6464723e */ /* 0x000fe400048070ff */
[----:B------:R-:W-:Y:S02]  /*186f0*/  F2FP.SATFINITE.E4M3.F32.PACK_AB_MERGE_C R104, R104, R115, RZ ;  /* 0x000000736868723e */ /* 0x000fe400048070ff */
        /* <DEDUP_REMOVED lines=101> */
[----:B------:R-:W-:Y:S01]  /*18d50*/  F2FP.SATFINITE.E4M3.F32.PACK_AB_MERGE_C R207, R207, R206, RZ ;  /* 0x000000cecfcf723e */ /* 0x000fe200048070ff */
[----:B--2---:R-:W-:Y:S06]  /*18d60*/  BAR.SYNC.DEFER_BLOCKING 0x1, 0x80 ;  /* 0x0042000000007b1d */ /* 0x004fec0000010000 */
[----:B-1----:R-:W-:Y:S05]  /*18d70*/  @P0 BRA `(.L_x_55) ;  /* 0x0000000000280947 */ /* 0x002fea0003800000 */
[----:B------:R-:W-:Y:S01]  /*18d80*/  S2UR UR44, SR_CTAID.Z ;  /* 0x00000000002c79c3 */ /* 0x000fe20000002700 */
[----:B------:R-:W-:Y:S01]  /*18d90*/  ULDC.64 UR4, c[0x0][0x198] ;  /* 0x0000660000047ab9 */ /* 0x000fe20000000a00 */
[----:B------:R-:W-:Y:S01]  /*18da0*/  R2UR UR40, R94 ;  /* 0x000000005e2872ca */ /* 0x000fe200000e0000 */
[----:B------:R-:W-:Y:S01]  /*18db0*/  UIADD3 UR4, UP0, UR4, 0x670, URZ ;  /* 0x0000067004047890 */ /* 0x000fe2000ff1e03f */
[----:B------:R-:W-:-:S03]  /*18dc0*/  UMOV UR41, URZ ;  /* 0x0000003f00297c82 */ /* 0x000fc60008000000 */
[----:B------:R-:W-:Y:S01]  /*18dd0*/  UIADD3.X UR5, URZ, UR5, URZ, UP0, !UPT ;  /* 0x000000053f057290 */ /* 0x000fe200087fe43f */
[----:B------:R-:W1:Y:S08]  /*18de0*/  S2UR UR43, SR_CTAID.Y ;  /* 0x00000000002b79c3 */ /* 0x000e700000002600 */
[----:B-1----:R1:W-:Y:S01]  /*18df0*/  UTMASTG.4D [UR40], [UR4] ;  /* 0x00000028040073b5 */ /* 0x0023e20008018000 */
[----:B------:R0:W-:Y:S01]  /*18e00*/  UTMACMDFLUSH ;  /* 0x00000000000079b7 */ /* 0x0001e20000000000 */
[----:B-1----:R-:W-:-:S04]  /*18e10*/  DEPBAR.LE SB0, 0x1 ;  /* 0x000080400000791a */ /* 0x002fc80000000000 */
.L_x_55:
[----:B------:R-:W-:Y:S05]  /*18e20*/  BSYNC B0 ;  /* 0x0000000000007941 */ /* 0x000fea0003800000 */
.L_x_54:
[----:B------:R-:W-:Y:S06]  /*18e30*/  BAR.SYNC.DEFER_BLOCKING 0x1, 0x80 ;  /* 0x0042000000007b1d */ /* 0x000fec0000010000 */
[----:B------:R-:W-:Y:S01]  /*18e40*/  BSSY B0, `(.L_x_56) ;  /* 0x0000025000007945 */ /* 0x000fe20003800000 */
[----:B------:R1:W-:Y:S04]  /*18e50*/  STS.U16 [R2+0x1000], R5 ;  /* 0x0010000502007388 */ /* 0x0003e80000000400 */
        /* <DEDUP_REMOVED lines=20> */
[----:B--2---:R-:W2:Y:S02]  /*18fa0*/  FENCE.VIEW.ASYNC.S ;  /* 0x00000000000073c6 */ /* 0x004ea40000000000 */
[----:B--2---:R-:W-:Y:S06]  /*18fb0*/  BAR.SYNC.DEFER_BLOCKING 0x1, 0x80 ;  /* 0x0042000000007b1d */ /* 0x004fec0000010000 */
[----:B-1----:R-:W-:Y:S05]  /*18fc0*/  @P0 BRA `(.L_x_57) ;  /* 0x0000000000300947 */ /* 0x002fea0003800000 */
[----:B------:R-:W-:Y:S01]  /*18fd0*/  S2UR UR12, SR_CTAID.Z ;  /* 0x00000000000c79c3 */ /* 0x000fe20000002700 */
[----:B------:R-:W-:Y:S01]  /*18fe0*/  R2UR UR8, R94 ;  /* 0x000000005e0872ca */ /* 0x000fe200000e0000 */
[----:B------:R-:W-:Y:S01]  /*18ff0*/  ULDC.64 UR4, c[0x0][0x198] ;  /* 0x0000660000047ab9 */ /* 0x000fe20000000a00 */
[----:B------:R-:W-:Y:S01]  /*19000*/  UMOV UR9, 0x40 ;  /* 0x0000004000097882 */ /* 0x000fe20000000000 */
[----:B------:R-:W-:Y:S01]  /*19010*/  UIADD3 UR4, UP0, UR4, 0x670, URZ ;  /* 0x0000067004047890 */ /* 0x000fe2000ff1e03f */
[----:B------:R-:W-:-:S03]  /*19020*/  UMOV UR10, UR42 ;  /* 0x0000002a000a7c82 */ /* 0x000fc60008000000 */
[----:B------:R-:W1:Y:S01]  /*19030*/  S2UR UR11, SR_CTAID.Y ;  /* 0x00000000000b79c3 */ /* 0x000e620000002600 */
[----:B------:R-:W-:-:S05]  /*19040*/  UIADD3.X UR5, URZ, UR5, URZ, UP0, !UPT ;  /* 0x000000053f057290 */ /* 0x000fca00087fe43f */
[----:B------:R-:W-:-:S09]  /*19050*/  UIADD3 UR8, UR8, 0x1000, URZ ;  /* 0x0000100008087890 */ /* 0x000fd2000fffe03f */
[----:B-1----:R1:W-:Y:S01]  /*19060*/  UTMASTG.4D [UR8], [UR4] ;  /* 0x00000008040073b5 */ /* 0x0023e20008018000 */
[----:B------:R0:W-:Y:S01]  /*19070*/  UTMACMDFLUSH ;  /* 0x00000000000079b7 */ /* 0x0001e20000000000 */
[----:B-1----:R-:W-:-:S04]  /*19080*/  DEPBAR.LE SB0, 0x1 ;  /* 0x000080400000791a */ /* 0x002fc80000000000 */
.L_x_57:
[----:B------:R-:W-:Y:S05]  /*19090*/  BSYNC B0 ;  /* 0x0000000000007941 */ /* 0x000fea0003800000 */
.L_x_56:
[----:B------:R-:W-:Y:S06]  /*190a0*/  BAR.SYNC.DEFER_BLOCKING 0x1, 0x80 ;  /* 0x0042000000007b1d */ /* 0x000fec0000010000 */
[----:B------:R-:W-:Y:S01]  /*190b0*/  BSSY B0, `(.L_x_58) ;  /* 0x0000024000007945 */ /* 0x000fe20003800000 */
[----:B------:R1:W-:Y:S04]  /*190c0*/  STS.U16 [R2], R21 ;  /* 0x0000001502007388 */ /* 0x0003e80000000400 */
[----:B------:R1:W-:Y:S04]  /*190d0*/  STS.U16 [R2+0x200], R73 ;  /* 0x0002004902007388 */ /* 0x0003e80000000400 */
[----:B------:R1:W-:Y:S04]  /*190e0*/  STS.U16 [R2+0x8], R23 ;  /* 0x0000081702007388 */ /* 0x0003e80000000400 */
[----:B------:R1:W-:Y:S04]  /*190f0*/  STS.U16 [R2+0x208], R77 ;  /* 0x0002084d02007388 */ /* 0x0003e80000000400 */
        /* <DEDUP_REMOVED lines=21> */
[----:B------:R-:W-:Y:S01]  /*19250*/  ULDC.64 UR4, c[0x0][0x198] ;  /* 0x0000660000047ab9 */ /* 0x000fe20000000a00 */
[----:B------:R-:W-:Y:S01]  /*19260*/  R2UR UR8, R94 ;  /* 0x000000005e0872ca */ /* 0x000fe200000e0000 */
[----:B------:R-:W-:Y:S01]  /*19270*/  UIADD3 UR4, UP0, UR4, 0x670, URZ ;  /* 0x0000067004047890 */ /* 0x000fe2000ff1e03f */
[----:B------:R-:W-:Y:S01]  /*19280*/  UMOV UR9, 0x80 ;  /* 0x0000008000097882 */ /* 0x000fe20000000000 */
[----:B------:R-:W-:Y:S02]  /*19290*/  UMOV UR10, UR42 ;  /* 0x0000002a000a7c82 */ /* 0x000fe40008000000 */
[----:B------:R-:W-:Y:S01]  /*192a0*/  UIADD3.X UR5, URZ, UR5, URZ, UP0, !UPT ;  /* 0x000000053f057290 */ /* 0x000fe200087fe43f */
[----:B------:R-:W1:Y:S08]  /*192b0*/  S2UR UR11, SR_CTAID.Y ;  /* 0x00000000000b79c3 */ /* 0x000e700000002600 */
[----:B-1----:R1:W-:Y:S01]  /*192c0*/  UTMASTG.4D [UR8], [UR4] ;  /* 0x00000008040073b5 */ /* 0x0023e20008018000 */
[----:B------:R0:W-:Y:S01]  /*192d0*/  UTMACMDFLUSH ;  /* 0x00000000000079b7 */ /* 0x0001e20000000000 */
[----:B-1----:R-:W-:-:S04]  /*192e0*/  DEPBAR.LE SB0, 0x1 ;  /* 0x000080400000791a */ /* 0x002fc80000000000 */
.L_x_59:
[----:B------:R-:W-:Y:S05]  /*192f0*/  BSYNC B0 ;  /* 0x0000000000007941 */ /* 0x000fea0003800000 */
.L_x_58:
        /* <DEDUP_REMOVED lines=38> */
.L_x_61:
[----:B------:R-:W-:Y:S05]  /*19560*/  BSYNC B0 ;  /* 0x0000000000007941 */ /* 0x000fea0003800000 */
.L_x_60:
        /* <DEDUP_REMOVED lines=37> */
.L_x_63:
[----:B------:R-:W-:Y:S05]  /*197c0*/  BSYNC B0 ;  /* 0x0000000000007941 */ /* 0x000fea0003800000 */
.L_x_62:
        /* <DEDUP_REMOVED lines=38> */
.L_x_65:
[----:B------:R-:W-:Y:S05]  /*19a30*/  BSYNC B0 ;  /* 0x0000000000007941 */ /* 0x000fea0003800000 */
.L_x_64:
        /* <DEDUP_REMOVED lines=37> */
.L_x_67:
[----:B------:R-:W-:Y:S05]  /*19c90*/  BSYNC B0 ;  /* 0x0000000000007941 */ /* 0x000fea0003800000 */
.L_x_66:
        /* <DEDUP_REMOVED lines=35> */
[----:B-1----:R1:W-:Y:S02]  /*19ed0*/  UTMASTG.4D [UR8], [UR4] ;  /* 0x00000008040073b5 */ /* 0x0023e40008018000 */
[----:B-1----:R0:W-:Y:S02]  /*19ee0*/  UTMACMDFLUSH ;  /* 0x00000000000079b7 */ /* 0x0021e40000000000 */
.L_x_69:
[----:B------:R-:W-:Y:S05]  /*19ef0*/  BSYNC B0 ;  /* 0x0000000000007941 */ /* 0x000fea0003800000 */
.L_x_68:
[----:B------:R-:W2:Y:S01]  /*19f00*/  LDL.LU R0, [R1+0x200] ;  /* 0x0002000001007983 */ /* 0x000ea20000300800 */
[----:B-----5:R-:W-:Y:S01]  /*19f10*/  R2UR UR5, R216 ;  /* 0x00000000d80572ca */ /* 0x020fe200000e0000 */
[----:B------:R-:W-:-:S04]  /*19f20*/  DEPBAR.LE SB0, 0x0 ;  /* 0x000080000000791a */ /* 0x000fc80000000000 */
[----:B--2---:R-:W-:-:S13]  /*19f30*/  R2UR UR4, R0 ;  /* 0x00000000000472ca */ /* 0x004fda00000e0000 */
[----:B------:R-:W-:-:S04]  /*19f40*/  UIADD3 UR4, UR4, -0x1, URZ ;  /* 0xffffffff04047890 */ /* 0x000fc8000fffe03f */
[----:B------:R-:W-:-:S04]  /*19f50*/  USHF.L.U32 UR4, UR4, 0x3, URZ ;  /* 0x0000000304047899 */ /* 0x000fc8000800063f */
[----:B------:R-:W-:-:S04]  /*19f60*/  ULOP3.LUT UR4, UR4, 0x8, URZ, 0xe2, !UPT ;  /* 0x0000000804047892 */ /* 0x000fc8000f8ee23f */
[----:B------:R-:W-:-:S06]  /*19f70*/  ULOP3.LUT UR4, UR4, 0x18, URZ, 0x3c, !UPT ;  /* 0x0000001804047892 */ /* 0x000fcc000f8e3c3f */
[----:B------:R-:W-:-:S04]  /*19f80*/  IMAD.U32 R0, RZ, RZ, UR4 ;  /* 0x00000004ff007e24 */ /* 0x000fc8000f8e00ff */
[----:B------:R-:W-:Y:S01]  /*19f90*/  SYNCS.ARRIVE.TRANS64.A1T0 RZ, [R0+UR5+0x60090], RZ ;  /* 0x060090ff00ff79a7 */ /* 0x000fe20008100005 */
[----:B------:R-:W-:Y:S05]  /*19fa0*/  EXIT ;  /* 0x000000000000794d */ /* 0x000fea0003800000 */
.L_x_6:
[----:B------:R-:W-:-:S08]  /*19fb0*/  UISETP.NE.AND UP0, UPT, UR6, 0x1, UPT ;  /* 0x000000010600788c */ /* 0x000fd0000bf05270 */
[----:B------:R-:W1:-:S00]  /*19fc0*/  USETMAXREG.DEALLOC.CTAPOOL 0x18 ;  /* 0x00000018000079c8 */ /* 0x000e4000080e0500 */
[----:B------:R-:W-:-:S13]  /*19fd0*/  PLOP3.LUT P0, PT, PT, PT, UP0, 0x80, 0x0 ;  /* 0x000000000000781c */ /* 0x000fda0003f0f008 */
[----:B------:R-:W-:Y:S05]  /*19fe0*/  @P0 EXIT ;  /* 0x000000000000094d */ /* 0x000fea0003800000 */
[----:B------:R-:W2:Y:S01]  /*19ff0*/  S2UR UR11, SR_CTAID.X ;  /* 0x00000000000b79c3 */ /* 0x000ea20000002500 */
[----:B------:R-:W-:Y:S01]  /*1a000*/  ELECT P3, URZ, PT ;  /* 0x00000000003f782f */ /* 0x000fe20003860000 */
[----:B------:R-:W-:Y:S01]  /*1a010*/  BSSY B0, `(.L_x_70) ;  /* 0x000003c000007945 */ /* 0x000fe20003800000 */
[----:B-1----:R-:W-:Y:S01]  /*1a020*/  MOV R2, RZ ;  /* 0x000000ff00027202 */ /* 0x002fe20000000f00 */
[----:B------:R-:W-:Y:S01]  /*1a030*/  IMAD.MOV.U32 R4, RZ, RZ, RZ ;  /* 0x000000ffff047224 */ /* 0x000fe200078e00ff */
[----:B------:R-:W-:-:S03]  /*1a040*/  MOV R8, RZ ;  /* 0x000000ff00087202 */ /* 0x000fc60000000f00 */
[----:B------:R-:W1:Y:S08]  /*1a050*/  S2UR UR20, SR_CTAID.Y ;  /* 0x00000000001479c3 */ /* 0x000e700000002600 */
[----:B------:R-:W3:Y:S01]  /*1a060*/  S2UR UR21, SR_CTAID.Z ;  /* 0x00000000001579c3 */ /* 0x000ee20000002700 */
[----:B--2---:R-:W-:Y:S01]  /*1a070*/  USHF.L.U32 UR11, UR11, 0x7, URZ ;  /* 0x000000070b0b7899 */ /* 0x004fe2000800063f */
[----:B------:R-:W-:Y:S11]  /*1a080*/  @!P3 BRA `(.L_x_71) ;  /* 0x0000000000d0b947 */ /* 0x000ff60003800000 */
[----:B------:R-:W2:Y:S01]  /*1a090*/  S2R R4, SR_CgaCtaId ;  /* 0x0000000000047919 */ /* 0x000ea20000008800 */
[----:B------:R-:W-:Y:S02]  /*1a0a0*/  MOV R3, 0x400 ;  /* 0x0000040000037802 */ /* 0x000fe40000000f00 */
[----:B------:R-:W-:Y:S02]  /*1a0b0*/  MOV R5, 0x1 ;  /* 0x0000000100057802 */ /* 0x000fe40000000f00 */
[----:B--2---:R-:W-:Y:S02]  /*1a0c0*/  LEA R4, R4, R3, 0x18 ;  /* 0x0000000304047211 */ /* 0x004fe400078ec0ff */
[----:B------:R-:W-:-:S04]  /*1a0d0*/  SHF.L.U32 R3, R5, 0x1f, RZ ;  /* 0x0000001f05037819 */ /* 0x000fc800000006ff */
[----:B------:R-:W2:Y:S02]  /*1a0e0*/  SYNCS.PHASECHK.TRANS64.TRYWAIT P0, [R4+URZ+0x60060], R3 ;  /* 0x06006003040075a7 */ /* 0x000ea4000800017f */
[----:B--2---:R-:W-:Y:S05]  /*1a0f0*/  @!P0 BRA `(.L_x_72) ;  /* 0x0000001400b08947 */ /* 0x004fea0003800000 */
.L_x_108:
[----:B------:R-:W-:Y:S01]  /*1a100*/  ULOP3.LUT UR4, UR7, 0x2, URZ, 0xfc, !UPT ;  /* 0x0000000207047892 */ /* 0x000fe2000f8efc3f */
[----:B--2---:R-:W-:-:S03]  /*1a110*/  @P2 MOV R3, 0x8000 ;  /* 0x0000800000032802 */ /* 0x004fc60000000f00 */
[----:B------:R-:W-:Y:S01]  /*1a120*/  UPRMT UR4, UR4, 0x9910, URZ ;  /* 0x0000991004047896 */ /* 0x000fe2000800003f */
[----:B------:R2:W-:Y:S03]  /*1a130*/  @P2 SYNCS.ARRIVE.TRANS64 RZ, [R4+URZ+0x60050], R3 ;  /* 0x0600500304ff29a7 */ /* 0x0005e6000800003f */
[----:B------:R-:W-:-:S06]  /*1a140*/  UISETP.NE.AND UP0, UPT, UR4, 0x2, UPT ;  /* 0x000000020400788c */ /* 0x000fcc000bf05270 */
[----:B------:R-:W-:-:S13]  /*1a150*/  PLOP3.LUT P0, PT, PT, PT, UP0, 0x80, 0x0 ;  /* 0x000000000000781c */ /* 0x000fda0003f0f008 */
[----:B--2---:R-:W-:Y:S05]  /*1a160*/  @P0 BRA `(.L_x_73) ;  /* 0x0000000000040947 */ /* 0x004fea0003800000 */
[----:B-1-3--:R-:W-:Y:S01]  /*1a170*/  BPT.TRAP 0x1 ;  /* 0x000000040000795c */ /* 0x00afe20000300000 */
.L_x_73:
[----:B------:R-:W-:-:S04]  /*1a180*/  LOP3.LUT P0, RZ, R0, 0x1f, RZ, 0xc0, !PT ;  /* 0x0000001f00ff7812 */ /* 0x000fc8000780c0ff */
[----:B------:R-:W-:-:S13]  /*1a190*/  PLOP3.LUT P0, PT, P0, P2, PT, 0x2a, 0x0 ;  /* 0x000000000000781c */ /* 0x000fda0000704572 */
[----:B------:R-:W-:Y:S05]  /*1a1a0*/  @P0 BRA `(.L_x_74) ;  /* 0x0000000000040947 */ /* 0x000fea0003800000 */
[----:B-1-3--:R-:W-:Y:S01]  /*1a1b0*/  BPT.TRAP 0x1 ;  /* 0x000000040000795c */ /* 0x00afe20000300000 */
.L_x_74:
[----:B------:R-:W-:Y:S01]  /*1a1c0*/  R2UR UR8, R4 ;  /* 0x00000000040872ca */ /* 0x000fe200000e0000 */
[----:B------:R-:W-:Y:S01]  /*1a1d0*/  ULDC.64 UR4, c[0x0][0x198] ;  /* 0x0000660000047ab9 */ /* 0x000fe20000000a00 */
[----:B------:R-:W-:Y:S01]  /*1a1e0*/  UMOV UR14, 0x0 ;  /* 0x00000000000e7882 */ /* 0x000fe20000000000 */
[----:B------:R-:W-:Y:S01]  /*1a1f0*/  UIADD3 UR4, UP0, UR4, 0xf0, URZ ;  /* 0x000000f004047890 */ /* 0x000fe2000ff1e03f */
[----:B------:R-:W-:Y:S01]  /*1a200*/  IMAD.MOV.U32 R4, RZ, RZ, 0x1 ;  /* 0x00000001ff047424 */ /* 0x000fe200078e00ff */
[----:B------:R-:W-:Y:S01]  /*1a210*/  UMOV UR15, 0x10000000 ;  /* 0x10000000000f7882 */ /* 0x000fe20000000000 */
[----:B------:R-:W-:Y:S01]  /*1a220*/  UMOV UR10, URZ ;  /* 0x0000003f000a7c82 */ /* 0x000fe20008000000 */
[----:B------:R-:W-:Y:S01]  /*1a230*/  UIADD3.X UR5, URZ, UR5, URZ, UP0, !UPT ;  /* 0x000000053f057290 */ /* 0x000fe200087fe43f */
[----:B------:R-:W-:Y:S01]  /*1a240*/  MOV R8, 0x40 ;  /* 0x0000004000087802 */ /* 0x000fe20000000f00 */
[----:B-1----:R-:W-:Y:S01]  /*1a250*/  UMOV UR12, UR20 ;  /* 0x00000014000c7c82 */ /* 0x002fe20008000000 */
[----:B---3--:R-:W-:Y:S01]  /*1a260*/  UMOV UR13, UR21 ;  /* 0x00000015000d7c82 */ /* 0x008fe20008000000 */
[----:B------:R-:W-:Y:S01]  /*1a270*/  UMOV UR34, 0x80 ;  /* 0x0000008000227882 */ /* 0x000fe20000000000 */
[----:B------:R-:W-:Y:S01]  /*1a280*/  UMOV UR35, UR11 ;  /* 0x0000000b00237c82 */ /* 0x000fe20008000000 */
[----:B------:R-:W-:-:S02]  /*1a290*/  UIADD3 UR9, UR8, 0x60050, URZ ;  /* 0x0006005008097890 */ /* 0x000fc4000fffe03f */
[----:B------:R-:W-:Y:S02]  /*1a2a0*/  UIADD3 UR32, UR8, 0x2000, URZ ;  /* 0x0000200008207890 */ /* 0x000fe4000fffe03f */
[----:B------:R-:W-:Y:S02]  /*1a2b0*/  UIADD3 UR24, UR8, 0x4000, URZ ;  /* 0x0000400008187890 */ /* 0x000fe4000fffe03f */
[----:B------:R-:W-:Y:S01]  /*1a2c0*/  UIADD3 UR16, UR8, 0x6000, URZ ;  /* 0x0000600008107890 */ /* 0x000fe2000fffe03f */
[----:B------:R-:W-:Y:S01]  /*1a2d0*/  UMOV UR36, UR20 ;  /* 0x0000001400247c82 */ /* 0x000fe20008000000 */
[----:B------:R-:W-:Y:S01]  /*1a2e0*/  UMOV UR37, UR21 ;  /* 0x0000001500257c82 */ /* 0x000fe20008000000 */
[----:B------:R-:W-:Y:S01]  /*1a2f0*/  UMOV UR33, UR9 ;  /* 0x0000000900217c82 */ /* 0x000fe20008000000 */
[----:B------:R-:W-:Y:S01]  /*1a300*/  UMOV UR26, 0x100 ;  /* 0x00000100001a7882 */ /* 0x000fe20000000000 */
[----:B------:R-:W-:Y:S01]  /*1a310*/  UMOV UR27, UR11 ;  /* 0x0000000b001b7c82 */ /* 0x000fe20008000000 */
[----:B------:R-:W-:Y:S01]  /*1a320*/  UMOV UR28, UR20 ;  /* 0x00000014001c7c82 */ /* 0x000fe20008000000 */
[----:B------:R2:W-:Y:S01]  /*1a330*/  UTMALDG.4D [UR8], [UR4], desc[UR14] ;  /* 0x00000e08040075b4 */ /* 0x0005e20008019000 */
[----:B------:R-:W-:Y:S01]  /*1a340*/  UMOV UR29, UR21 ;  /* 0x00000015001d7c82 */ /* 0x000fe20008000000 */
[----:B------:R-:W-:Y:S01]  /*1a350*/  UMOV UR25, UR9 ;  /* 0x0000000900197c82 */ /* 0x000fe20008000000 */
[----:B------:R-:W-:Y:S01]  /*1a360*/  UMOV UR18, 0x180 ;  /* 0x0000018000127882 */ /* 0x000fe20000000000 */
[----:B------:R-:W-:Y:S01]  /*1a370*/  UMOV UR19, UR11 ;  /* 0x0000000b00137c82 */ /* 0x000fe20008000000 */
[----:B------:R-:W-:Y:S01]  /*1a380*/  UMOV UR17, UR9 ;  /* 0x0000000900117c82 */ /* 0x000fe20008000000 */
[----:B------:R2:W-:Y:S01]  /*1a390*/  UTMALDG.4D [UR32], [UR4], desc[UR14] ;  /* 0x00000e20040075b4 */ /* 0x0005e20008019000 */
[----:B------:R2:W-:Y:S01]  /*1a3a0*/  UTMALDG.4D [UR24], [UR4], desc[UR14] ;  /* 0x00000e18040075b4 */ /* 0x0005e20008019000 */
[----:B------:R2:W-:Y:S02]  /*1a3b0*/  UTMALDG.4D [UR16], [UR4], desc[UR14] ;  /* 0x00000e10040075b4 */ /* 0x0005e40008019000 */
[----:B--2---:R-:W-:Y:S01]  /*1a3c0*/  NOP ;  /* 0x0000000000007918 */ /* 0x004fe20000000000 */
.L_x_71:
[----:B-1-3--:R-:W-:Y:S05]  /*1a3d0*/  BSYNC B0 ;  /* 0x0000000000007941 */ /* 0x00afea0003800000 */
.L_x_70:
[----:B------:R-:W1:Y:S01]  /*1a3e0*/  LDC R3, c[0x0][0x28c] ;  /* 0x0000a300ff037b82 */ /* 0x000e620000000800 */
[----:B------:R-:W-:Y:S01]  /*1a3f0*/  BSSY B0, `(.L_x_75) ;  /* 0x0000038000007945 */ /* 0x000fe20003800000 */
[----:B-1----:R-:W-:-:S13]  /*1a400*/  ISETP.GT.AND P4, PT, R3, RZ, P3 ;  /* 0x000000ff0300720c */ /* 0x002fda0001f84270 */
[----:B------:R-:W-:Y:S05]  /*1a410*/  @!P4 BRA `(.L_x_76) ;  /* 0x0000000000d4c947 */ /* 0x000fea0003800000 */
[----:B------:R-:W1:Y:S01]  /*1a420*/  S2R R5, SR_CgaCtaId ;  /* 0x0000000000057919 */ /* 0x000e620000008800 */
[----:B------:R-:W-:-:S04]  /*1a430*/  MOV R2, 0x400 ;  /* 0x0000040000027802 */ /* 0x000fc80000000f00 */
[----:B-1----:R-:W-:Y:S02]  /*1a440*/  LEA R5, R5, R2, 0x18 ;  /* 0x0000000205057211 */ /* 0x002fe400078ec0ff */
[----:B------:R-:W-:-:S04]  /*1a450*/  MOV R2, 0x1 ;  /* 0x0000000100027802 */ /* 0x000fc80000000f00 */
[----:B------:R-:W-:-:S04]  /*1a460*/  SHF.L.U32 R2, R2, 0x1f, RZ ;  /* 0x0000001f02027819 */ /* 0x000fc800000006ff */
[----:B------:R-:W1:Y:S02]  /*1a470*/  SYNCS.PHASECHK.TRANS64.TRYWAIT P0, [R5+URZ+0x60028], R2 ;  /* 0x06002802050075a7 */ /* 0x000e64000800017f */
[----:B-1----:R-:W-:Y:S05]  /*1a480*/  @!P0 BRA `(.L_x_77) ;  /* 0x0000001000e08947 */ /* 0x002fea0003800000 */
.L_x_109:
[----:B------:R-:W-:Y:S01]  /*1a490*/  ULOP3.LUT UR4, UR7, 0x2, URZ, 0xfc, !UPT ;  /* 0x0000000207047892 */ /* 0x000fe2000f8efc3f */
[----:B-1----:R-:W-:-:S03]  /*1a4a0*/  @P2 IMAD.MOV.U32 R2, RZ, RZ, 0x10000 ;  /* 0x00010000ff022424 */ /* 0x002fc600078e00ff */
[----:B------:R-:W-:Y:S01]  /*1a4b0*/  UPRMT UR4, UR4, 0x9910, URZ ;  /* 0x0000991004047896 */ /* 0x000fe2000800003f */
[----:B------:R1:W-:Y:S03]  /*1a4c0*/  @P2 SYNCS.ARRIVE.TRANS64 RZ, [R5+URZ+0x60000], R2 ;  /* 0x0600000205ff29a7 */ /* 0x0003e6000800003f */
[----:B------:R-:W-:-:S06]  /*1a4d0*/  UISETP.NE.AND UP0, UPT, UR4, 0x2, UPT ;  /* 0x000000020400788c */ /* 0x000fcc000bf05270 */
[----:B------:R-:W-:-:S13]  /*1a4e0*/  PLOP3.LUT P0, PT, PT, PT, UP0, 0x80, 0x0 ;  /* 0x000000000000781c */ /* 0x000fda0003f0f008 */
[----:B-1----:R-:W-:Y:S05]  /*1a4f0*/  @P0 BRA `(.L_x_78) ;  /* 0x0000000000040947 */ /* 0x002fea0003800000 */
[----:B------:R-:W-:Y:S01]  /*1a500*/  BPT.TRAP 0x1 ;  /* 0x000000040000795c */ /* 0x000fe20000300000 */
.L_x_78:
[----:B------:R-:W-:-:S04]  /*1a510*/  LOP3.LUT P0, RZ, R0, 0x1f, RZ, 0xc0, !PT ;  /* 0x0000001f00ff7812 */ /* 0x000fc8000780c0ff */
[----:B------:R-:W-:-:S13]  /*1a520*/  PLOP3.LUT P0, PT, P0, P2, PT, 0x2a, 0x0 ;  /* 0x000000000000781c */ /* 0x000fda0000704572 */
[----:B------:R-:W-:Y:S05]  /*1a530*/  @P0 BRA `(.L_x_79) ;  /* 0x0000000000040947 */ /* 0x000fea0003800000 */
[----:B------:R-:W-:Y:S01]  /*1a540*/  BPT.TRAP 0x1 ;  /* 0x000000040000795c */ /* 0x000fe20000300000 */
.L_x_79:
[----:B------:R-:W-:Y:S01]  /*1a550*/  R2UR UR24, R5 ;  /* 0x00000000051872ca */ /* 0x000fe200000e0000 */
[----:B------:R-:W-:Y:S01]  /*1a560*/  ULDC.64 UR4, c[0x0][0x198] ;  /* 0x0000660000047ab9 */ /* 0x000fe20000000a00 */
[----:B------:R-:W-:Y:S01]  /*1a570*/  UMOV UR19, URZ ;  /* 0x0000003f00137c82 */ /* 0x000fe20008000000 */
[----:B------:R-:W-:Y:S01]  /*1a580*/  UIADD3 UR4, UP0, UR4, 0x1f0, URZ ;  /* 0x000001f004047890 */ /* 0x000fe2000ff1e03f */
[----:B------:R-:W-:Y:S01]  /*1a590*/  MOV R2, 0x1 ;  /* 0x0000000100027802 */ /* 0x000fe20000000f00 */
[----:B------:R-:W-:Y:S01]  /*1a5a0*/  UMOV UR8, 0x0 ;  /* 0x0000000000087882 */ /* 0x000fe20000000000 */
[----:B------:R-:W-:Y:S01]  /*1a5b0*/  UMOV UR9, 0x10000000 ;  /* 0x1000000000097882 */ /* 0x000fe20000000000 */
[----:B------:R-:W-:Y:S01]  /*1a5c0*/  UIADD3.X UR5, URZ, UR5, URZ, UP0, !UPT ;  /* 0x000000053f057290 */ /* 0x000fe200087fe43f */
[----:B------:R-:W-:Y:S01]  /*1a5d0*/  UMOV UR18, URZ ;  /* 0x0000003f00127c82 */ /* 0x000fe20008000000 */
[----:B------:R-:W-:Y:S01]  /*1a5e0*/  UMOV UR42, 0x80 ;  /* 0x00000080002a7882 */ /* 0x000fe20000000000 */
[----:B------:R-:W-:Y:S01]  /*1a5f0*/  UMOV UR44, UR20 ;  /* 0x00000014002c7c82 */ /* 0x000fe20008000000 */
[----:B------:R-:W-:-:S02]  /*1a600*/  UMOV UR45, UR21 ;  /* 0x00000015002d7c82 */ /* 0x000fc40008000000 */
[----:B------:R-:W-:Y:S02]  /*1a610*/  UIADD3 UR16, UR24, 0x10000, URZ ;  /* 0x0001000018107890 */ /* 0x000fe4000fffe03f */
[----:B------:R-:W-:Y:S02]  /*1a620*/  UIADD3 UR17, UR24, 0x60000, URZ ;  /* 0x0006000018117890 */ /* 0x000fe4000fffe03f */
[----:B------:R-:W-:Y:S02]  /*1a630*/  UIADD3 UR40, UR24, 0x14000, URZ ;  /* 0x0001400018287890 */ /* 0x000fe4000fffe03f */
[----:B------:R-:W-:Y:S02]  /*1a640*/  UIADD3 UR32, UR24, 0x18000, URZ ;  /* 0x0001800018207890 */ /* 0x000fe4000fffe03f */
[----:B------:R-:W-:Y:S01]  /*1a650*/  UIADD3 UR24, UR24, 0x1c000, URZ ;  /* 0x0001c00018187890 */ /* 0x000fe2000fffe03f */
        /* <DEDUP_REMOVED lines=11> */
[----:B------:R-:W-:Y:S01]  /*1a710*/  UMOV UR27, UR19 ;  /* 0x00000013001b7c82 */ /* 0x000fe20008000000 */
[----:B------:R-:W-:Y:S01]  /*1a720*/  UMOV UR25, UR17 ;  /* 0x0000001100197c82 */ /* 0x000fe20008000000 */
[----:B------:R1:W-:Y:S01]  /*1a730*/  UTMALDG.4D [UR40], [UR4], desc[UR8] ;  /* 0x00000828040075b4 */ /* 0x0003e20008019000 */
[----:B------:R1:W-:Y:S01]  /*1a740*/  UTMALDG.4D [UR32], [UR4], desc[UR8] ;  /* 0x00000820040075b4 */ /* 0x0003e20008019000 */
[----:B------:R1:W-:Y:S02]  /*1a750*/  UTMALDG.4D [UR24], [UR4], desc[UR8] ;  /* 0x00000818040075b4 */ /* 0x0003e40008019000 */
[----:B-1----:R-:W-:Y:S01]  /*1a760*/  NOP ;  /* 0x0000000000007918 */ /* 0x002fe20000000000 */
.L_x_76:
[----:B------:R-:W-:Y:S05]  /*1a770*/  BSYNC B0 ;  /* 0x0000000000007941 */ /* 0x000fea0003800000 */
.L_x_75:
[----:B------:R-:W-:Y:S04]  /*1a780*/  BSSY B0, `(.L_x_80) ;  /* 0x000003a000007945 */ /* 0x000fe80003800000 */
[----:B------:R-:W-:Y:S05]  /*1a790*/  @!P3 BRA `(.L_x_81) ;  /* 0x0000000000e0b947 */ /* 0x000fea0003800000 */
[----:B------:R-:W1:Y:S01]  /*1a7a0*/  S2R R6, SR_CgaCtaId ;  /* 0x0000000000067919 */ /* 0x000e620000008800 */
[----:B------:R-:W-:-:S04]  /*1a7b0*/  MOV R5, 0x400 ;  /* 0x0000040000057802 */ /* 0x000fc80000000f00 */
[----:B-1----:R-:W-:Y:S02]  /*1a7c0*/  LEA R7, R6, R5, 0x18 ;  /* 0x0000000506077211 */ /* 0x002fe400078ec0ff */
[----:B------:R-:W-:-:S03]  /*1a7d0*/  MOV R6, 0x1 ;  /* 0x0000000100067802 */ /* 0x000fc60000000f00 */
[----:B------:R-:W-:Y:S01]  /*1a7e0*/  IMAD R5, R4, 0x8, R7 ;  /* 0x0000000804057824 */ /* 0x000fe200078e0207 */
[----:B------:R-:W-:-:S04]  /*1a7f0*/  SHF.L.U32 R6, R6, 0x1f, RZ ;  /* 0x0000001f06067819 */ /* 0x000fc800000006ff */
[----:B------:R-:W1:Y:S02]  /*1a800*/  SYNCS.PHASECHK.TRANS64.TRYWAIT P0, [R5+URZ+0x60060], R6 ;  /* 0x06006006050075a7 */ /* 0x000e64000800017f */
[----:B-1----:R-:W-:Y:S05]  /*1a810*/  @!P0 BRA `(.L_x_82) ;  /* 0x0000001000108947 */ /* 0x002fea0003800000 */
.L_x_110:
[----:B------:R-:W-:Y:S01]  /*1a820*/  ULOP3.LUT UR4, UR7, 0x2, URZ, 0xfc, !UPT ;  /* 0x0000000207047892 */ /* 0x000fe2000f8efc3f */
[----:B-1----:R-:W-:-:S03]  /*1a830*/  @P2 MOV R6, 0x8000 ;  /* 0x0000800000062802 */ /* 0x002fc60000000f00 */
[----:B------:R-:W-:Y:S01]  /*1a840*/  UPRMT UR4, UR4, 0x9910, URZ ;  /* 0x0000991004047896 */ /* 0x000fe2000800003f */
[----:B------:R1:W-:Y:S03]  /*1a850*/  @P2 SYNCS.ARRIVE.TRANS64 RZ, [R5+URZ+0x60050], R6 ;  /* 0x0600500605ff29a7 */ /* 0x0003e6000800003f */
[----:B------:R-:W-:-:S06]  /*1a860*/  UISETP.NE.AND UP0, UPT, UR4, 0x2, UPT ;  /* 0x000000020400788c */ /* 0x000fcc000bf05270 */
[----:B------:R-:W-:-:S13]  /*1a870*/  PLOP3.LUT P0, PT, PT, PT, UP0, 0x80, 0x0 ;  /* 0x000000000000781c */ /* 0x000fda0003f0f008 */
[----:B-1----:R-:W-:Y:S05]  /*1a880*/  @P0 BRA `(.L_x_83) ;  /* 0x0000000000040947 */ /* 0x002fea0003800000 */
[----:B------:R-:W-:Y:S01]  /*1a890*/  BPT.TRAP 0x1 ;  /* 0x000000040000795c */ /* 0x000fe20000300000 */
.L_x_83:
[----:B------:R-:W-:-:S04]  /*1a8a0*/  LOP3.LUT P0, RZ, R0, 0x1f, RZ, 0xc0, !PT ;  /* 0x0000001f00ff7812 */ /* 0x000fc8000780c0ff */
[----:B------:R-:W-:-:S13]  /*1a8b0*/  PLOP3.LUT P0, PT, P0, P2, PT, 0x2a, 0x0 ;  /* 0x000000000000781c */ /* 0x000fda0000704572 */
[----:B------:R-:W-:Y:S05]  /*1a8c0*/  @P0 BRA `(.L_x_84) ;  /* 0x0000000000040947 */ /* 0x000fea0003800000 */
[----:B------:R-:W-:Y:S01]  /*1a8d0*/  BPT.TRAP 0x1 ;  /* 0x000000040000795c */ /* 0x000fe20000300000 */
.L_x_84:
[----:B------:R-:W-:Y:S01]  /*1a8e0*/  R2UR UR40, R4 ;  /* 0x00000000042872ca */ /* 0x000fe200000e0000 */
[----:B------:R-:W-:Y:S01]  /*1a8f0*/  ULDC.64 UR12, c[0x0][0x198] ;  /* 0x00006600000c7ab9 */ /* 0x000fe20000000a00 */
[----:B------:R-:W-:Y:S01]  /*1a900*/  R2UR UR5, R7 ;  /* 0x00000000070572ca */ /* 0x000fe200000e0000 */
[----:B------:R-:W-:Y:S01]  /*1a910*/  UIADD3 UR4, UP0, UR12, 0xf0, URZ ;  /* 0x000000f00c047890 */ /* 0x000fe2000ff1e03f */
[----:B------:R-:W-:Y:S01]  /*1a920*/  R2UR UR41, R5 ;  /* 0x00000000052972ca */ /* 0x000fe200000e0000 */
[----:B------:R-:W-:Y:S01]  /*1a930*/  UMOV UR8, 0x0 ;  /* 0x0000000000087882 */ /* 0x000fe20000000000 */
[----:B------:R-:W-:Y:S01]  /*1a940*/  R2UR UR43, R8 ;  /* 0x00000000082b72ca */ /* 0x000fe200000e0000 */
[----:B------:R-:W-:Y:S01]  /*1a950*/  UMOV UR9, 0x10000000 ;  /* 0x1000000000097882 */ /* 0x000fe20000000000 */
[----:B------:R-:W-:Y:S01]  /*1a960*/  UMOV UR42, URZ ;  /* 0x0000003f002a7c82 */ /* 0x000fe20008000000 */
[----:B------:R-:W-:Y:S01]  /*1a970*/  UMOV UR44, UR20 ;  /* 0x00000014002c7c82 */ /* 0x000fe20008000000 */
[----:B------:R-:W-:Y:S01]  /*1a980*/  UMOV UR45, UR21 ;  /* 0x00000015002d7c82 */ /* 0x000fe20008000000 */
[----:B------:R-:W-:Y:S01]  /*1a990*/  UMOV UR34, 0x80 ;  /* 0x0000008000227882 */ /* 0x000fe20000000000 */
[----:B------:R-:W-:Y:S01]  /*1a9a0*/  UMOV UR36, UR20 ;  /* 0x0000001400247c82 */ /* 0x000fe20008000000 */
[----:B------:R-:W-:Y:S01]  /*1a9b0*/  UMOV UR37, UR21 ;  /* 0x0000001500257c82 */ /* 0x000fe20008000000 */
[----:B------:R-:W-:Y:S01]  /*1a9c0*/  UMOV UR26, 0x100 ;  /* 0x00000100001a7882 */ /* 0x000fe20000000000 */
[----:B------:R-:W-:-:S02]  /*1a9d0*/  ULEA UR40, UR40, UR5, 0xf ;  /* 0x0000000528287291 */ /* 0x000fc4000f8e783f */
[----:B------:R-:W-:Y:S02]  /*1a9e0*/  UIADD3 UR41, UR41, 0x60050, URZ ;  /* 0x0006005029297890 */ /* 0x000fe4000fffe03f */
[----:B------:R-:W-:Y:S02]  /*1a9f0*/  UIADD3 UR43, UR11, UR43, URZ ;  /* 0x0000002b0b2b7290 */ /* 0x000fe4000fffe03f */
[----:B------:R-:W-:Y:S02]  /*1aa00*/  UIADD3.X UR5, URZ, UR13, URZ, UP0, !UPT ;  /* 0x0000000d3f057290 */ /* 0x000fe400087fe43f */
[----:B------:R-:W-:Y:S02]  /*1aa10*/  UIADD3 UR32, UR40, 0x2000, URZ ;  /* 0x0000200028207890 */ /* 0x000fe4000fffe03f */
[----:B------:R-:W-:Y:S02]  /*1aa20*/  UIADD3 UR24, UR40, 0x4000, URZ ;  /* 0x0000400028187890 */ /* 0x000fe4000fffe03f */
[----:B------:R-:W-:Y:S01]  /*1aa30*/  UIADD3 UR16, UR40, 0x6000, URZ ;  /* 0x0000600028107890 */ /* 0x000fe2000fffe03f */
[----:B------:R-:W-:Y:S01]  /*1aa40*/  UMOV UR33, UR41 ;  /* 0x0000002900217c82 */ /* 0x000fe20008000000 */
[----:B------:R-:W-:Y:S01]  /*1aa50*/  UMOV UR35, UR43 ;  /* 0x0000002b00237c82 */ /* 0x000fe20008000000 */
        /* <DEDUP_REMOVED lines=11> */
[----:B-1----:R-:W-:Y:S01]  /*1ab10*/  NOP ;  /* 0x0000000000007918 */ /* 0x002fe20000000000 */
.L_x_81:
[----:B------:R-:W-:Y:S05]  /*1ab20*/  BSYNC B0 ;  /* 0x0000000000007941 */ /* 0x000fea0003800000 */
.L_x_80:
[----:B------:R-:W-:Y:S01]  /*1ab30*/  BSSY B0, `(.L_x_85) ;  /* 0x0000027000007945 */ /* 0x000fe20003800000 */
[----:B------:R-:W-:-:S03]  /*1ab40*/  MOV R8, RZ ;  /* 0x000000ff00087202 */ /* 0x000fc60000000f00 */
[----:B------:R-:W-:Y:S05]  /*1ab50*/  @!P4 BRA `(.L_x_86) ;  /* 0x000000000090c947 */ /* 0x000fea0003800000 */
[----:B------:R-:W1:Y:S01]  /*1ab60*/  S2R R5, SR_CgaCtaId ;  /* 0x0000000000057919 */ /* 0x000e620000008800 */
[----:B------:R-:W-:Y:S01]  /*1ab70*/  MOV R4, 0x400 ;  /* 0x0000040000047802 */ /* 0x000fe20000000f00 */
[----:B------:R-:W-:-:S05]  /*1ab80*/  IMAD.MOV.U32 R7, RZ, RZ, 0x1 ;  /* 0x00000001ff077424 */ /* 0x000fca00078e00ff */
[----:B------:R-:W-:Y:S02]  /*1ab90*/  SHF.L.U32 R7, R7, 0x1f, RZ ;  /* 0x0000001f07077819 */ /* 0x000fe400000006ff */
[----:B-1----:R-:W-:-:S04]  /*1aba0*/  LEA R5, R5, R4, 0x18 ;  /* 0x0000000405057211 */ /* 0x002fc800078ec0ff */
[----:B------:R-:W-:-:S04]  /*1abb0*/  LEA R4, R2, R5, 0x3 ;  /* 0x0000000502047211 */ /* 0x000fc800078e18ff */
[----:B------:R-:W1:Y:S02]  /*1abc0*/  SYNCS.PHASECHK.TRANS64.TRYWAIT P0, [R4+URZ+0x60028], R7 ;  /* 0x06002807040075a7 */ /* 0x000e64000800017f */
[----:B-1----:R-:W-:Y:S05]  /*1abd0*/  @!P0 BRA `(.L_x_87) ;  /* 0x0000000c00348947 */ /* 0x002fea0003800000 */
.L_x_111:
        /* <DEDUP_REMOVED lines=8> */
.L_x_88:
[----:B------:R-:W-:-:S04]  /*1ac60*/  LOP3.LUT P0, RZ, R0, 0x1f, RZ, 0xc0, !PT ;  /* 0x0000001f00ff7812 */ /* 0x000fc8000780c0ff */
[----:B------:R-:W-:-:S13]  /*1ac70*/  PLOP3.LUT P0, PT, P0, P2, PT, 0x2a, 0x0 ;  /* 0x000000000000781c */ /* 0x000fda0000704572 */
[----:B------:R-:W-:Y:S05]  /*1ac80*/  @P0 BRA `(.L_x_89) ;  /* 0x0000000000040947 */ /* 0x000fea0003800000 */
[----:B------:R-:W-:Y:S01]  /*1ac90*/  BPT.TRAP 0x1 ;  /* 0x000000040000795c */ /* 0x000fe20000300000 */
.L_x_89:
[----:B------:R-:W-:Y:S01]  /*1aca0*/  IMAD R5, R2, 0x10000, R5 ;  /* 0x0001000002057824 */ /* 0x000fe200078e0205 */
[----:B------:R-:W-:Y:S01]  /*1acb0*/  R2UR UR17, R4 ;  /* 0x00000000041172ca */ /* 0x000fe200000e0000 */
[----:B------:R-:W-:Y:S01]  /*1acc0*/  ULDC.64 UR4, c[0x0][0x198] ;  /* 0x0000660000047ab9 */ /* 0x000fe20000000a00 */
[----:B------:R-:W-:Y:S01]  /*1acd0*/  UMOV UR8, 0x0 ;  /* 0x0000000000087882 */ /* 0x000fe20000000000 */
[----:B------:R-:W-:Y:S01]  /*1ace0*/  UIADD3 UR4, UP0, UR4, 0x2f0, URZ ;  /* 0x000002f004047890 */ /* 0x000fe2000ff1e03f */
[----:B------:R-:W-:Y:S01]  /*1acf0*/  R2UR UR16, R5 ;  /* 0x00000000051072ca */ /* 0x000fe200000e0000 */
[----:B------:R-:W-:Y:S01]  /*1ad00*/  UMOV UR9, 0x10000000 ;  /* 0x1000000000097882 */ /* 0x000fe20000000000 */
[----:B------:R-:W-:Y:S01]  /*1ad10*/  UMOV UR18, URZ ;  /* 0x0000003f00127c82 */ /* 0x000fe20008000000 */
[----:B------:R-:W-:Y:S01]  /*1ad20*/  UIADD3.X UR5, URZ, UR5, URZ, UP0, !UPT ;  /* 0x000000053f057290 */ /* 0x000fe200087fe43f */
[----:B------:R-:W-:Y:S01]  /*1ad30*/  IADD3 R2, R2, 0x1, RZ ;  /* 0x0000000102027810 */ /* 0x000fe20007ffe0ff */
[----:B------:R-:W-:Y:S01]  /*1ad40*/  UMOV UR19, URZ ;  /* 0x0000003f00137c82 */ /* 0x000fe20008000000 */
[----:B------:R-:W-:-:S03]  /*1ad50*/  MOV R8, 0x1 ;  /* 0x0000000100087802 */ /* 0x000fc60000000f00 */
[----:B------:R-:W-:-:S04]  /*1ad60*/  UIADD3 UR17, UR17, 0x60000, URZ ;  /* 0x0006000011117890 */ /* 0x000fc8000fffe03f */
[----:B------:R-:W-:-:S09]  /*1ad70*/  UIADD3 UR16, UR16, 0x10000, URZ ;  /* 0x0001000010107890 */ /* 0x000fd2000fffe03f */
[----:B------:R1:W-:Y:S02]  /*1ad80*/  UTMALDG.4D [UR16], [UR4], desc[UR8] ;  /* 0x00000810040075b4 */ /* 0x0003e40008019000 */
[----:B-1----:R-:W-:Y:S01]  /*1ad90*/  NOP ;  /* 0x0000000000007918 */ /* 0x002fe20000000000 */
.L_x_86:
[----:B------:R-:W-:Y:S05]  /*1ada0*/  BSYNC B0 ;  /* 0x0000000000007941 */ /* 0x000fea0003800000 */
.L_x_85:
[----:B------:R-:W-:-:S13]  /*1adb0*/  ISETP.GE.AND P0, PT, R3, 0x81, PT ;  /* 0x000000810300780c */ /* 0x000fda0003f06270 */
[----:B------:R-:W-:Y:S05]  /*1adc0*/  @!P0 EXIT ;  /* 0x000000000000894d */ /* 0x000fea0003800000 */
[----:B------:R-:W-:Y:S01]  /*1add0*/  VIADD R3, R3, 0x7f ;  /* 0x0000007f03037836 */ /* 0x000fe20000000000 */
[----:B------:R-:W-:Y:S01]  /*1ade0*/  LOP3.LUT P0, RZ, R0, 0x1f, RZ, 0xc0, !PT ;  /* 0x0000001f00ff7812 */ /* 0x000fe2000780c0ff */
[----:B------:R-:W-:Y:S03]  /*1adf0*/  BSSY B0, `(.L_x_90) ;  /* 0x000006f000007945 */ /* 0x000fe60003800000 */
[----:B------:R-:W-:Y:S02]  /*1ae00*/  SHF.R.S32.HI R0, RZ, 0x1f, R3 ;  /* 0x0000001fff007819 */ /* 0x000fe40000011403 */
[----:B------:R-:W-:Y:S02]  /*1ae10*/  PLOP3.LUT P0, PT, P0, P2, PT, 0x2a, 0x0 ;  /* 0x000000000000781c */ /* 0x000fe40000704572 */
[----:B------:R-:W-:Y:S02]  /*1ae20*/  LEA.HI R0, R0, R3, RZ, 0x7 ;  /* 0x0000000300007211 */ /* 0x000fe400078f38ff */
[----:B------:R-:W-:-:S02]  /*1ae30*/  MOV R3, UR7 ;  /* 0x0000000700037c02 */ /* 0x000fc40008000f00 */
[----:B------:R-:W-:Y:S02]  /*1ae40*/  SHF.R.S32.HI R4, RZ, 0x7, R0 ;  /* 0x00000007ff047819 */ /* 0x000fe40000011400 */
[----:B------:R-:W-:Y:S01]  /*1ae50*/  LOP3.LUT R0, R3, 0x2, RZ, 0xfc, !PT ;  /* 0x0000000203007812 */ /* 0x000fe200078efcff */
[----:B------:R-:W-:Y:S01]  /*1ae60*/  IMAD.MOV.U32 R3, RZ, RZ, 0x1 ;  /* 0x00000001ff037424 */ /* 0x000fe200078e00ff */
[----:B------:R-:W-:-:S07]  /*1ae70*/  SHF.L.U32 R4, R4, 0x1, RZ ;  /* 0x0000000104047819 */ /* 0x000fce00000006ff */
.L_x_101:
[----:B------:R-:W-:Y:S04]  /*1ae80*/  BSSY B1, `(.L_x_91) ;  /* 0x000003a000017945 */ /* 0x000fe80003800000 */
[----:B------:R-:W-:Y:S05]  /*1ae90*/  @!P3 BRA `(.L_x_92) ;  /* 0x0000000000e0b947 */ /* 0x000fea0003800000 */
[----:B------:R-:W1:Y:S01]  /*1aea0*/  S2R R6, SR_CgaCtaId ;  /* 0x0000000000067919 */ /* 0x000e620000008800 */
[----:B------:R-:W-:-:S04]  /*1aeb0*/  MOV R5, 0x400 ;  /* 0x0000040000057802 */ /* 0x000fc80000000f00 */
[----:B-1----:R-:W-:Y:S02]  /*1aec0*/  LEA R7, R6, R5, 0x18 ;  /* 0x0000000506077211 */ /* 0x002fe400078ec0ff */
[----:B------:R-:W-:Y:S02]  /*1aed0*/  SHF.L.U32 R5, R3, 0x1f, RZ ;  /* 0x0000001f03057819 */ /* 0x000fe400000006ff */
[----:B------:R-:W-:-:S04]  /*1aee0*/  LEA R6, R2, R7, 0x3 ;  /* 0x0000000702067211 */ /* 0x000fc800078e18ff */
[----:B------:R-:W1:Y:S02]  /*1aef0*/  SYNCS.PHASECHK.TRANS64.TRYWAIT P4, [R6+URZ+0x60028], R5 ;  /* 0x06002805060075a7 */ /* 0x000e64000808017f */
[----:B-1----:R-:W-:Y:S05]  /*1af00*/  @!P4 BRA `(.L_x_93) ;  /* 0x00000008007cc947 */ /* 0x002fea0003800000 */
.L_x_112:
[----:B-1----:R-:W-:-:S04]  /*1af10*/  @P2 MOV R5, 0x10000 ;  /* 0x0001000000052802 */ /* 0x002fc80000000f00 */
[----:B------:R1:W-:Y:S02]  /*1af20*/  @P2 SYNCS.ARRIVE.TRANS64 RZ, [R6+URZ+0x60000], R5 ;  /* 0x0600000506ff29a7 */ /* 0x0003e4000800003f */
[----:B-1----:R-:W-:-:S04]  /*1af30*/  PRMT R5, R0, 0x9910, RZ ;  /* 0x0000991000057816 */ /* 0x002fc800000000ff */
[----:B------:R-:W-:-:S13]  /*1af40*/  ISETP.NE.AND P4, PT, R5, 0x2, PT ;  /* 0x000000020500780c */ /* 0x000fda0003f85270 */
[----:B------:R-:W-:Y:S05]  /*1af50*/  @P4 BRA `(.L_x_94) ;  /* 0x0000000000044947 */ /* 0x000fea0003800000 */
[----:B------:R-:W-:Y:S01]  /*1af60*/  BPT.TRAP 0x1 ;  /* 0x000000040000795c */ /* 0x000fe20000300000 */
.L_x_94:
[----:B------:R-:W-:Y:S05]  /*1af70*/  @P0 BRA `(.L_x_95) ;  /* 0x0000000000040947 */ /* 0x000fea0003800000 */
[----:B------:R-:W-:Y:S01]  /*1af80*/  BPT.TRAP 0x1 ;  /* 0x000000040000795c */ /* 0x000fe20000300000 */
.L_x_95:
[----:B------:R-:W-:Y:S01]  /*1af90*/  IMAD R7, R2, 0x10000, R7 ;  /* 0x0001000002077824 */ /* 0x000fe200078e0207 */
[----:B------:R-:W-:Y:S01]  /*1afa0*/  R2UR UR17, R6 ;  /* 0x00000000061172ca */ /* 0x000fe200000e0000 */
[----:B------:R-:W-:Y:S01]  /*1afb0*/  ULDC.64 UR4, c[0x0][0x198] ;  /* 0x0000660000047ab9 */ /* 0x000fe20000000a00 */
[----:B------:R-:W-:Y:S01]  /*1afc0*/  R2UR UR19, R8 ;  /* 0x00000000081372ca */ /* 0x000fe200000e0000 */
[----:B------:R-:W-:Y:S01]  /*1afd0*/  UIADD3 UR4, UP0, UR4, 0x1f0, URZ ;  /* 0x000001f004047890 */ /* 0x000fe2000ff1e03f */
[----:B------:R-:W-:Y:S01]  /*1afe0*/  R2UR UR24, R7 ;  /* 0x00000000071872ca */ /* 0x000fe200000e0000 */
[----:B------:R-:W-:Y:S01]  /*1aff0*/  UMOV UR8, 0x0 ;  /* 0x0000000000087882 */ /* 0x000fe20000000000 */
[----:B------:R-:W-:Y:S01]  /*1b000*/  UMOV UR9, 0x10000000 ;  /* 0x1000000000097882 */ /* 0x000fe20000000000 */
[----:B------:R-:W-:Y:S01]  /*1b010*/  UIADD3.X UR5, URZ, UR5, URZ, UP0, !UPT ;  /* 0x000000053f057290 */ /* 0x000fe200087fe43f */
[----:B------:R-:W-:Y:S01]  /*1b020*/  IADD3 R5, R2, 0x1, RZ ;  /* 0x0000000102057810 */ /* 0x000fe20007ffe0ff */
[----:B------:R-:W-:Y:S01]  /*1b030*/  UMOV UR18, URZ ;  /* 0x0000003f00127c82 */ /* 0x000fe20008000000 */
[----:B------:R-:W-:Y:S01]  /*1b040*/  UMOV UR42, 0x80 ;  /* 0x00000080002a7882 */ /* 0x000fe20000000000 */
[----:B------:R-:W-:Y:S01]  /*1b050*/  UMOV UR44, UR20 ;  /* 0x00000014002c7c82 */ /* 0x000fe20008000000 */
[----:B------:R-:W-:Y:S01]  /*1b060*/  UMOV UR45, UR21 ;  /* 0x00000015002d7c82 */ /* 0x000fe20008000000 */
[----:B------:R-:W-:Y:S01]  /*1b070*/  UIADD3 UR17, UR17, 0x60000, URZ ;  /* 0x0006000011117890 */ /* 0x000fe2000fffe03f */
[----:B------:R-:W-:Y:S01]  /*1b080*/  ISETP.NE.AND P4, PT, R5, 0x5, PT ;  /* 0x000000050500780c */ /* 0x000fe20003f85270 */
[----:B------:R-:W-:-:S02]  /*1b090*/  USHF.L.U32 UR19, UR19, 0x7, URZ ;  /* 0x0000000713137899 */ /* 0x000fc4000800063f */
[----:B------:R-:W-:Y:S01]  /*1b0a0*/  UIADD3 UR16, UR24, 0x10000, URZ ;  /* 0x0001000018107890 */ /* 0x000fe2000fffe03f */
[----:B------:R-:W-:Y:S01]  /*1b0b0*/  SEL R2, RZ, 0x1, P4 ;  /* 0x00000001ff027807 */ /* 0x000fe20002000000 */
[----:B------:R-:W-:Y:S02]  /*1b0c0*/  UIADD3 UR40, UR24, 0x14000, URZ ;  /* 0x0001400018287890 */ /* 0x000fe4000fffe03f */
[----:B------:R-:W-:Y:S01]  /*1b0d0*/  UIADD3 UR32, UR24, 0x18000, URZ ;  /* 0x0001800018207890 */ /* 0x000fe2000fffe03f */
[----:B------:R-:W-:Y:S01]  /*1b0e0*/  LOP3.LUT R3, R3, R2, RZ, 0x3c, !PT ;  /* 0x0000000203037212 */ /* 0x000fe200078e3cff */
[----:B------:R-:W-:Y:S01]  /*1b0f0*/  UIADD3 UR24, UR24, 0x1c000, URZ ;  /* 0x0001c00018187890 */ /* 0x000fe2000fffe03f */
[----:B------:R-:W-:Y:S01]  /*1b100*/  SEL R2, R5, RZ, P4 ;  /* 0x000000ff05027207 */ /* 0x000fe20002000000 */
        /* <DEDUP_REMOVED lines=17> */
.L_x_92:
[----:B------:R-:W-:Y:S05]  /*1b220*/  BSYNC B1 ;  /* 0x0000000000017941 */ /* 0x000fea0003800000 */
.L_x_91:
[----:B------:R-:W-:Y:S01]  /*1b230*/  ISETP.LT.OR P4, PT, R4, 0x4, !P3 ;  /* 0x000000040400780c */ /* 0x000fe20005f81670 */
[----:B------:R-:W-:-:S12]  /*1b240*/  BSSY B1, `(.L_x_96) ;  /* 0x0000026000017945 */ /* 0x000fd80003800000 */
[----:B------:R-:W-:Y:S05]  /*1b250*/  @P4 BRA `(.L_x_97) ;  /* 0x0000000000904947 */ /* 0x000fea0003800000 */
[----:B------:R-:W1:Y:S01]  /*1b260*/  S2R R6, SR_CgaCtaId ;  /* 0x0000000000067919 */ /* 0x000e620000008800 */
[----:B------:R-:W-:Y:S02]  /*1b270*/  MOV R5, 0x400 ;  /* 0x0000040000057802 */ /* 0x000fe40000000f00 */
[----:B------:R-:W-:Y:S02]  /*1b280*/  SHF.L.U32 R7, R3, 0x1f, RZ ;  /* 0x0000001f03077819 */ /* 0x000fe400000006ff */
[----:B-1----:R-:W-:-:S04]  /*1b290*/  LEA R5, R6, R5, 0x18 ;  /* 0x0000000506057211 */ /* 0x002fc800078ec0ff */
[----:B------:R-:W-:-:S04]  /*1b2a0*/  LEA R6, R2, R5, 0x3 ;  /* 0x0000000502067211 */ /* 0x000fc800078e18ff */
[----:B------:R-:W1:Y:S02]  /*1b2b0*/  SYNCS.PHASECHK.TRANS64.TRYWAIT P4, [R6+URZ+0x60028], R7 ;  /* 0x06002807060075a7 */ /* 0x000e64000808017f */
[----:B-1----:R-:W-:Y:S05]  /*1b2c0*/  @!P4 BRA `(.L_x_98) ;  /* 0x0000000400a0c947 */ /* 0x002fea0003800000 */
.L_x_113:
[----:B-1----:R-:W-:-:S04]  /*1b2d0*/  @P1 IMAD.MOV.U32 R7, RZ, RZ, 0x10000 ;  /* 0x00010000ff071424 */ /* 0x002fc800078e00ff */
[----:B------:R1:W-:Y:S02]  /*1b2e0*/  @P1 SYNCS.ARRIVE.TRANS64 RZ, [R6+URZ+0x60000], R7 ;  /* 0x0600000706ff19a7 */ /* 0x0003e4000800003f */
[----:B-1----:R-:W-:-:S04]  /*1b2f0*/  PRMT R7, R0, 0x9910, RZ ;  /* 0x0000991000077816 */ /* 0x002fc800000000ff */
[----:B------:R-:W-:-:S13]  /*1b300*/  ISETP.NE.AND P4, PT, R7, 0x2, PT ;  /* 0x000000020700780c */ /* 0x000fda0003f85270 */
[----:B------:R-:W-:Y:S05]  /*1b310*/  @P4 BRA `(.L_x_99) ;  /* 0x0000000000044947 */ /* 0x000fea0003800000 */
[----:B------:R-:W-:Y:S01]  /*1b320*/  BPT.TRAP 0x1 ;  /* 0x000000040000795c */ /* 0x000fe20000300000 */
.L_x_99:
[----:B------:R-:W-:Y:S05]  /*1b330*/  @P0 BRA `(.L_x_100) ;  /* 0x0000000000040947 */ /* 0x000fea0003800000 */
[----:B------:R-:W-:Y:S01]  /*1b340*/  BPT.TRAP 0x1 ;  /* 0x000000040000795c */ /* 0x000fe20000300000 */
.L_x_100:
[----:B------:R-:W-:Y:S01]  /*1b350*/  LEA R5, R2, R5, 0x10 ;  /* 0x0000000502057211 */ /* 0x000fe200078e80ff */
[----:B------:R-:W-:Y:S01]  /*1b360*/  ULDC.64 UR4, c[0x0][0x198] ;  /* 0x0000660000047ab9 */ /* 0x000fe20000000a00 */
[----:B------:R-:W-:Y:S01]  /*1b370*/  R2UR UR17, R6 ;  /* 0x00000000061172ca */ /* 0x000fe200000e0000 */
[----:B------:R-:W-:Y:S01]  /*1b380*/  UIADD3 UR4, UP0, UR4, 0x2f0, URZ ;  /* 0x000002f004047890 */ /* 0x000fe2000ff1e03f */
[----:B------:R-:W-:Y:S01]  /*1b390*/  R2UR UR16, R5 ;  /* 0x00000000051072ca */ /* 0x000fe200000e0000 */
[----:B------:R-:W-:Y:S01]  /*1b3a0*/  UMOV UR8, 0x0 ;  /* 0x0000000000087882 */ /* 0x000fe20000000000 */
[----:B------:R-:W-:Y:S01]  /*1b3b0*/  R2UR UR18, R8 ;  /* 0x00000000081272ca */ /* 0x000fe200000e0000 */
[----:B------:R-:W-:Y:S01]  /*1b3c0*/  UIADD3.X UR5, URZ, UR5, URZ, UP0, !UPT ;  /* 0x000000053f057290 */ /* 0x000fe200087fe43f */
[----:B------:R-:W-:Y:S01]  /*1b3d0*/  IADD3 R2, R2, 0x1, RZ ;  /* 0x0000000102027810 */ /* 0x000fe20007ffe0ff */
[----:B------:R-:W-:Y:S01]  /*1b3e0*/  UMOV UR9, 0x10000000 ;  /* 0x1000000000097882 */ /* 0x000fe20000000000 */
[----:B------:R-:W-:Y:S01]  /*1b3f0*/  UMOV UR19, URZ ;  /* 0x0000003f00137c82 */ /* 0x000fe20008000000 */
[----:B------:R-:W-:Y:S01]  /*1b400*/  VIADD R8, R8, 0x1 ;  /* 0x0000000108087836 */ /* 0x000fe20000000000 */
[----:B------:R-:W-:-:S03]  /*1b410*/  ISETP.NE.AND P4, PT, R2, 0x5, PT ;  /* 0x000000050200780c */ /* 0x000fc60003f85270 */
[----:B------:R-:W-:Y:S01]  /*1b420*/  UIADD3 UR17, UR17, 0x60000, URZ ;  /* 0x0006000011117890 */ /* 0x000fe2000fffe03f */
[----:B------:R-:W-:Y:S01]  /*1b430*/  SEL R6, RZ, 0x1, P4 ;  /* 0x00000001ff067807 */ /* 0x000fe20002000000 */
[----:B------:R-:W-:Y:S01]  /*1b440*/  UIADD3 UR16, UR16, 0x10000, URZ ;  /* 0x0001000010107890 */ /* 0x000fe2000fffe03f */
[----:B------:R-:W-:Y:S01]  /*1b450*/  SEL R2, R2, RZ, P4 ;  /* 0x000000ff02027207 */ /* 0x000fe20002000000 */
[----:B------:R-:W-:Y:S01]  /*1b460*/  USHF.L.U32 UR18, UR18, 0x7, URZ ;  /* 0x0000000712127899 */ /* 0x000fe2000800063f */
[----:B------:R-:W-:-:S08]  /*1b470*/  LOP3.LUT R3, R3, R6, RZ, 0x3c, !PT ;  /* 0x0000000603037212 */ /* 0x000fd000078e3cff */
[----:B------:R1:W-:Y:S02]  /*1b480*/  UTMALDG.4D [UR16], [UR4], desc[UR8] ;  /* 0x00000810040075b4 */ /* 0x0003e40008019000 */
[----:B-1----:R-:W-:Y:S01]  /*1b490*/  NOP ;  /* 0x0000000000007918 */ /* 0x002fe20000000000 */
.L_x_97:
[----:B------:R-:W-:Y:S05]  /*1b4a0*/  BSYNC B1 ;  /* 0x0000000000017941 */ /* 0x000fea0003800000 */
.L_x_96:
[C---:B------:R-:W-:Y:S02]  /*1b4b0*/  ISETP.GT.AND P4, PT, R4.reuse, 0x4, PT ;  /* 0x000000040400780c */ /* 0x040fe40003f84270 */
[----:B------:R-:W-:-:S11]  /*1b4c0*/  IADD3 R4, R4, -0x2, RZ ;  /* 0xfffffffe04047810 */ /* 0x000fd60007ffe0ff */
[----:B------:R-:W-:Y:S05]  /*1b4d0*/  @P4 BRA `(.L_x_101) ;  /* 0xfffffff800684947 */ /* 0x000fea000383ffff */
[----:B------:R-:W-:Y:S05]  /*1b4e0*/  BSYNC B0 ;  /* 0x0000000000007941 */ /* 0x000fea0003800000 */
.L_x_90:
[----:B------:R-:W-:Y:S05]  /*1b4f0*/  EXIT ;  /* 0x000000000000794d */ /* 0x000fea0003800000 */
.L_x_15:
[----:B-1----:R-:W-:-:S04]  /*1b500*/  MOV R3, UR5 ;  /* 0x0000000500037c02 */ /* 0x002fc80008000f00 */
[----:B------:R1:W2:Y:S03]  /*1b510*/  SYNCS.PHASECHK.TRANS64.TRYWAIT P1, [R3+URZ+0x60050], R2 ;  /* 0x06005002030075a7 */ /* 0x0002a6000802017f */
[----:B--2---:R-:W-:Y:S05]  /*1b520*/  @!P1 NANOSLEEP.SYNCS 0x989680 ;  /* 0x009896800000995d */ /* 0x004fea0003900000 */
[----:B------:R-:W2:Y:S02]  /*1b530*/  @!P1 SYNCS.PHASECHK.TRANS64 P1, [R3+URZ+0x60050], R2 ;  /* 0x06005002030095a7 */ /* 0x000ea4000802007f */
[----:B--2---:R-:W-:Y:S05]  /*1b540*/  @!P1 BRA `(.L_x_15) ;  /* 0xfffffffc00ec9947 */ /* 0x004fea000383ffff */
[----:B------:R-:W-:Y:S05]  /*1b550*/  BRA `(.L_x_102) ;  /* 0xfffffe58005c7947 */ /* 0x000fea000383ffff */
.L_x_17:
[----:B------:R-:W-:-:S13]  /*1b560*/  R2UR UR4, R216 ;  /* 0x00000000d80472ca */ /* 0x000fda00000e0000 */
[----:B-1----:R-:W-:-:S04]  /*1b570*/  IMAD.U32 R3, RZ, RZ, UR4 ;  /* 0x00000004ff037e24 */ /* 0x002fc8000f8e00ff */
[----:B------:R1:W2:Y:S03]  /*1b580*/  SYNCS.PHASECHK.TRANS64.TRYWAIT P1, [R3+URZ+0x60000], R2 ;  /* 0x06000002030075a7 */ /* 0x0002a6000802017f */
[----:B--2---:R-:W-:Y:S05]  /*1b590*/  @!P1 NANOSLEEP.SYNCS 0x989680 ;  /* 0x009896800000995d */ /* 0x004fea0003900000 */
[----:B------:R-:W2:Y:S02]  /*1b5a0*/  @!P1 SYNCS.PHASECHK.TRANS64 P1, [R3+URZ+0x60000], R2 ;  /* 0x06000002030095a7 */ /* 0x000ea4000802007f */
[----:B--2---:R-:W-:Y:S05]  /*1b5b0*/  @!P1 BRA `(.L_x_17) ;  /* 0xfffffffc00e89947 */ /* 0x004fea000383ffff */
[----:B------:R-:W-:Y:S05]  /*1b5c0*/  BRA `(.L_x_103) ;  /* 0xfffffe5800607947 */ /* 0x000fea000383ffff */
.L_x_18:
[----:B-1----:R-:W-:-:S04]  /*1b5d0*/  MOV R4, UR4 ;  /* 0x0000000400047c02 */ /* 0x002fc80008000f00 */
[----:B------:R1:W2:Y:S03]  /*1b5e0*/  SYNCS.PHASECHK.TRANS64.TRYWAIT P1, [R4+URZ], R3 ;  /* 0x00000003040075a7 */ /* 0x0002a6000802017f */
[----:B--2---:R-:W-:Y:S05]  /*1b5f0*/  @!P1 NANOSLEEP.SYNCS 0x989680 ;  /* 0x009896800000995d */ /* 0x004fea0003900000 */
[----:B------:R-:W2:Y:S02]  /*1b600*/  @!P1 SYNCS.PHASECHK.TRANS64 P1, [R4+URZ], R3 ;  /* 0x00000003040095a7 */ /* 0x000ea4000802007f */
[----:B--2---:R-:W-:Y:S05]  /*1b610*/  @!P1 BRA `(.L_x_18) ;  /* 0xfffffffc00ec9947 */ /* 0x004fea000383ffff */
[----:B------:R-:W-:Y:S05]  /*1b620*/  BRA `(.L_x_104) ;  /* 0xfffffe58006c7947 */ /* 0x000fea000383ffff */
.L_x_20:
[----:B------:R-:W-:-:S13]  /*1b630*/  R2UR UR6, R216 ;  /* 0x00000000d80672ca */ /* 0x000fda00000e0000 */
[----:B-1----:R-:W-:-:S04]  /*1b640*/  MOV R3, UR6 ;  /* 0x0000000600037c02 */ /* 0x002fc80008000f00 */
[----:B------:R1:W2:Y:S03]  /*1b650*/  SYNCS.PHASECHK.TRANS64.TRYWAIT P1, [R3+URZ+0x60008], R2 ;  /* 0x06000802030075a7 */ /* 0x0002a6000802017f */
[----:B--2---:R-:W-:Y:S05]  /*1b660*/  @!P1 NANOSLEEP.SYNCS 0x989680 ;  /* 0x009896800000995d */ /* 0x004fea0003900000 */
[----:B------:R-:W2:Y:S02]  /*1b670*/  @!P1 SYNCS.PHASECHK.TRANS64 P1, [R3+URZ+0x60008], R2 ;  /* 0x06000802030095a7 */ /* 0x000ea4000802007f */
[----:B--2---:R-:W-:Y:S05]  /*1b680*/  @!P1 BRA `(.L_x_20) ;  /* 0xfffffffc00e89947 */ /* 0x004fea000383ffff */
[----:B------:R-:W-:Y:S05]  /*1b690*/  BRA `(.L_x_105) ;  /* 0xfffffe9000bc7947 */ /* 0x000fea000383ffff */
.L_x_25:
[----:B-1----:R-:W-:-:S04]  /*1b6a0*/  IMAD.U32 R4, RZ, RZ, UR6 ;  /* 0x00000006ff047e24 */ /* 0x002fc8000f8e00ff */
[----:B------:R1:W2:Y:S03]  /*1b6b0*/  SYNCS.PHASECHK.TRANS64.TRYWAIT P2, [R4+URZ+0x60000], R3 ;  /* 0x06000003040075a7 */ /* 0x0002a6000804017f */
[----:B--2---:R-:W-:Y:S05]  /*1b6c0*/  @!P2 NANOSLEEP.SYNCS 0x989680 ;  /* 0x009896800000a95d */ /* 0x004fea0003900000 */
[----:B------:R-:W2:Y:S02]  /*1b6d0*/  @!P2 SYNCS.PHASECHK.TRANS64 P2, [R4+URZ+0x60000], R3 ;  /* 0x060000030400a5a7 */ /* 0x000ea4000804007f */
[----:B--2---:R-:W-:Y:S05]  /*1b6e0*/  @!P2 BRA `(.L_x_25) ;  /* 0xfffffffc00eca947 */ /* 0x004fea000383ffff */
[----:B------:R-:W-:Y:S05]  /*1b6f0*/  BRA `(.L_x_106) ;  /* 0xfffffed800fc7947 */ /* 0x000fea000383ffff */
.L_x_29:
[----:B-1----:R-:W-:-:S04]  /*1b700*/  MOV R0, UR7 ;  /* 0x0000000700007c02 */ /* 0x002fc80008000f00 */
[----:B------:R1:W2:Y:S03]  /*1b710*/  SYNCS.PHASECHK.TRANS64.TRYWAIT P2, [R0+URZ+0x60000], R11 ;  /* 0x0600000b000075a7 */ /* 0x0002a6000804017f */
[----:B--2---:R-:W-:Y:S05]  /*1b720*/  @!P2 NANOSLEEP.SYNCS 0x989680 ;  /* 0x009896800000a95d */ /* 0x004fea0003900000 */
[----:B------:R-:W2:Y:S02]  /*1b730*/  @!P2 SYNCS.PHASECHK.TRANS64 P2, [R0+URZ+0x60000], R11 ;  /* 0x0600000b0000a5a7 */ /* 0x000ea4000804007f */
[----:B--2---:R-:W-:Y:S05]  /*1b740*/  @!P2 BRA `(.L_x_29) ;  /* 0xfffffffc00eca947 */ /* 0x004fea000383ffff */
[----:B------:R-:W-:Y:S05]  /*1b750*/  BRA `(.L_x_28) ;  /* 0xffffff3400647947 */ /* 0x000fea000383ffff */
.L_x_45:
[----:B-1----:R-:W-:-:S04]  /*1b760*/  MOV R3, UR4 ;  /* 0x0000000400037c02 */ /* 0x002fc80008000f00 */
[----:B------:R1:W2:Y:S03]  /*1b770*/  SYNCS.PHASECHK.TRANS64.TRYWAIT P0, [R3+URZ+0x60098], R0 ;  /* 0x06009800030075a7 */ /* 0x0002a6000800017f */
[----:B--2---:R-:W-:Y:S05]  /*1b780*/  @!P0 NANOSLEEP.SYNCS 0x989680 ;  /* 0x009896800000895d */ /* 0x004fea0003900000 */
[----:B------:R-:W2:Y:S02]  /*1b790*/  @!P0 SYNCS.PHASECHK.TRANS64 P0, [R3+URZ+0x60098], R0 ;  /* 0x06009800030085a7 */ /* 0x000ea4000800007f */
[----:B--2---:R-:W-:Y:S05]  /*1b7a0*/  @!P0 BRA `(.L_x_45) ;  /* 0xfffffffc00ec8947 */ /* 0x004fea000383ffff */
[----:B------:R-:W-:Y:S05]  /*1b7b0*/  BRA `(.L_x_107) ;  /* 0xffffffac001c7947 */ /* 0x000fea000383ffff */
.L_x_72:
[----:B--2---:R2:W4:Y:S02]  /*1b7c0*/  SYNCS.PHASECHK.TRANS64.TRYWAIT P0, [R4+URZ+0x60060], R3 ;  /* 0x06006003040075a7 */ /* 0x004524000800017f */
[----:B----4-:R-:W-:Y:S05]  /*1b7d0*/  @!P0 NANOSLEEP.SYNCS 0x989680 ;  /* 0x009896800000895d */ /* 0x010fea0003900000 */
[----:B------:R-:W4:Y:S02]  /*1b7e0*/  @!P0 SYNCS.PHASECHK.TRANS64 P0, [R4+URZ+0x60060], R3 ;  /* 0x06006003040085a7 */ /* 0x000f24000800007f */
[----:B----4-:R-:W-:Y:S05]  /*1b7f0*/  @!P0 BRA `(.L_x_72) ;  /* 0xfffffffc00f08947 */ /* 0x010fea000383ffff */
[----:B------:R-:W-:Y:S05]  /*1b800*/  BRA `(.L_x_108) ;  /* 0xffffffe8003c7947 */ /* 0x000fea000383ffff */
.L_x_77:
[----:B-1----:R1:W2:Y:S02]  /*1b810*/  SYNCS.PHASECHK.TRANS64.TRYWAIT P0, [R5+URZ+0x60028], R2 ;  /* 0x06002802050075a7 */ /* 0x0022a4000800017f */
[----:B--2---:R-:W-:Y:S05]  /*1b820*/  @!P0 NANOSLEEP.SYNCS 0x989680 ;  /* 0x009896800000895d */ /* 0x004fea0003900000 */
[----:B------:R-:W2:Y:S02]  /*1b830*/  @!P0 SYNCS.PHASECHK.TRANS64 P0, [R5+URZ+0x60028], R2 ;  /* 0x06002802050085a7 */ /* 0x000ea4000800007f */
[----:B--2---:R-:W-:Y:S05]  /*1b840*/  @!P0 BRA `(.L_x_77) ;  /* 0xfffffffc00f08947 */ /* 0x004fea000383ffff */
[----:B------:R-:W-:Y:S05]  /*1b850*/  BRA `(.L_x_109) ;  /* 0xffffffec000c7947 */ /* 0x000fea000383ffff */
.L_x_82:
[----:B-1----:R1:W2:Y:S02]  /*1b860*/  SYNCS.PHASECHK.TRANS64.TRYWAIT P0, [R5+URZ+0x60060], R6 ;  /* 0x06006006050075a7 */ /* 0x0022a4000800017f */
[----:B--2---:R-:W-:Y:S05]  /*1b870*/  @!P0 NANOSLEEP.SYNCS 0x989680 ;  /* 0x009896800000895d */ /* 0x004fea0003900000 */
[----:B------:R-:W2:Y:S02]  /*1b880*/  @!P0 SYNCS.PHASECHK.TRANS64 P0, [R5+URZ+0x60060], R6 ;  /* 0x06006006050085a7 */ /* 0x000ea4000800007f */
[----:B--2---:R-:W-:Y:S05]  /*1b890*/  @!P0 BRA `(.L_x_82) ;  /* 0xfffffffc00f08947 */ /* 0x004fea000383ffff */
[----:B------:R-:W-:Y:S05]  /*1b8a0*/  BRA `(.L_x_110) ;  /* 0xffffffec00dc7947 */ /* 0x000fea000383ffff */
.L_x_87:
[----:B-1----:R1:W2:Y:S02]  /*1b8b0*/  SYNCS.PHASECHK.TRANS64.TRYWAIT P0, [R4+URZ+0x60028], R7 ;  /* 0x06002807040075a7 */ /* 0x0022a4000800017f */
[----:B--2---:R-:W-:Y:S05]  /*1b8c0*/  @!P0 NANOSLEEP.SYNCS 0x989680 ;  /* 0x009896800000895d */ /* 0x004fea0003900000 */
[----:B------:R-:W2:Y:S02]  /*1b8d0*/  @!P0 SYNCS.PHASECHK.TRANS64 P0, [R4+URZ+0x60028], R7 ;  /* 0x06002807040085a7 */ /* 0x000ea4000800007f */
[----:B--2---:R-:W-:Y:S05]  /*1b8e0*/  @!P0 BRA `(.L_x_87) ;  /* 0xfffffffc00f08947 */ /* 0x004fea000383ffff */
[----:B------:R-:W-:Y:S05]  /*1b8f0*/  BRA `(.L_x_111) ;  /* 0xfffffff000b87947 */ /* 0x000fea000383ffff */
.L_x_93:
[----:B-1----:R1:W2:Y:S02]  /*1b900*/  SYNCS.PHASECHK.TRANS64.TRYWAIT P4, [R6+URZ+0x60028], R5 ;  /* 0x06002805060075a7 */ /* 0x0022a4000808017f */
[----:B--2---:R-:W-:Y:S05]  /*1b910*/  @!P4 NANOSLEEP.SYNCS 0x989680 ;  /* 0x009896800000c95d */ /* 0x004fea0003900000 */
[----:B------:R-:W2:Y:S02]  /*1b920*/  @!P4 SYNCS.PHASECHK.TRANS64 P4, [R6+URZ+0x60028], R5 ;  /* 0x060028050600c5a7 */ /* 0x000ea4000808007f */
[----:B--2---:R-:W-:Y:S05]  /*1b930*/  @!P4 BRA `(.L_x_93) ;  /* 0xfffffffc00f0c947 */ /* 0x004fea000383ffff */
[----:B------:R-:W-:Y:S05]  /*1b940*/  BRA `(.L_x_112) ;  /* 0xfffffff400707947 */ /* 0x000fea000383ffff */
.L_x_98:
[----:B-1----:R1:W2:Y:S02]  /*1b950*/  SYNCS.PHASECHK.TRANS64.TRYWAIT P4, [R6+URZ+0x60028], R7 ;  /* 0x06002807060075a7 */ /* 0x0022a4000808017f */
[----:B--2---:R-:W-:Y:S05]  /*1b960*/  @!P4 NANOSLEEP.SYNCS 0x989680 ;  /* 0x009896800000c95d */ /* 0x004fea0003900000 */
[----:B------:R-:W2:Y:S02]  /*1b970*/  @!P4 SYNCS.PHASECHK.TRANS64 P4, [R6+URZ+0x60028], R7 ;  /* 0x060028070600c5a7 */ /* 0x000ea4000808007f */
[----:B--2---:R-:W-:Y:S05]  /*1b980*/  @!P4 BRA `(.L_x_98) ;  /* 0xfffffffc00f0c947 */ /* 0x004fea000383ffff */
[----:B------:R-:W-:Y:S05]  /*1b990*/  BRA `(.L_x_113) ;  /* 0xfffffff8004c7947 */ /* 0x000fea000383ffff */
        .weak           $__internal_0_$__cuda_sm20_rcp_rn_f32_slowpath
        .type           $__internal_0_$__cuda_sm20_rcp_rn_f32_slowpath,@function
        .size           $__internal_0_$__cuda_sm20_rcp_rn_f32_slowpath,(.L_x_119 - $__internal_0_$__cuda_sm20_rcp_rn_f32_slowpath)
$__internal_0_$__cuda_sm20_rcp_rn_f32_slowpath:
[----:B------:R-:W-:Y:S01]  /*1b9a0*/  IMAD.SHL.U32 R2, R0, 0x2, RZ ;  /* 0x0000000200027824 */ /* 0x000fe200078e00ff */
[----:B------:R-:W-:Y:S04]  /*1b9b0*/  BSSY B2, `(.L_x_114) ;  /* 0x0000030000027945 */ /* 0x000fe80003800000 */
[----:B------:R-:W-:-:S04]  /*1b9c0*/  SHF.R.U32.HI R2, RZ, 0x18, R2 ;  /* 0x00000018ff027819 */ /* 0x000fc80000011602 */
[----:B------:R-:W-:-:S13]  /*1b9d0*/  ISETP.NE.U32.AND P0, PT, R2, RZ, PT ;  /* 0x000000ff0200720c */ /* 0x000fda0003f05070 */
[----:B------:R-:W-:Y:S05]  /*1b9e0*/  @P0 BRA `(.L_x_115) ;  /* 0x0000000000280947 */ /* 0x000fea0003800000 */
[----:B------:R-:W-:-:S04]  /*1b9f0*/  SHF.L.U32 R2, R0, 0x1, RZ ;  /* 0x0000000100027819 */ /* 0x000fc800000006ff */
[----:B------:R-:W-:-:S13]  /*1ba00*/  ISETP.NE.AND P0, PT, R2, RZ, PT ;  /* 0x000000ff0200720c */ /* 0x000fda0003f05270 */
[----:B------:R-:W-:Y:S01]  /*1ba10*/  @P0 FFMA R5, R0, 1.84467440737095516160e+19, RZ ;  /* 0x5f80000000050823 */ /* 0x000fe200000000ff */
[----:B------:R-:W-:Y:S08]  /*1ba20*/  @!P0 MUFU.RCP R2, R0 ;  /* 0x0000000000028308 */ /* 0x000ff00000001000 */
[----:B------:R-:W1:Y:S02]  /*1ba30*/  @P0 MUFU.RCP R3, R5 ;  /* 0x0000000500030308 */ /* 0x000e640000001000 */
[----:B-1----:R-:W-:-:S04]  /*1ba40*/  @P0 FFMA R5, R5, R3, -1 ;  /* 0xbf80000005050423 */ /* 0x002fc80000000003 */
[----:B------:R-:W-:-:S04]  /*1ba50*/  @P0 FADD.FTZ R5, -R5, -RZ ;  /* 0x800000ff05050221 */ /* 0x000fc80000010100 */
[----:B------:R-:W-:-:S04]  /*1ba60*/  @P0 FFMA R3, R3, R5, R3 ;  /* 0x0000000503030223 */ /* 0x000fc80000000003 */
[----:B------:R-:W-:Y:S01]  /*1ba70*/  @P0 FFMA R2, R3, 1.84467440737095516160e+19, RZ ;  /* 0x5f80000003020823 */ /* 0x000fe200000000ff */
[----:B------:R-:W-:Y:S06]  /*1ba80*/  BRA `(.L_x_116) ;  /* 0x0000000000887947 */ /* 0x000fec0003800000 */
.L_x_115:
[----:B------:R-:W-:-:S04]  /*1ba90*/  IADD3 R12, R2, -0xfd, RZ ;  /* 0xffffff03020c7810 */ /* 0x000fc80007ffe0ff */
[----:B------:R-:W-:-:S13]  /*1baa0*/  ISETP.GT.U32.AND P0, PT, R12, 0x1, PT ;  /* 0x000000010c00780c */ /* 0x000fda0003f04070 */
[----:B------:R-:W-:Y:S05]  /*1bab0*/  @P0 BRA `(.L_x_117) ;  /* 0x0000000000780947 */ /* 0x000fea0003800000 */
[----:B------:R-:W-:Y:S01]  /*1bac0*/  LOP3.LUT R5, R0, 0x7fffff, RZ, 0xc0, !PT ;  /* 0x007fffff00057812 */ /* 0x000fe200078ec0ff */
[----:B------:R-:W-:Y:S01]  /*1bad0*/  IMAD.MOV.U32 R13, RZ, RZ, 0x3 ;  /* 0x00000003ff0d7424 */ /* 0x000fe200078e00ff */
[----:B------:R-:W-:Y:S02]  /*1bae0*/  IADD3 R2, R2, -0xfc, RZ ;  /* 0xffffff0402027810 */ /* 0x000fe40007ffe0ff */
[----:B------:R-:W-:Y:S02]  /*1baf0*/  LOP3.LUT R5, R5, 0x3f800000, RZ, 0xfc, !PT ;  /* 0x3f80000005057812 */ /* 0x000fe400078efcff */
[----:B------:R-:W-:Y:S02]  /*1bb00*/  SHF.L.U32 R13, R13, R12, RZ ;  /* 0x0000000c0d0d7219 */ /* 0x000fe400000006ff */
[----:B------:R-:W1:Y:S02]  /*1bb10*/  MUFU.RCP R3, R5 ;  /* 0x0000000500037308 */ /* 0x000e640000001000 */
[----:B-1----:R-:W-:-:S04]  /*1bb20*/  FFMA R6, R5, R3, -1 ;  /* 0xbf80000005067423 */ /* 0x002fc80000000003 */
[----:B------:R-:W-:-:S04]  /*1bb30*/  FADD.FTZ R6, -R6, -RZ ;  /* 0x800000ff06067221 */ /* 0x000fc80000010100 */
[CCC-:B------:R-:W-:Y:S01]  /*1bb40*/  FFMA.RM R5, R3.reuse, R6.reuse, R3.reuse ;  /* 0x0000000603057223 */ /* 0x1c0fe20000004003 */
[----:B------:R-:W-:-:S05]  /*1bb50*/  FFMA.RP R3, R3, R6, R3 ;  /* 0x0000000603037223 */ /* 0x000fca0000008003 */
[C---:B------:R-:W-:Y:S02]  /*1bb60*/  FSETP.NEU.FTZ.AND P0, PT, R5.reuse, R3, PT ;  /* 0x000000030500720b */ /* 0x040fe40003f1d000 */
[----:B------:R-:W-:Y:S02]  /*1bb70*/  LOP3.LUT R3, R5, 0x7fffff, RZ, 0xc0, !PT ;  /* 0x007fffff05037812 */ /* 0x000fe400078ec0ff */
[----:B------:R-:W-:Y:S02]  /*1bb80*/  SEL R5, RZ, 0xffffffff, !P0 ;  /* 0xffffffffff057807 */ /* 0x000fe40004000000 */
[----:B------:R-:W-:Y:S02]  /*1bb90*/  LOP3.LUT R3, R3, 0x800000, RZ, 0xfc, !PT ;  /* 0x0080000003037812 */ /* 0x000fe400078efcff */
[----:B------:R-:W-:Y:S02]  /*1bba0*/  IADD3 R6, -R5, RZ, RZ ;  /* 0x000000ff05067210 */ /* 0x000fe40007ffe1ff */
[----:B------:R-:W-:-:S02]  /*1bbb0*/  LOP3.LUT R13, R13, R3, RZ, 0xc0, !PT ;  /* 0x000000030d0d7212 */ /* 0x000fc400078ec0ff */
[-C--:B------:R-:W-:Y:S02]  /*1bbc0*/  LOP3.LUT P1, RZ, R6, R12.reuse, R3, 0xf8, !PT ;  /* 0x0000000c06ff7212 */ /* 0x080fe4000782f803 */
[----:B------:R-:W-:Y:S02]  /*1bbd0*/  SHF.R.U32.HI R5, RZ, R12, R13 ;  /* 0x0000000cff057219 */ /* 0x000fe4000001160d */
[----:B------:R-:W-:Y:S02]  /*1bbe0*/  SHF.R.U32.HI R2, RZ, R2, R3 ;  /* 0x00000002ff027219 */ /* 0x000fe40000011603 */
[C---:B------:R-:W-:Y:S02]  /*1bbf0*/  LOP3.LUT P0, RZ, R5.reuse, 0x1, RZ, 0xc0, !PT ;  /* 0x0000000105ff7812 */ /* 0x040fe4000780c0ff */
[----:B------:R-:W-:-:S04]  /*1bc00*/  LOP3.LUT P2, RZ, R5, 0x2, RZ, 0xc0, !PT ;  /* 0x0000000205ff7812 */ /* 0x000fc8000784c0ff */
[----:B------:R-:W-:Y:S02]  /*1bc10*/  PLOP3.LUT P0, PT, P0, P1, P2, 0xe0, 0x0 ;  /* 0x000000000000781c */ /* 0x000fe40000703c20 */
[----:B------:R-:W-:Y:S02]  /*1bc20*/  LOP3.LUT P1, RZ, R0, 0x7fffff, RZ, 0xc0, !PT ;  /* 0x007fffff00ff7812 */ /* 0x000fe4000782c0ff */
[----:B------:R-:W-:-:S05]  /*1bc30*/  SEL R3, RZ, 0x1, !P0 ;  /* 0x00000001ff037807 */ /* 0x000fca0004000000 */
[----:B------:R-:W-:-:S05]  /*1bc40*/  IMAD.MOV R3, RZ, RZ, -R3 ;  /* 0x000000ffff037224 */ /* 0x000fca00078e0a03 */
[----:B------:R-:W-:-:S13]  /*1bc50*/  ISETP.GE.AND P0, PT, R3, RZ, PT ;  /* 0x000000ff0300720c */ /* 0x000fda0003f06270 */
[----:B------:R-:W-:-:S04]  /*1bc60*/  @!P0 IADD3 R2, R2, 0x1, RZ ;  /* 0x0000000102028810 */ /* 0x000fc80007ffe0ff */
[----:B------:R-:W-:-:S04]  /*1bc70*/  @!P1 SHF.L.U32 R2, R2, 0x1, RZ ;  /* 0x0000000102029819 */ /* 0x000fc800000006ff */
[----:B------:R-:W-:Y:S01]  /*1bc80*/  LOP3.LUT R2, R2, 0x80000000, R0, 0xf8, !PT ;  /* 0x8000000002027812 */ /* 0x000fe200078ef800 */
[----:B------:R-:W-:Y:S06]  /*1bc90*/  BRA `(.L_x_116) ;  /* 0x0000000000047947 */ /* 0x000fec0003800000 */
.L_x_117:
[----:B------:R1:W2:Y:S02]  /*1bca0*/  MUFU.RCP R2, R0 ;  /* 0x0000000000027308 */ /* 0x0002a40000001000 */
.L_x_116:
[----:B------:R-:W-:Y:S05]  /*1bcb0*/  BSYNC B2 ;  /* 0x0000000000027941 */ /* 0x000fea0003800000 */
.L_x_114:
[----:B--2---:R-:W-:Y:S01]  /*1bcc0*/  IMAD.MOV.U32 R5, RZ, RZ, R2 ;  /* 0x000000ffff057224 */ /* 0x004fe200078e0002 */
[----:B------:R-:W-:Y:S02]  /*1bcd0*/  MOV R2, R7 ;  /* 0x0000000700027202 */ /* 0x000fe40000000f00 */
[----:B------:R-:W-:-:S04]  /*1bce0*/  MOV R3, 0x0 ;  /* 0x0000000000037802 */ /* 0x000fc80000000f00 */
[----:B-1----:R-:W-:Y:S05]  /*1bcf0*/  RET.REL.NODEC R2 `(_ZN7cutlass13device_kernelINS_4fmha6kernel28FmhaKernelTmaWarpSpecializedINS1_10collective30FmhaMainloopTmaWarpSpecializedINS_12float_e4m3_tEffN4cute5tupleIJNS7_1CILi128EEESA_NS9_ILi512EEEEEENS8_IJiNS9_ILi1EEENS8_IJiiEEEEEESF_NS8_IJSD_iSE_EEENS4_13DefaultFusionEJEEENS4_15FmhaFwdEpilogueIS6_fNS8_IJNS9_ILi64EEESB_SA_EEEEENS2_23IndividualTileSchedulerEJEEEEEvNT_6ParamsE) ;  /* 0xfffffe4002c07950 */ /* 0x002fea0003c3ffff */
.L_x_118:
[----:B------:R-:W-:-:S00]  /*1bd00*/  BRA `(.L_x_118) ;  /* 0xfffffffc00fc7947 */ /* 0x000fc0000383ffff */
[----:B------:R-:W-:-:S00]  /*1bd10*/  NOP ;  /* 0x0000000000007918 */ /* 0x000fc00000000000 */
        /* <DEDUP_REMOVED lines=14> */
.L_x_119:


//--------------------- .nv.global.init           --------------------------
	.section	.nv.global.init,"aw",@progbits
.nv.global.init:
	.type		$str$24,@object
	.size		$str$24,($str$25 - $str$24)
$str$24:
        /*0000*/ 	.byte	0x28, 0x61, 0x64, 0x64, 0x72, 0x65, 0x73, 0x73, 0x20, 0x26, 0x20, 0x6d, 0x61, 0x73, 0x6b, 0x29
        /*0010*/ 	.byte	0x20, 0x3d, 0x3d, 0x20, 0x30, 0x00
	.type		$str$25,@object
	.size		$str$25,(__unnamed_1 - $str$25)
$str$25:
        /*0016*/ 	.byte	0x2f, 0x74, 0x6d, 0x70, 0x2f, 0x63, 0x75, 0x74, 0x6c, 0x61, 0x73, 0x73, 0x5f, 0x73, 0x77, 0x65
        /*0026*/ 	.byte	0x65, 0x70, 0x5f, 0x73, 0x72, 0x63, 0x2f, 0x69, 0x6e, 0x63, 0x6c, 0x75, 0x64, 0x65, 0x2f, 0x63
        /*0036*/ 	.byte	0x75, 0x74, 0x65, 0x2f, 0x70, 0x6f, 0x69, 0x6e, 0x74, 0x65, 0x72, 0x5f, 0x66, 0x6c, 0x61, 0x67
        /*0046*/ 	.byte	0x67, 0x65, 0x64, 0x2e, 0x68, 0x70, 0x70, 0x00
	.type		__unnamed_1,@object
	.size		__unnamed_1,(__unnamed_2 - __unnamed_1)
__unnamed_1:
        /* <DEDUP_REMOVED lines=28> */
        /*020e*/ 	.byte	0x43, 0x3c, 0x34, 0x30, 0x39, 0x36, 0x3e, 0x3e, 0x3e, 0x3e, 0x3e, 0x5d, 0x00
	.type		__unnamed_2,@object
	.size		__unnamed_2,(.L_1 - __unnamed_2)
__unnamed_2:
        /* <DEDUP_REMOVED lines=29> */
.L_1:


//--------------------- .nv.shared._ZN7cutlass13device_kernelINS_4fmha6kernel28FmhaKernelTmaWarpSpecializedINS1_10collective30FmhaMainloopTmaWarpSpecializedINS_12float_e4m3_tEffN4cute5tupleIJNS7_1CILi128EEESA_NS9_ILi512EEEEEENS8_IJiNS9_ILi1EEENS8_IJiiEEEEEESF_NS8_IJSD_iSE_EEENS4_13DefaultFusionEJEEENS4_15FmhaFwdEpilogueIS6_fNS8_IJNS9_ILi64EEESB_SA_EEEEENS2_23IndividualTileSchedulerEJEEEEEvNT_6ParamsE --------------------------
	.section	.nv.shared._ZN7cutlass13device_kernelINS_4fmha6kernel28FmhaKernelTmaWarpSpecializedINS1_10collective30FmhaMainloopTmaWarpSpecializedINS_12float_e4m3_tEffN4cute5tupleIJNS7_1CILi128EEESA_NS9_ILi512EEEEEENS8_IJiNS9_ILi1EEENS8_IJiiEEEEEESF_NS8_IJSD_iSE_EEENS4_13DefaultFusionEJEEENS4_15FmhaFwdEpilogueIS6_fNS8_IJNS9_ILi64EEESB_SA_EEEEENS2_23IndividualTileSchedulerEJEEEEEvNT_6ParamsE,"aw",@nobits
	.sectionflags	@""
	.align	16
	.zero		1024


//--------------------- .nv.shared.reserved.0     --------------------------
	.section	.nv.shared.reserved.0,"aw",@nobits
	.weak		__nv_reservedSMEM_offset_0_alias
	.size		__nv_reservedSMEM_offset_0_alias, 0, 0
	.other		__nv_reservedSMEM_offset_0_alias,@"STO_CUDA_RESERVED_SHARED STV_DEFAULT"
__nv_reservedSMEM_offset_0_alias:
	.zero		0


//--------------------- .nv.global                --------------------------
	.section	.nv.global,"aw",@nobits
.nv.global:
	.type		_ZN39_INTERNAL_fea172ef_4_k_cu_8b705858_31004cute1_E,@object
	.size		_ZN39_INTERNAL_fea172ef_4_k_cu_8b705858_31004cute1_E,(_ZN39_INTERNAL_fea172ef_4_k_cu_8b705858_31004cuda3std3__45__cpo6cbeginE - _ZN39_INTERNAL_fea172ef_4_k_cu_8b705858_31004cute1_E)
_ZN39_INTERNAL_fea172ef_4_k_cu_8b705858_31004cute1_E:
	.zero		1
	.type		_ZN39_INTERNAL_fea172ef_4_k_cu_8b705858_31004cuda3std3__45__cpo6cbeginE,@object
	.size		_ZN39_INTERNAL_fea172ef_4_k_cu_8b705858_31004cuda3std3__45__cpo6cbeginE,(_ZN39_INTERNAL_fea172ef_4_k_cu_8b705858_31004cuda3std3__48in_placeE - _ZN39_INTERNAL_fea172ef_4_k_cu_8b705858_31004cuda3std3__45__cpo6cbeginE)
_ZN39_INTERNAL_fea172ef_4_k_cu_8b705858_31004cuda3std3__45__cpo6cbeginE:
	.zero		1
	.type		_ZN39_INTERNAL_fea172ef_4_k_cu_8b705858_31004cuda3std3__48in_placeE,@object
	.size		_ZN39_INTERNAL_fea172ef_4_k_cu_8b705858_31004cuda3std3__48in_placeE,(_ZN39_INTERNAL_fea172ef_4_k_cu_8b705858_31004cuda3std6ranges3__45__cpo9iter_moveE - _ZN39_INTERNAL_fea172ef_4_k_cu_8b705858_31004cuda3std3__48in_placeE)
_ZN39_INTERNAL_fea172ef_4_k_cu_8b705858_31004cuda3std3__48in_placeE:
	.zero		1
	.type		_ZN39_INTERNAL_fea172ef_4_k_cu_8b705858_31004cuda3std6ranges3__45__cpo9iter_moveE,@object
	.size		_ZN39_INTERNAL_fea172ef_4_k_cu_8b705858_31004cuda3std6ranges3__45__cpo9iter_moveE,(_ZN39_INTERNAL_fea172ef_4_k_cu_8b705858_31004cuda3std3__45__cpo5beginE - _ZN39_INTERNAL_fea172ef_4_k_cu_8b705858_31004cuda3std6ranges3__45__cpo9iter_moveE)
_ZN39_INTERNAL_fea172ef_4_k_cu_8b705858_31004cuda3std6ranges3__45__cpo9iter_moveE:
	.zero		1
	.type		_ZN39_INTERNAL_fea172ef_4_k_cu_8b705858_31004cuda3std3__45__cpo5beginE,@object
	.size		_ZN39_INTERNAL_fea172ef_4_k_cu_8b705858_31004cuda3std3__45__cpo5beginE,(_ZN39_INTERNAL_fea172ef_4_k_cu_8b705858_31004cuda3std3__441_GLOBAL__N__fea172ef_4_k_cu_8b705858_31006ignoreE - _ZN39_INTERNAL_fea172ef_4_k_cu_8b705858_31004cuda3std3__45__cpo5beginE)
_ZN39_INTERNAL_fea172ef_4_k_cu_8b705858_31004cuda3std3__45__cpo5beginE:
	.zero		1
	.type		_ZN39_INTERNAL_fea172ef_4_k_cu_8b705858_31004cuda3std3__441_GLOBAL__N__fea172ef_4_k_cu_8b705858_31006ignoreE,@object
	.size		_ZN39_INTERNAL_fea172ef_4_k_cu_8b705858_31004cuda3std3__441_GLOBAL__N__fea172ef_4_k_cu_8b705858_31006ignoreE,(_ZN39_INTERNAL_fea172ef_4_k_cu_8b705858_31004cute7productE - _ZN39_INTERNAL_fea172ef_4_k_cu_8b705858_31004cuda3std3__441_GLOBAL__N__fea172ef_4_k_cu_8b705858_31006ignoreE)
_ZN39_INTERNAL_fea172ef_4_k_cu_8b705858_31004cuda3std3__441_GLOBAL__N__fea172ef_4_k_cu_8b705858_31006ignoreE:
	.zero		1
	.type		_ZN39_INTERNAL_fea172ef_4_k_cu_8b705858_31004cute7productE,@object
	.size		_ZN39_INTERNAL_fea172ef_4_k_cu_8b705858_31004cute7productE,(_ZN39_INTERNAL_fea172ef_4_k_cu_8b705858_31004cuda3std3__45__cpo3endE - _ZN39_INTERNAL_fea172ef_4_k_cu_8b705858_31004cute7productE)
_ZN39_INTERNAL_fea172ef_4_k_cu_8b705858_31004cute7productE:
	.zero		1
	.type		_ZN39_INTERNAL_fea172ef_4_k_cu_8b705858_31004cuda3std3__45__cpo3endE,@object
	.size		_ZN39_INTERNAL_fea172ef_4_k_cu_8b705858_31004cuda3std3__45__cpo3endE,(_ZN39_INTERNAL_fea172ef_4_k_cu_8b705858_31004cuda3std3__419piecewise_constructE - _ZN39_INTERNAL_fea172ef_4_k_cu_8b705858_31004cuda3std3__45__cpo3endE)
_ZN39_INTERNAL_fea172ef_4_k_cu_8b705858_31004cuda3std3__45__cpo3endE:
	.zero		1
	.type		_ZN39_INTERNAL_fea172ef_4_k_cu_8b705858_31004cuda3std3__419piecewise_constructE,@object
	.size		_ZN39_INTERNAL_fea172ef_4_k_cu_8b705858_31004cuda3std3__419piecewise_constructE,(_ZN39_INTERNAL_fea172ef_4_k_cu_8b705858_31004cuda3std3__45__cpo4cendE - _ZN39_INTERNAL_fea172ef_4_k_cu_8b705858_31004cuda3std3__419piecewise_constructE)
_ZN39_INTERNAL_fea172ef_4_k_cu_8b705858_31004cuda3std3__419piecewise_constructE:
	.zero		1
	.type		_ZN39_INTERNAL_fea172ef_4_k_cu_8b705858_31004cuda3std3__45__cpo4cendE,@object
	.size		_ZN39_INTERNAL_fea172ef_4_k_cu_8b705858_31004cuda3std3__45__cpo4cendE,(_ZN39_INTERNAL_fea172ef_4_k_cu_8b705858_31004cuda3std6ranges3__45__cpo4swapE - _ZN39_INTERNAL_fea172ef_4_k_cu_8b705858_31004cuda3std3__45__cpo4cendE)
_ZN39_INTERNAL_fea172ef_4_k_cu_8b705858_31004cuda3std3__45__cpo4cendE:
	.zero		1
	.type		_ZN39_INTERNAL_fea172ef_4_k_cu_8b705858_31004cuda3std6ranges3__45__cpo4swapE,@object
	.size		_ZN39_INTERNAL_fea172ef_4_k_cu_8b705858_31004cuda3std6ranges3__45__cpo4swapE,(.L_9 - _ZN39_INTERNAL_fea172ef_4_k_cu_8b705858_31004cuda3std6ranges3__45__cpo4swapE)
_ZN39_INTERNAL_fea172ef_4_k_cu_8b705858_31004cuda3std6ranges3__45__cpo4swapE:
	.zero		1
.L_9:


//--------------------- .nv.constant0._ZN7cutlass13device_kernelINS_4fmha6kernel28FmhaKernelTmaWarpSpecializedINS1_10collective30FmhaMainloopTmaWarpSpecializedINS_12float_e4m3_tEffN4cute5tupleIJNS7_1CILi128EEESA_NS9_ILi512EEEEEENS8_IJiNS9_ILi1EEENS8_IJiiEEEEEESF_NS8_IJSD_iSE_EEENS4_13DefaultFusionEJEEENS4_15FmhaFwdEpilogueIS6_fNS8_IJNS9_ILi64EEESB_SA_EEEEENS2_23IndividualTileSchedulerEJEEEEEvNT_6ParamsE --------------------------
	.section	.nv.constant0._ZN7cutlass13device_kernelINS_4fmha6kernel28FmhaKernelTmaWarpSpecializedINS1_10collective30FmhaMainloopTmaWarpSpecializedINS_12float_e4m3_tEffN4cute5tupleIJNS7_1CILi128EEESA_NS9_ILi512EEEEEENS8_IJiNS9_ILi1EEENS8_IJiiEEEEEESF_NS8_IJSD_iSE_EEENS4_13DefaultFusionEJEEENS4_15FmhaFwdEpilogueIS6_fNS8_IJNS9_ILi64EEESB_SA_EEEEENS2_23IndividualTileSchedulerEJEEEEEvNT_6ParamsE,"a",@progbits
	.sectionflags	@""
	.align	4
.nv.constant0._ZN7cutlass13device_kernelINS_4fmha6kernel28FmhaKernelTmaWarpSpecializedINS1_10collective30FmhaMainloopTmaWarpSpecializedINS_12float_e4m3_tEffN4cute5tupleIJNS7_1CILi128EEESA_NS9_ILi512EEEEEENS8_IJiNS9_ILi1EEENS8_IJiiEEEEEESF_NS8_IJSD_iSE_EEENS4_13DefaultFusionEJEEENS4_15FmhaFwdEpilogueIS6_fNS8_IJNS9_ILi64EEESB_SA_EEEEENS2_23IndividualTileSchedulerEJEEEEEvNT_6ParamsE:
	.zero		2688


//--------------------- SYMBOLS --------------------------

	.type		.nv.reservedSmem.offset0,@object
	.size		.nv.reservedSmem.offset0,0x4
	.type		__assertfail,@function
